//
// Generated by NVIDIA NVVM Compiler
//
// Compiler Build ID: CL-36424714
// Cuda compilation tools, release 13.0, V13.0.88
// Based on NVVM 20.0.0
//

.version 9.0
.target sm_100
.address_size 64

	// .globl	BoxBlur

.visible .entry BoxBlur(
	.param .u64 .ptr .align 1 BoxBlur_param_0,
	.param .u64 .ptr .align 1 BoxBlur_param_1,
	.param .u32 BoxBlur_param_2,
	.param .u32 BoxBlur_param_3
)
{
	.reg .pred 	%p<4>;
	.reg .b32 	%r<9562>;
	.reg .b64 	%rd<4777>;

	ld.param.u32 	%r1, [BoxBlur_param_2];
	ld.param.u32 	%r2, [BoxBlur_param_3];
	mov.u32 	%r4, %ctaid.x;
	mov.u32 	%r5, %ntid.x;
	mov.u32 	%r6, %tid.x;
	mad.lo.s32 	%r7, %r4, %r5, %r6;
	mov.u32 	%r8, %ctaid.y;
	mov.u32 	%r9, %ntid.y;
	mov.u32 	%r10, %tid.y;
	mad.lo.s32 	%r11, %r8, %r9, %r10;
	setp.ge.u32 	%p1, %r7, %r1;
	setp.ge.u32 	%p2, %r11, %r2;
	or.pred  	%p3, %p1, %p2;
	@%p3 bra 	$L__BB0_2;
	ld.param.u32 	%r9561, [BoxBlur_param_2];
	ld.param.u64 	%rd4776, [BoxBlur_param_1];
	ld.param.u64 	%rd4775, [BoxBlur_param_0];
	cvta.to.global.u64 	%rd3, %rd4775;
	cvta.to.global.u64 	%rd4, %rd4776;
	mov.u32 	%r13, %ctaid.y;
	mov.u32 	%r14, %ntid.y;
	mov.u32 	%r15, %tid.y;
	mad.lo.s32 	%r16, %r13, %r14, %r15;
	mov.u32 	%r17, %ctaid.x;
	mov.u32 	%r18, %ntid.x;
	mov.u32 	%r19, %tid.x;
	mad.lo.s32 	%r20, %r17, %r18, %r19;
	mad.lo.s32 	%r21, %r9561, %r16, %r20;
	mov.u32 	%r22, %nctaid.z;
	mov.u32 	%r23, %ctaid.z;
	mad.lo.s32 	%r24, %r21, %r22, %r23;
	add.s32 	%r25, %r9561, 50;
	mad.lo.s32 	%r26, %r16, 50, %r21;
	mad.lo.s32 	%r27, %r26, %r22, %r23;
	cvt.s64.s32 	%rd5, %r27;
	add.s64 	%rd6, %rd3, %rd5;
	ld.global.u8 	%r28, [%rd6];
	add.s32 	%r29, %r26, %r25;
	mad.lo.s32 	%r30, %r29, %r22, %r23;
	cvt.s64.s32 	%rd7, %r30;
	add.s64 	%rd8, %rd3, %rd7;
	ld.global.u8 	%r31, [%rd8];
	add.s32 	%r32, %r28, %r31;
	add.s32 	%r33, %r29, %r25;
	mad.lo.s32 	%r34, %r33, %r22, %r23;
	cvt.s64.s32 	%rd9, %r34;
	add.s64 	%rd10, %rd3, %rd9;
	ld.global.u8 	%r35, [%rd10];
	add.s32 	%r36, %r32, %r35;
	add.s32 	%r37, %r33, %r25;
	mad.lo.s32 	%r38, %r37, %r22, %r23;
	cvt.s64.s32 	%rd11, %r38;
	add.s64 	%rd12, %rd3, %rd11;
	ld.global.u8 	%r39, [%rd12];
	add.s32 	%r40, %r36, %r39;
	add.s32 	%r41, %r37, %r25;
	mad.lo.s32 	%r42, %r41, %r22, %r23;
	cvt.s64.s32 	%rd13, %r42;
	add.s64 	%rd14, %rd3, %rd13;
	ld.global.u8 	%r43, [%rd14];
	add.s32 	%r44, %r40, %r43;
	add.s32 	%r45, %r41, %r25;
	mad.lo.s32 	%r46, %r45, %r22, %r23;
	cvt.s64.s32 	%rd15, %r46;
	add.s64 	%rd16, %rd3, %rd15;
	ld.global.u8 	%r47, [%rd16];
	add.s32 	%r48, %r44, %r47;
	add.s32 	%r49, %r45, %r25;
	mad.lo.s32 	%r50, %r49, %r22, %r23;
	cvt.s64.s32 	%rd17, %r50;
	add.s64 	%rd18, %rd3, %rd17;
	ld.global.u8 	%r51, [%rd18];
	add.s32 	%r52, %r48, %r51;
	add.s32 	%r53, %r49, %r25;
	mad.lo.s32 	%r54, %r53, %r22, %r23;
	cvt.s64.s32 	%rd19, %r54;
	add.s64 	%rd20, %rd3, %rd19;
	ld.global.u8 	%r55, [%rd20];
	add.s32 	%r56, %r52, %r55;
	add.s32 	%r57, %r53, %r25;
	mad.lo.s32 	%r58, %r57, %r22, %r23;
	cvt.s64.s32 	%rd21, %r58;
	add.s64 	%rd22, %rd3, %rd21;
	ld.global.u8 	%r59, [%rd22];
	add.s32 	%r60, %r56, %r59;
	add.s32 	%r61, %r57, %r25;
	mad.lo.s32 	%r62, %r61, %r22, %r23;
	cvt.s64.s32 	%rd23, %r62;
	add.s64 	%rd24, %rd3, %rd23;
	ld.global.u8 	%r63, [%rd24];
	add.s32 	%r64, %r60, %r63;
	add.s32 	%r65, %r61, %r25;
	mad.lo.s32 	%r66, %r65, %r22, %r23;
	cvt.s64.s32 	%rd25, %r66;
	add.s64 	%rd26, %rd3, %rd25;
	ld.global.u8 	%r67, [%rd26];
	add.s32 	%r68, %r64, %r67;
	add.s32 	%r69, %r65, %r25;
	mad.lo.s32 	%r70, %r69, %r22, %r23;
	cvt.s64.s32 	%rd27, %r70;
	add.s64 	%rd28, %rd3, %rd27;
	ld.global.u8 	%r71, [%rd28];
	add.s32 	%r72, %r68, %r71;
	add.s32 	%r73, %r69, %r25;
	mad.lo.s32 	%r74, %r73, %r22, %r23;
	cvt.s64.s32 	%rd29, %r74;
	add.s64 	%rd30, %rd3, %rd29;
	ld.global.u8 	%r75, [%rd30];
	add.s32 	%r76, %r72, %r75;
	add.s32 	%r77, %r73, %r25;
	mad.lo.s32 	%r78, %r77, %r22, %r23;
	cvt.s64.s32 	%rd31, %r78;
	add.s64 	%rd32, %rd3, %rd31;
	ld.global.u8 	%r79, [%rd32];
	add.s32 	%r80, %r76, %r79;
	add.s32 	%r81, %r77, %r25;
	mad.lo.s32 	%r82, %r81, %r22, %r23;
	cvt.s64.s32 	%rd33, %r82;
	add.s64 	%rd34, %rd3, %rd33;
	ld.global.u8 	%r83, [%rd34];
	add.s32 	%r84, %r80, %r83;
	add.s32 	%r85, %r81, %r25;
	mad.lo.s32 	%r86, %r85, %r22, %r23;
	cvt.s64.s32 	%rd35, %r86;
	add.s64 	%rd36, %rd3, %rd35;
	ld.global.u8 	%r87, [%rd36];
	add.s32 	%r88, %r84, %r87;
	add.s32 	%r89, %r85, %r25;
	mad.lo.s32 	%r90, %r89, %r22, %r23;
	cvt.s64.s32 	%rd37, %r90;
	add.s64 	%rd38, %rd3, %rd37;
	ld.global.u8 	%r91, [%rd38];
	add.s32 	%r92, %r88, %r91;
	add.s32 	%r93, %r89, %r25;
	mad.lo.s32 	%r94, %r93, %r22, %r23;
	cvt.s64.s32 	%rd39, %r94;
	add.s64 	%rd40, %rd3, %rd39;
	ld.global.u8 	%r95, [%rd40];
	add.s32 	%r96, %r92, %r95;
	add.s32 	%r97, %r93, %r25;
	mad.lo.s32 	%r98, %r97, %r22, %r23;
	cvt.s64.s32 	%rd41, %r98;
	add.s64 	%rd42, %rd3, %rd41;
	ld.global.u8 	%r99, [%rd42];
	add.s32 	%r100, %r96, %r99;
	add.s32 	%r101, %r97, %r25;
	mad.lo.s32 	%r102, %r101, %r22, %r23;
	cvt.s64.s32 	%rd43, %r102;
	add.s64 	%rd44, %rd3, %rd43;
	ld.global.u8 	%r103, [%rd44];
	add.s32 	%r104, %r100, %r103;
	add.s32 	%r105, %r101, %r25;
	mad.lo.s32 	%r106, %r105, %r22, %r23;
	cvt.s64.s32 	%rd45, %r106;
	add.s64 	%rd46, %rd3, %rd45;
	ld.global.u8 	%r107, [%rd46];
	add.s32 	%r108, %r104, %r107;
	add.s32 	%r109, %r105, %r25;
	mad.lo.s32 	%r110, %r109, %r22, %r23;
	cvt.s64.s32 	%rd47, %r110;
	add.s64 	%rd48, %rd3, %rd47;
	ld.global.u8 	%r111, [%rd48];
	add.s32 	%r112, %r108, %r111;
	add.s32 	%r113, %r109, %r25;
	mad.lo.s32 	%r114, %r113, %r22, %r23;
	cvt.s64.s32 	%rd49, %r114;
	add.s64 	%rd50, %rd3, %rd49;
	ld.global.u8 	%r115, [%rd50];
	add.s32 	%r116, %r112, %r115;
	add.s32 	%r117, %r113, %r25;
	mad.lo.s32 	%r118, %r117, %r22, %r23;
	cvt.s64.s32 	%rd51, %r118;
	add.s64 	%rd52, %rd3, %rd51;
	ld.global.u8 	%r119, [%rd52];
	add.s32 	%r120, %r116, %r119;
	add.s32 	%r121, %r117, %r25;
	mad.lo.s32 	%r122, %r121, %r22, %r23;
	cvt.s64.s32 	%rd53, %r122;
	add.s64 	%rd54, %rd3, %rd53;
	ld.global.u8 	%r123, [%rd54];
	add.s32 	%r124, %r120, %r123;
	add.s32 	%r125, %r121, %r25;
	mad.lo.s32 	%r126, %r125, %r22, %r23;
	cvt.s64.s32 	%rd55, %r126;
	add.s64 	%rd56, %rd3, %rd55;
	ld.global.u8 	%r127, [%rd56];
	add.s32 	%r128, %r124, %r127;
	add.s32 	%r129, %r125, %r25;
	mad.lo.s32 	%r130, %r129, %r22, %r23;
	cvt.s64.s32 	%rd57, %r130;
	add.s64 	%rd58, %rd3, %rd57;
	ld.global.u8 	%r131, [%rd58];
	add.s32 	%r132, %r128, %r131;
	add.s32 	%r133, %r129, %r25;
	mad.lo.s32 	%r134, %r133, %r22, %r23;
	cvt.s64.s32 	%rd59, %r134;
	add.s64 	%rd60, %rd3, %rd59;
	ld.global.u8 	%r135, [%rd60];
	add.s32 	%r136, %r132, %r135;
	add.s32 	%r137, %r133, %r25;
	mad.lo.s32 	%r138, %r137, %r22, %r23;
	cvt.s64.s32 	%rd61, %r138;
	add.s64 	%rd62, %rd3, %rd61;
	ld.global.u8 	%r139, [%rd62];
	add.s32 	%r140, %r136, %r139;
	add.s32 	%r141, %r137, %r25;
	mad.lo.s32 	%r142, %r141, %r22, %r23;
	cvt.s64.s32 	%rd63, %r142;
	add.s64 	%rd64, %rd3, %rd63;
	ld.global.u8 	%r143, [%rd64];
	add.s32 	%r144, %r140, %r143;
	add.s32 	%r145, %r141, %r25;
	mad.lo.s32 	%r146, %r145, %r22, %r23;
	cvt.s64.s32 	%rd65, %r146;
	add.s64 	%rd66, %rd3, %rd65;
	ld.global.u8 	%r147, [%rd66];
	add.s32 	%r148, %r144, %r147;
	add.s32 	%r149, %r145, %r25;
	mad.lo.s32 	%r150, %r149, %r22, %r23;
	cvt.s64.s32 	%rd67, %r150;
	add.s64 	%rd68, %rd3, %rd67;
	ld.global.u8 	%r151, [%rd68];
	add.s32 	%r152, %r148, %r151;
	add.s32 	%r153, %r149, %r25;
	mad.lo.s32 	%r154, %r153, %r22, %r23;
	cvt.s64.s32 	%rd69, %r154;
	add.s64 	%rd70, %rd3, %rd69;
	ld.global.u8 	%r155, [%rd70];
	add.s32 	%r156, %r152, %r155;
	add.s32 	%r157, %r153, %r25;
	mad.lo.s32 	%r158, %r157, %r22, %r23;
	cvt.s64.s32 	%rd71, %r158;
	add.s64 	%rd72, %rd3, %rd71;
	ld.global.u8 	%r159, [%rd72];
	add.s32 	%r160, %r156, %r159;
	add.s32 	%r161, %r157, %r25;
	mad.lo.s32 	%r162, %r161, %r22, %r23;
	cvt.s64.s32 	%rd73, %r162;
	add.s64 	%rd74, %rd3, %rd73;
	ld.global.u8 	%r163, [%rd74];
	add.s32 	%r164, %r160, %r163;
	add.s32 	%r165, %r161, %r25;
	mad.lo.s32 	%r166, %r165, %r22, %r23;
	cvt.s64.s32 	%rd75, %r166;
	add.s64 	%rd76, %rd3, %rd75;
	ld.global.u8 	%r167, [%rd76];
	add.s32 	%r168, %r164, %r167;
	add.s32 	%r169, %r165, %r25;
	mad.lo.s32 	%r170, %r169, %r22, %r23;
	cvt.s64.s32 	%rd77, %r170;
	add.s64 	%rd78, %rd3, %rd77;
	ld.global.u8 	%r171, [%rd78];
	add.s32 	%r172, %r168, %r171;
	add.s32 	%r173, %r169, %r25;
	mad.lo.s32 	%r174, %r173, %r22, %r23;
	cvt.s64.s32 	%rd79, %r174;
	add.s64 	%rd80, %rd3, %rd79;
	ld.global.u8 	%r175, [%rd80];
	add.s32 	%r176, %r172, %r175;
	add.s32 	%r177, %r173, %r25;
	mad.lo.s32 	%r178, %r177, %r22, %r23;
	cvt.s64.s32 	%rd81, %r178;
	add.s64 	%rd82, %rd3, %rd81;
	ld.global.u8 	%r179, [%rd82];
	add.s32 	%r180, %r176, %r179;
	add.s32 	%r181, %r177, %r25;
	mad.lo.s32 	%r182, %r181, %r22, %r23;
	cvt.s64.s32 	%rd83, %r182;
	add.s64 	%rd84, %rd3, %rd83;
	ld.global.u8 	%r183, [%rd84];
	add.s32 	%r184, %r180, %r183;
	add.s32 	%r185, %r181, %r25;
	mad.lo.s32 	%r186, %r185, %r22, %r23;
	cvt.s64.s32 	%rd85, %r186;
	add.s64 	%rd86, %rd3, %rd85;
	ld.global.u8 	%r187, [%rd86];
	add.s32 	%r188, %r184, %r187;
	add.s32 	%r189, %r185, %r25;
	mad.lo.s32 	%r190, %r189, %r22, %r23;
	cvt.s64.s32 	%rd87, %r190;
	add.s64 	%rd88, %rd3, %rd87;
	ld.global.u8 	%r191, [%rd88];
	add.s32 	%r192, %r188, %r191;
	add.s32 	%r193, %r189, %r25;
	mad.lo.s32 	%r194, %r193, %r22, %r23;
	cvt.s64.s32 	%rd89, %r194;
	add.s64 	%rd90, %rd3, %rd89;
	ld.global.u8 	%r195, [%rd90];
	add.s32 	%r196, %r192, %r195;
	add.s32 	%r197, %r193, %r25;
	mad.lo.s32 	%r198, %r197, %r22, %r23;
	cvt.s64.s32 	%rd91, %r198;
	add.s64 	%rd92, %rd3, %rd91;
	ld.global.u8 	%r199, [%rd92];
	add.s32 	%r200, %r196, %r199;
	add.s32 	%r201, %r197, %r25;
	mad.lo.s32 	%r202, %r201, %r22, %r23;
	cvt.s64.s32 	%rd93, %r202;
	add.s64 	%rd94, %rd3, %rd93;
	ld.global.u8 	%r203, [%rd94];
	add.s32 	%r204, %r200, %r203;
	add.s32 	%r205, %r201, %r25;
	mad.lo.s32 	%r206, %r205, %r22, %r23;
	cvt.s64.s32 	%rd95, %r206;
	add.s64 	%rd96, %rd3, %rd95;
	ld.global.u8 	%r207, [%rd96];
	add.s32 	%r208, %r204, %r207;
	add.s32 	%r209, %r205, %r25;
	mad.lo.s32 	%r210, %r209, %r22, %r23;
	cvt.s64.s32 	%rd97, %r210;
	add.s64 	%rd98, %rd3, %rd97;
	ld.global.u8 	%r211, [%rd98];
	add.s32 	%r212, %r208, %r211;
	add.s32 	%r213, %r209, %r25;
	mad.lo.s32 	%r214, %r213, %r22, %r23;
	cvt.s64.s32 	%rd99, %r214;
	add.s64 	%rd100, %rd3, %rd99;
	ld.global.u8 	%r215, [%rd100];
	add.s32 	%r216, %r212, %r215;
	add.s32 	%r217, %r213, %r25;
	mad.lo.s32 	%r218, %r217, %r22, %r23;
	cvt.s64.s32 	%rd101, %r218;
	add.s64 	%rd102, %rd3, %rd101;
	ld.global.u8 	%r219, [%rd102];
	add.s32 	%r220, %r216, %r219;
	add.s32 	%r221, %r217, %r25;
	mad.lo.s32 	%r222, %r221, %r22, %r23;
	cvt.s64.s32 	%rd103, %r222;
	add.s64 	%rd104, %rd3, %rd103;
	ld.global.u8 	%r223, [%rd104];
	add.s32 	%r224, %r220, %r223;
	add.s32 	%r225, %r221, %r25;
	mad.lo.s32 	%r226, %r225, %r22, %r23;
	cvt.s64.s32 	%rd105, %r226;
	add.s64 	%rd106, %rd3, %rd105;
	ld.global.u8 	%r227, [%rd106];
	add.s32 	%r228, %r224, %r227;
	cvt.u64.u32 	%rd107, %r22;
	add.s64 	%rd108, %rd6, %rd107;
	ld.global.u8 	%r229, [%rd108];
	add.s32 	%r230, %r228, %r229;
	add.s64 	%rd109, %rd8, %rd107;
	ld.global.u8 	%r231, [%rd109];
	add.s32 	%r232, %r230, %r231;
	add.s64 	%rd110, %rd10, %rd107;
	ld.global.u8 	%r233, [%rd110];
	add.s32 	%r234, %r232, %r233;
	add.s64 	%rd111, %rd12, %rd107;
	ld.global.u8 	%r235, [%rd111];
	add.s32 	%r236, %r234, %r235;
	add.s64 	%rd112, %rd14, %rd107;
	ld.global.u8 	%r237, [%rd112];
	add.s32 	%r238, %r236, %r237;
	add.s64 	%rd113, %rd16, %rd107;
	ld.global.u8 	%r239, [%rd113];
	add.s32 	%r240, %r238, %r239;
	add.s64 	%rd114, %rd18, %rd107;
	ld.global.u8 	%r241, [%rd114];
	add.s32 	%r242, %r240, %r241;
	add.s64 	%rd115, %rd20, %rd107;
	ld.global.u8 	%r243, [%rd115];
	add.s32 	%r244, %r242, %r243;
	add.s64 	%rd116, %rd22, %rd107;
	ld.global.u8 	%r245, [%rd116];
	add.s32 	%r246, %r244, %r245;
	add.s64 	%rd117, %rd24, %rd107;
	ld.global.u8 	%r247, [%rd117];
	add.s32 	%r248, %r246, %r247;
	add.s64 	%rd118, %rd26, %rd107;
	ld.global.u8 	%r249, [%rd118];
	add.s32 	%r250, %r248, %r249;
	add.s64 	%rd119, %rd28, %rd107;
	ld.global.u8 	%r251, [%rd119];
	add.s32 	%r252, %r250, %r251;
	add.s64 	%rd120, %rd30, %rd107;
	ld.global.u8 	%r253, [%rd120];
	add.s32 	%r254, %r252, %r253;
	add.s64 	%rd121, %rd32, %rd107;
	ld.global.u8 	%r255, [%rd121];
	add.s32 	%r256, %r254, %r255;
	add.s64 	%rd122, %rd34, %rd107;
	ld.global.u8 	%r257, [%rd122];
	add.s32 	%r258, %r256, %r257;
	add.s64 	%rd123, %rd36, %rd107;
	ld.global.u8 	%r259, [%rd123];
	add.s32 	%r260, %r258, %r259;
	add.s64 	%rd124, %rd38, %rd107;
	ld.global.u8 	%r261, [%rd124];
	add.s32 	%r262, %r260, %r261;
	add.s64 	%rd125, %rd40, %rd107;
	ld.global.u8 	%r263, [%rd125];
	add.s32 	%r264, %r262, %r263;
	add.s64 	%rd126, %rd42, %rd107;
	ld.global.u8 	%r265, [%rd126];
	add.s32 	%r266, %r264, %r265;
	add.s64 	%rd127, %rd44, %rd107;
	ld.global.u8 	%r267, [%rd127];
	add.s32 	%r268, %r266, %r267;
	add.s64 	%rd128, %rd46, %rd107;
	ld.global.u8 	%r269, [%rd128];
	add.s32 	%r270, %r268, %r269;
	add.s64 	%rd129, %rd48, %rd107;
	ld.global.u8 	%r271, [%rd129];
	add.s32 	%r272, %r270, %r271;
	add.s64 	%rd130, %rd50, %rd107;
	ld.global.u8 	%r273, [%rd130];
	add.s32 	%r274, %r272, %r273;
	add.s64 	%rd131, %rd52, %rd107;
	ld.global.u8 	%r275, [%rd131];
	add.s32 	%r276, %r274, %r275;
	add.s64 	%rd132, %rd54, %rd107;
	ld.global.u8 	%r277, [%rd132];
	add.s32 	%r278, %r276, %r277;
	add.s64 	%rd133, %rd56, %rd107;
	ld.global.u8 	%r279, [%rd133];
	add.s32 	%r280, %r278, %r279;
	add.s64 	%rd134, %rd58, %rd107;
	ld.global.u8 	%r281, [%rd134];
	add.s32 	%r282, %r280, %r281;
	add.s64 	%rd135, %rd60, %rd107;
	ld.global.u8 	%r283, [%rd135];
	add.s32 	%r284, %r282, %r283;
	add.s64 	%rd136, %rd62, %rd107;
	ld.global.u8 	%r285, [%rd136];
	add.s32 	%r286, %r284, %r285;
	add.s64 	%rd137, %rd64, %rd107;
	ld.global.u8 	%r287, [%rd137];
	add.s32 	%r288, %r286, %r287;
	add.s64 	%rd138, %rd66, %rd107;
	ld.global.u8 	%r289, [%rd138];
	add.s32 	%r290, %r288, %r289;
	add.s64 	%rd139, %rd68, %rd107;
	ld.global.u8 	%r291, [%rd139];
	add.s32 	%r292, %r290, %r291;
	add.s64 	%rd140, %rd70, %rd107;
	ld.global.u8 	%r293, [%rd140];
	add.s32 	%r294, %r292, %r293;
	add.s64 	%rd141, %rd72, %rd107;
	ld.global.u8 	%r295, [%rd141];
	add.s32 	%r296, %r294, %r295;
	add.s64 	%rd142, %rd74, %rd107;
	ld.global.u8 	%r297, [%rd142];
	add.s32 	%r298, %r296, %r297;
	add.s64 	%rd143, %rd76, %rd107;
	ld.global.u8 	%r299, [%rd143];
	add.s32 	%r300, %r298, %r299;
	add.s64 	%rd144, %rd78, %rd107;
	ld.global.u8 	%r301, [%rd144];
	add.s32 	%r302, %r300, %r301;
	add.s64 	%rd145, %rd80, %rd107;
	ld.global.u8 	%r303, [%rd145];
	add.s32 	%r304, %r302, %r303;
	add.s64 	%rd146, %rd82, %rd107;
	ld.global.u8 	%r305, [%rd146];
	add.s32 	%r306, %r304, %r305;
	add.s64 	%rd147, %rd84, %rd107;
	ld.global.u8 	%r307, [%rd147];
	add.s32 	%r308, %r306, %r307;
	add.s64 	%rd148, %rd86, %rd107;
	ld.global.u8 	%r309, [%rd148];
	add.s32 	%r310, %r308, %r309;
	add.s64 	%rd149, %rd88, %rd107;
	ld.global.u8 	%r311, [%rd149];
	add.s32 	%r312, %r310, %r311;
	add.s64 	%rd150, %rd90, %rd107;
	ld.global.u8 	%r313, [%rd150];
	add.s32 	%r314, %r312, %r313;
	add.s64 	%rd151, %rd92, %rd107;
	ld.global.u8 	%r315, [%rd151];
	add.s32 	%r316, %r314, %r315;
	add.s64 	%rd152, %rd94, %rd107;
	ld.global.u8 	%r317, [%rd152];
	add.s32 	%r318, %r316, %r317;
	add.s64 	%rd153, %rd96, %rd107;
	ld.global.u8 	%r319, [%rd153];
	add.s32 	%r320, %r318, %r319;
	add.s64 	%rd154, %rd98, %rd107;
	ld.global.u8 	%r321, [%rd154];
	add.s32 	%r322, %r320, %r321;
	add.s64 	%rd155, %rd100, %rd107;
	ld.global.u8 	%r323, [%rd155];
	add.s32 	%r324, %r322, %r323;
	add.s64 	%rd156, %rd102, %rd107;
	ld.global.u8 	%r325, [%rd156];
	add.s32 	%r326, %r324, %r325;
	add.s64 	%rd157, %rd104, %rd107;
	ld.global.u8 	%r327, [%rd157];
	add.s32 	%r328, %r326, %r327;
	add.s64 	%rd158, %rd106, %rd107;
	ld.global.u8 	%r329, [%rd158];
	add.s32 	%r330, %r328, %r329;
	add.s64 	%rd159, %rd108, %rd107;
	ld.global.u8 	%r331, [%rd159];
	add.s32 	%r332, %r330, %r331;
	add.s64 	%rd160, %rd109, %rd107;
	ld.global.u8 	%r333, [%rd160];
	add.s32 	%r334, %r332, %r333;
	add.s64 	%rd161, %rd110, %rd107;
	ld.global.u8 	%r335, [%rd161];
	add.s32 	%r336, %r334, %r335;
	add.s64 	%rd162, %rd111, %rd107;
	ld.global.u8 	%r337, [%rd162];
	add.s32 	%r338, %r336, %r337;
	add.s64 	%rd163, %rd112, %rd107;
	ld.global.u8 	%r339, [%rd163];
	add.s32 	%r340, %r338, %r339;
	add.s64 	%rd164, %rd113, %rd107;
	ld.global.u8 	%r341, [%rd164];
	add.s32 	%r342, %r340, %r341;
	add.s64 	%rd165, %rd114, %rd107;
	ld.global.u8 	%r343, [%rd165];
	add.s32 	%r344, %r342, %r343;
	add.s64 	%rd166, %rd115, %rd107;
	ld.global.u8 	%r345, [%rd166];
	add.s32 	%r346, %r344, %r345;
	add.s64 	%rd167, %rd116, %rd107;
	ld.global.u8 	%r347, [%rd167];
	add.s32 	%r348, %r346, %r347;
	add.s64 	%rd168, %rd117, %rd107;
	ld.global.u8 	%r349, [%rd168];
	add.s32 	%r350, %r348, %r349;
	add.s64 	%rd169, %rd118, %rd107;
	ld.global.u8 	%r351, [%rd169];
	add.s32 	%r352, %r350, %r351;
	add.s64 	%rd170, %rd119, %rd107;
	ld.global.u8 	%r353, [%rd170];
	add.s32 	%r354, %r352, %r353;
	add.s64 	%rd171, %rd120, %rd107;
	ld.global.u8 	%r355, [%rd171];
	add.s32 	%r356, %r354, %r355;
	add.s64 	%rd172, %rd121, %rd107;
	ld.global.u8 	%r357, [%rd172];
	add.s32 	%r358, %r356, %r357;
	add.s64 	%rd173, %rd122, %rd107;
	ld.global.u8 	%r359, [%rd173];
	add.s32 	%r360, %r358, %r359;
	add.s64 	%rd174, %rd123, %rd107;
	ld.global.u8 	%r361, [%rd174];
	add.s32 	%r362, %r360, %r361;
	add.s64 	%rd175, %rd124, %rd107;
	ld.global.u8 	%r363, [%rd175];
	add.s32 	%r364, %r362, %r363;
	add.s64 	%rd176, %rd125, %rd107;
	ld.global.u8 	%r365, [%rd176];
	add.s32 	%r366, %r364, %r365;
	add.s64 	%rd177, %rd126, %rd107;
	ld.global.u8 	%r367, [%rd177];
	add.s32 	%r368, %r366, %r367;
	add.s64 	%rd178, %rd127, %rd107;
	ld.global.u8 	%r369, [%rd178];
	add.s32 	%r370, %r368, %r369;
	add.s64 	%rd179, %rd128, %rd107;
	ld.global.u8 	%r371, [%rd179];
	add.s32 	%r372, %r370, %r371;
	add.s64 	%rd180, %rd129, %rd107;
	ld.global.u8 	%r373, [%rd180];
	add.s32 	%r374, %r372, %r373;
	add.s64 	%rd181, %rd130, %rd107;
	ld.global.u8 	%r375, [%rd181];
	add.s32 	%r376, %r374, %r375;
	add.s64 	%rd182, %rd131, %rd107;
	ld.global.u8 	%r377, [%rd182];
	add.s32 	%r378, %r376, %r377;
	add.s64 	%rd183, %rd132, %rd107;
	ld.global.u8 	%r379, [%rd183];
	add.s32 	%r380, %r378, %r379;
	add.s64 	%rd184, %rd133, %rd107;
	ld.global.u8 	%r381, [%rd184];
	add.s32 	%r382, %r380, %r381;
	add.s64 	%rd185, %rd134, %rd107;
	ld.global.u8 	%r383, [%rd185];
	add.s32 	%r384, %r382, %r383;
	add.s64 	%rd186, %rd135, %rd107;
	ld.global.u8 	%r385, [%rd186];
	add.s32 	%r386, %r384, %r385;
	add.s64 	%rd187, %rd136, %rd107;
	ld.global.u8 	%r387, [%rd187];
	add.s32 	%r388, %r386, %r387;
	add.s64 	%rd188, %rd137, %rd107;
	ld.global.u8 	%r389, [%rd188];
	add.s32 	%r390, %r388, %r389;
	add.s64 	%rd189, %rd138, %rd107;
	ld.global.u8 	%r391, [%rd189];
	add.s32 	%r392, %r390, %r391;
	add.s64 	%rd190, %rd139, %rd107;
	ld.global.u8 	%r393, [%rd190];
	add.s32 	%r394, %r392, %r393;
	add.s64 	%rd191, %rd140, %rd107;
	ld.global.u8 	%r395, [%rd191];
	add.s32 	%r396, %r394, %r395;
	add.s64 	%rd192, %rd141, %rd107;
	ld.global.u8 	%r397, [%rd192];
	add.s32 	%r398, %r396, %r397;
	add.s64 	%rd193, %rd142, %rd107;
	ld.global.u8 	%r399, [%rd193];
	add.s32 	%r400, %r398, %r399;
	add.s64 	%rd194, %rd143, %rd107;
	ld.global.u8 	%r401, [%rd194];
	add.s32 	%r402, %r400, %r401;
	add.s64 	%rd195, %rd144, %rd107;
	ld.global.u8 	%r403, [%rd195];
	add.s32 	%r404, %r402, %r403;
	add.s64 	%rd196, %rd145, %rd107;
	ld.global.u8 	%r405, [%rd196];
	add.s32 	%r406, %r404, %r405;
	add.s64 	%rd197, %rd146, %rd107;
	ld.global.u8 	%r407, [%rd197];
	add.s32 	%r408, %r406, %r407;
	add.s64 	%rd198, %rd147, %rd107;
	ld.global.u8 	%r409, [%rd198];
	add.s32 	%r410, %r408, %r409;
	add.s64 	%rd199, %rd148, %rd107;
	ld.global.u8 	%r411, [%rd199];
	add.s32 	%r412, %r410, %r411;
	add.s64 	%rd200, %rd149, %rd107;
	ld.global.u8 	%r413, [%rd200];
	add.s32 	%r414, %r412, %r413;
	add.s64 	%rd201, %rd150, %rd107;
	ld.global.u8 	%r415, [%rd201];
	add.s32 	%r416, %r414, %r415;
	add.s64 	%rd202, %rd151, %rd107;
	ld.global.u8 	%r417, [%rd202];
	add.s32 	%r418, %r416, %r417;
	add.s64 	%rd203, %rd152, %rd107;
	ld.global.u8 	%r419, [%rd203];
	add.s32 	%r420, %r418, %r419;
	add.s64 	%rd204, %rd153, %rd107;
	ld.global.u8 	%r421, [%rd204];
	add.s32 	%r422, %r420, %r421;
	add.s64 	%rd205, %rd154, %rd107;
	ld.global.u8 	%r423, [%rd205];
	add.s32 	%r424, %r422, %r423;
	add.s64 	%rd206, %rd155, %rd107;
	ld.global.u8 	%r425, [%rd206];
	add.s32 	%r426, %r424, %r425;
	add.s64 	%rd207, %rd156, %rd107;
	ld.global.u8 	%r427, [%rd207];
	add.s32 	%r428, %r426, %r427;
	add.s64 	%rd208, %rd157, %rd107;
	ld.global.u8 	%r429, [%rd208];
	add.s32 	%r430, %r428, %r429;
	add.s64 	%rd209, %rd158, %rd107;
	ld.global.u8 	%r431, [%rd209];
	add.s32 	%r432, %r430, %r431;
	add.s64 	%rd210, %rd159, %rd107;
	ld.global.u8 	%r433, [%rd210];
	add.s32 	%r434, %r432, %r433;
	add.s64 	%rd211, %rd160, %rd107;
	ld.global.u8 	%r435, [%rd211];
	add.s32 	%r436, %r434, %r435;
	add.s64 	%rd212, %rd161, %rd107;
	ld.global.u8 	%r437, [%rd212];
	add.s32 	%r438, %r436, %r437;
	add.s64 	%rd213, %rd162, %rd107;
	ld.global.u8 	%r439, [%rd213];
	add.s32 	%r440, %r438, %r439;
	add.s64 	%rd214, %rd163, %rd107;
	ld.global.u8 	%r441, [%rd214];
	add.s32 	%r442, %r440, %r441;
	add.s64 	%rd215, %rd164, %rd107;
	ld.global.u8 	%r443, [%rd215];
	add.s32 	%r444, %r442, %r443;
	add.s64 	%rd216, %rd165, %rd107;
	ld.global.u8 	%r445, [%rd216];
	add.s32 	%r446, %r444, %r445;
	add.s64 	%rd217, %rd166, %rd107;
	ld.global.u8 	%r447, [%rd217];
	add.s32 	%r448, %r446, %r447;
	add.s64 	%rd218, %rd167, %rd107;
	ld.global.u8 	%r449, [%rd218];
	add.s32 	%r450, %r448, %r449;
	add.s64 	%rd219, %rd168, %rd107;
	ld.global.u8 	%r451, [%rd219];
	add.s32 	%r452, %r450, %r451;
	add.s64 	%rd220, %rd169, %rd107;
	ld.global.u8 	%r453, [%rd220];
	add.s32 	%r454, %r452, %r453;
	add.s64 	%rd221, %rd170, %rd107;
	ld.global.u8 	%r455, [%rd221];
	add.s32 	%r456, %r454, %r455;
	add.s64 	%rd222, %rd171, %rd107;
	ld.global.u8 	%r457, [%rd222];
	add.s32 	%r458, %r456, %r457;
	add.s64 	%rd223, %rd172, %rd107;
	ld.global.u8 	%r459, [%rd223];
	add.s32 	%r460, %r458, %r459;
	add.s64 	%rd224, %rd173, %rd107;
	ld.global.u8 	%r461, [%rd224];
	add.s32 	%r462, %r460, %r461;
	add.s64 	%rd225, %rd174, %rd107;
	ld.global.u8 	%r463, [%rd225];
	add.s32 	%r464, %r462, %r463;
	add.s64 	%rd226, %rd175, %rd107;
	ld.global.u8 	%r465, [%rd226];
	add.s32 	%r466, %r464, %r465;
	add.s64 	%rd227, %rd176, %rd107;
	ld.global.u8 	%r467, [%rd227];
	add.s32 	%r468, %r466, %r467;
	add.s64 	%rd228, %rd177, %rd107;
	ld.global.u8 	%r469, [%rd228];
	add.s32 	%r470, %r468, %r469;
	add.s64 	%rd229, %rd178, %rd107;
	ld.global.u8 	%r471, [%rd229];
	add.s32 	%r472, %r470, %r471;
	add.s64 	%rd230, %rd179, %rd107;
	ld.global.u8 	%r473, [%rd230];
	add.s32 	%r474, %r472, %r473;
	add.s64 	%rd231, %rd180, %rd107;
	ld.global.u8 	%r475, [%rd231];
	add.s32 	%r476, %r474, %r475;
	add.s64 	%rd232, %rd181, %rd107;
	ld.global.u8 	%r477, [%rd232];
	add.s32 	%r478, %r476, %r477;
	add.s64 	%rd233, %rd182, %rd107;
	ld.global.u8 	%r479, [%rd233];
	add.s32 	%r480, %r478, %r479;
	add.s64 	%rd234, %rd183, %rd107;
	ld.global.u8 	%r481, [%rd234];
	add.s32 	%r482, %r480, %r481;
	add.s64 	%rd235, %rd184, %rd107;
	ld.global.u8 	%r483, [%rd235];
	add.s32 	%r484, %r482, %r483;
	add.s64 	%rd236, %rd185, %rd107;
	ld.global.u8 	%r485, [%rd236];
	add.s32 	%r486, %r484, %r485;
	add.s64 	%rd237, %rd186, %rd107;
	ld.global.u8 	%r487, [%rd237];
	add.s32 	%r488, %r486, %r487;
	add.s64 	%rd238, %rd187, %rd107;
	ld.global.u8 	%r489, [%rd238];
	add.s32 	%r490, %r488, %r489;
	add.s64 	%rd239, %rd188, %rd107;
	ld.global.u8 	%r491, [%rd239];
	add.s32 	%r492, %r490, %r491;
	add.s64 	%rd240, %rd189, %rd107;
	ld.global.u8 	%r493, [%rd240];
	add.s32 	%r494, %r492, %r493;
	add.s64 	%rd241, %rd190, %rd107;
	ld.global.u8 	%r495, [%rd241];
	add.s32 	%r496, %r494, %r495;
	add.s64 	%rd242, %rd191, %rd107;
	ld.global.u8 	%r497, [%rd242];
	add.s32 	%r498, %r496, %r497;
	add.s64 	%rd243, %rd192, %rd107;
	ld.global.u8 	%r499, [%rd243];
	add.s32 	%r500, %r498, %r499;
	add.s64 	%rd244, %rd193, %rd107;
	ld.global.u8 	%r501, [%rd244];
	add.s32 	%r502, %r500, %r501;
	add.s64 	%rd245, %rd194, %rd107;
	ld.global.u8 	%r503, [%rd245];
	add.s32 	%r504, %r502, %r503;
	add.s64 	%rd246, %rd195, %rd107;
	ld.global.u8 	%r505, [%rd246];
	add.s32 	%r506, %r504, %r505;
	add.s64 	%rd247, %rd196, %rd107;
	ld.global.u8 	%r507, [%rd247];
	add.s32 	%r508, %r506, %r507;
	add.s64 	%rd248, %rd197, %rd107;
	ld.global.u8 	%r509, [%rd248];
	add.s32 	%r510, %r508, %r509;
	add.s64 	%rd249, %rd198, %rd107;
	ld.global.u8 	%r511, [%rd249];
	add.s32 	%r512, %r510, %r511;
	add.s64 	%rd250, %rd199, %rd107;
	ld.global.u8 	%r513, [%rd250];
	add.s32 	%r514, %r512, %r513;
	add.s64 	%rd251, %rd200, %rd107;
	ld.global.u8 	%r515, [%rd251];
	add.s32 	%r516, %r514, %r515;
	add.s64 	%rd252, %rd201, %rd107;
	ld.global.u8 	%r517, [%rd252];
	add.s32 	%r518, %r516, %r517;
	add.s64 	%rd253, %rd202, %rd107;
	ld.global.u8 	%r519, [%rd253];
	add.s32 	%r520, %r518, %r519;
	add.s64 	%rd254, %rd203, %rd107;
	ld.global.u8 	%r521, [%rd254];
	add.s32 	%r522, %r520, %r521;
	add.s64 	%rd255, %rd204, %rd107;
	ld.global.u8 	%r523, [%rd255];
	add.s32 	%r524, %r522, %r523;
	add.s64 	%rd256, %rd205, %rd107;
	ld.global.u8 	%r525, [%rd256];
	add.s32 	%r526, %r524, %r525;
	add.s64 	%rd257, %rd206, %rd107;
	ld.global.u8 	%r527, [%rd257];
	add.s32 	%r528, %r526, %r527;
	add.s64 	%rd258, %rd207, %rd107;
	ld.global.u8 	%r529, [%rd258];
	add.s32 	%r530, %r528, %r529;
	add.s64 	%rd259, %rd208, %rd107;
	ld.global.u8 	%r531, [%rd259];
	add.s32 	%r532, %r530, %r531;
	add.s64 	%rd260, %rd209, %rd107;
	ld.global.u8 	%r533, [%rd260];
	add.s32 	%r534, %r532, %r533;
	add.s64 	%rd261, %rd210, %rd107;
	ld.global.u8 	%r535, [%rd261];
	add.s32 	%r536, %r534, %r535;
	add.s64 	%rd262, %rd211, %rd107;
	ld.global.u8 	%r537, [%rd262];
	add.s32 	%r538, %r536, %r537;
	add.s64 	%rd263, %rd212, %rd107;
	ld.global.u8 	%r539, [%rd263];
	add.s32 	%r540, %r538, %r539;
	add.s64 	%rd264, %rd213, %rd107;
	ld.global.u8 	%r541, [%rd264];
	add.s32 	%r542, %r540, %r541;
	add.s64 	%rd265, %rd214, %rd107;
	ld.global.u8 	%r543, [%rd265];
	add.s32 	%r544, %r542, %r543;
	add.s64 	%rd266, %rd215, %rd107;
	ld.global.u8 	%r545, [%rd266];
	add.s32 	%r546, %r544, %r545;
	add.s64 	%rd267, %rd216, %rd107;
	ld.global.u8 	%r547, [%rd267];
	add.s32 	%r548, %r546, %r547;
	add.s64 	%rd268, %rd217, %rd107;
	ld.global.u8 	%r549, [%rd268];
	add.s32 	%r550, %r548, %r549;
	add.s64 	%rd269, %rd218, %rd107;
	ld.global.u8 	%r551, [%rd269];
	add.s32 	%r552, %r550, %r551;
	add.s64 	%rd270, %rd219, %rd107;
	ld.global.u8 	%r553, [%rd270];
	add.s32 	%r554, %r552, %r553;
	add.s64 	%rd271, %rd220, %rd107;
	ld.global.u8 	%r555, [%rd271];
	add.s32 	%r556, %r554, %r555;
	add.s64 	%rd272, %rd221, %rd107;
	ld.global.u8 	%r557, [%rd272];
	add.s32 	%r558, %r556, %r557;
	add.s64 	%rd273, %rd222, %rd107;
	ld.global.u8 	%r559, [%rd273];
	add.s32 	%r560, %r558, %r559;
	add.s64 	%rd274, %rd223, %rd107;
	ld.global.u8 	%r561, [%rd274];
	add.s32 	%r562, %r560, %r561;
	add.s64 	%rd275, %rd224, %rd107;
	ld.global.u8 	%r563, [%rd275];
	add.s32 	%r564, %r562, %r563;
	add.s64 	%rd276, %rd225, %rd107;
	ld.global.u8 	%r565, [%rd276];
	add.s32 	%r566, %r564, %r565;
	add.s64 	%rd277, %rd226, %rd107;
	ld.global.u8 	%r567, [%rd277];
	add.s32 	%r568, %r566, %r567;
	add.s64 	%rd278, %rd227, %rd107;
	ld.global.u8 	%r569, [%rd278];
	add.s32 	%r570, %r568, %r569;
	add.s64 	%rd279, %rd228, %rd107;
	ld.global.u8 	%r571, [%rd279];
	add.s32 	%r572, %r570, %r571;
	add.s64 	%rd280, %rd229, %rd107;
	ld.global.u8 	%r573, [%rd280];
	add.s32 	%r574, %r572, %r573;
	add.s64 	%rd281, %rd230, %rd107;
	ld.global.u8 	%r575, [%rd281];
	add.s32 	%r576, %r574, %r575;
	add.s64 	%rd282, %rd231, %rd107;
	ld.global.u8 	%r577, [%rd282];
	add.s32 	%r578, %r576, %r577;
	add.s64 	%rd283, %rd232, %rd107;
	ld.global.u8 	%r579, [%rd283];
	add.s32 	%r580, %r578, %r579;
	add.s64 	%rd284, %rd233, %rd107;
	ld.global.u8 	%r581, [%rd284];
	add.s32 	%r582, %r580, %r581;
	add.s64 	%rd285, %rd234, %rd107;
	ld.global.u8 	%r583, [%rd285];
	add.s32 	%r584, %r582, %r583;
	add.s64 	%rd286, %rd235, %rd107;
	ld.global.u8 	%r585, [%rd286];
	add.s32 	%r586, %r584, %r585;
	add.s64 	%rd287, %rd236, %rd107;
	ld.global.u8 	%r587, [%rd287];
	add.s32 	%r588, %r586, %r587;
	add.s64 	%rd288, %rd237, %rd107;
	ld.global.u8 	%r589, [%rd288];
	add.s32 	%r590, %r588, %r589;
	add.s64 	%rd289, %rd238, %rd107;
	ld.global.u8 	%r591, [%rd289];
	add.s32 	%r592, %r590, %r591;
	add.s64 	%rd290, %rd239, %rd107;
	ld.global.u8 	%r593, [%rd290];
	add.s32 	%r594, %r592, %r593;
	add.s64 	%rd291, %rd240, %rd107;
	ld.global.u8 	%r595, [%rd291];
	add.s32 	%r596, %r594, %r595;
	add.s64 	%rd292, %rd241, %rd107;
	ld.global.u8 	%r597, [%rd292];
	add.s32 	%r598, %r596, %r597;
	add.s64 	%rd293, %rd242, %rd107;
	ld.global.u8 	%r599, [%rd293];
	add.s32 	%r600, %r598, %r599;
	add.s64 	%rd294, %rd243, %rd107;
	ld.global.u8 	%r601, [%rd294];
	add.s32 	%r602, %r600, %r601;
	add.s64 	%rd295, %rd244, %rd107;
	ld.global.u8 	%r603, [%rd295];
	add.s32 	%r604, %r602, %r603;
	add.s64 	%rd296, %rd245, %rd107;
	ld.global.u8 	%r605, [%rd296];
	add.s32 	%r606, %r604, %r605;
	add.s64 	%rd297, %rd246, %rd107;
	ld.global.u8 	%r607, [%rd297];
	add.s32 	%r608, %r606, %r607;
	add.s64 	%rd298, %rd247, %rd107;
	ld.global.u8 	%r609, [%rd298];
	add.s32 	%r610, %r608, %r609;
	add.s64 	%rd299, %rd248, %rd107;
	ld.global.u8 	%r611, [%rd299];
	add.s32 	%r612, %r610, %r611;
	add.s64 	%rd300, %rd249, %rd107;
	ld.global.u8 	%r613, [%rd300];
	add.s32 	%r614, %r612, %r613;
	add.s64 	%rd301, %rd250, %rd107;
	ld.global.u8 	%r615, [%rd301];
	add.s32 	%r616, %r614, %r615;
	add.s64 	%rd302, %rd251, %rd107;
	ld.global.u8 	%r617, [%rd302];
	add.s32 	%r618, %r616, %r617;
	add.s64 	%rd303, %rd252, %rd107;
	ld.global.u8 	%r619, [%rd303];
	add.s32 	%r620, %r618, %r619;
	add.s64 	%rd304, %rd253, %rd107;
	ld.global.u8 	%r621, [%rd304];
	add.s32 	%r622, %r620, %r621;
	add.s64 	%rd305, %rd254, %rd107;
	ld.global.u8 	%r623, [%rd305];
	add.s32 	%r624, %r622, %r623;
	add.s64 	%rd306, %rd255, %rd107;
	ld.global.u8 	%r625, [%rd306];
	add.s32 	%r626, %r624, %r625;
	add.s64 	%rd307, %rd256, %rd107;
	ld.global.u8 	%r627, [%rd307];
	add.s32 	%r628, %r626, %r627;
	add.s64 	%rd308, %rd257, %rd107;
	ld.global.u8 	%r629, [%rd308];
	add.s32 	%r630, %r628, %r629;
	add.s64 	%rd309, %rd258, %rd107;
	ld.global.u8 	%r631, [%rd309];
	add.s32 	%r632, %r630, %r631;
	add.s64 	%rd310, %rd259, %rd107;
	ld.global.u8 	%r633, [%rd310];
	add.s32 	%r634, %r632, %r633;
	add.s64 	%rd311, %rd260, %rd107;
	ld.global.u8 	%r635, [%rd311];
	add.s32 	%r636, %r634, %r635;
	add.s64 	%rd312, %rd261, %rd107;
	ld.global.u8 	%r637, [%rd312];
	add.s32 	%r638, %r636, %r637;
	add.s64 	%rd313, %rd262, %rd107;
	ld.global.u8 	%r639, [%rd313];
	add.s32 	%r640, %r638, %r639;
	add.s64 	%rd314, %rd263, %rd107;
	ld.global.u8 	%r641, [%rd314];
	add.s32 	%r642, %r640, %r641;
	add.s64 	%rd315, %rd264, %rd107;
	ld.global.u8 	%r643, [%rd315];
	add.s32 	%r644, %r642, %r643;
	add.s64 	%rd316, %rd265, %rd107;
	ld.global.u8 	%r645, [%rd316];
	add.s32 	%r646, %r644, %r645;
	add.s64 	%rd317, %rd266, %rd107;
	ld.global.u8 	%r647, [%rd317];
	add.s32 	%r648, %r646, %r647;
	add.s64 	%rd318, %rd267, %rd107;
	ld.global.u8 	%r649, [%rd318];
	add.s32 	%r650, %r648, %r649;
	add.s64 	%rd319, %rd268, %rd107;
	ld.global.u8 	%r651, [%rd319];
	add.s32 	%r652, %r650, %r651;
	add.s64 	%rd320, %rd269, %rd107;
	ld.global.u8 	%r653, [%rd320];
	add.s32 	%r654, %r652, %r653;
	add.s64 	%rd321, %rd270, %rd107;
	ld.global.u8 	%r655, [%rd321];
	add.s32 	%r656, %r654, %r655;
	add.s64 	%rd322, %rd271, %rd107;
	ld.global.u8 	%r657, [%rd322];
	add.s32 	%r658, %r656, %r657;
	add.s64 	%rd323, %rd272, %rd107;
	ld.global.u8 	%r659, [%rd323];
	add.s32 	%r660, %r658, %r659;
	add.s64 	%rd324, %rd273, %rd107;
	ld.global.u8 	%r661, [%rd324];
	add.s32 	%r662, %r660, %r661;
	add.s64 	%rd325, %rd274, %rd107;
	ld.global.u8 	%r663, [%rd325];
	add.s32 	%r664, %r662, %r663;
	add.s64 	%rd326, %rd275, %rd107;
	ld.global.u8 	%r665, [%rd326];
	add.s32 	%r666, %r664, %r665;
	add.s64 	%rd327, %rd276, %rd107;
	ld.global.u8 	%r667, [%rd327];
	add.s32 	%r668, %r666, %r667;
	add.s64 	%rd328, %rd277, %rd107;
	ld.global.u8 	%r669, [%rd328];
	add.s32 	%r670, %r668, %r669;
	add.s64 	%rd329, %rd278, %rd107;
	ld.global.u8 	%r671, [%rd329];
	add.s32 	%r672, %r670, %r671;
	add.s64 	%rd330, %rd279, %rd107;
	ld.global.u8 	%r673, [%rd330];
	add.s32 	%r674, %r672, %r673;
	add.s64 	%rd331, %rd280, %rd107;
	ld.global.u8 	%r675, [%rd331];
	add.s32 	%r676, %r674, %r675;
	add.s64 	%rd332, %rd281, %rd107;
	ld.global.u8 	%r677, [%rd332];
	add.s32 	%r678, %r676, %r677;
	add.s64 	%rd333, %rd282, %rd107;
	ld.global.u8 	%r679, [%rd333];
	add.s32 	%r680, %r678, %r679;
	add.s64 	%rd334, %rd283, %rd107;
	ld.global.u8 	%r681, [%rd334];
	add.s32 	%r682, %r680, %r681;
	add.s64 	%rd335, %rd284, %rd107;
	ld.global.u8 	%r683, [%rd335];
	add.s32 	%r684, %r682, %r683;
	add.s64 	%rd336, %rd285, %rd107;
	ld.global.u8 	%r685, [%rd336];
	add.s32 	%r686, %r684, %r685;
	add.s64 	%rd337, %rd286, %rd107;
	ld.global.u8 	%r687, [%rd337];
	add.s32 	%r688, %r686, %r687;
	add.s64 	%rd338, %rd287, %rd107;
	ld.global.u8 	%r689, [%rd338];
	add.s32 	%r690, %r688, %r689;
	add.s64 	%rd339, %rd288, %rd107;
	ld.global.u8 	%r691, [%rd339];
	add.s32 	%r692, %r690, %r691;
	add.s64 	%rd340, %rd289, %rd107;
	ld.global.u8 	%r693, [%rd340];
	add.s32 	%r694, %r692, %r693;
	add.s64 	%rd341, %rd290, %rd107;
	ld.global.u8 	%r695, [%rd341];
	add.s32 	%r696, %r694, %r695;
	add.s64 	%rd342, %rd291, %rd107;
	ld.global.u8 	%r697, [%rd342];
	add.s32 	%r698, %r696, %r697;
	add.s64 	%rd343, %rd292, %rd107;
	ld.global.u8 	%r699, [%rd343];
	add.s32 	%r700, %r698, %r699;
	add.s64 	%rd344, %rd293, %rd107;
	ld.global.u8 	%r701, [%rd344];
	add.s32 	%r702, %r700, %r701;
	add.s64 	%rd345, %rd294, %rd107;
	ld.global.u8 	%r703, [%rd345];
	add.s32 	%r704, %r702, %r703;
	add.s64 	%rd346, %rd295, %rd107;
	ld.global.u8 	%r705, [%rd346];
	add.s32 	%r706, %r704, %r705;
	add.s64 	%rd347, %rd296, %rd107;
	ld.global.u8 	%r707, [%rd347];
	add.s32 	%r708, %r706, %r707;
	add.s64 	%rd348, %rd297, %rd107;
	ld.global.u8 	%r709, [%rd348];
	add.s32 	%r710, %r708, %r709;
	add.s64 	%rd349, %rd298, %rd107;
	ld.global.u8 	%r711, [%rd349];
	add.s32 	%r712, %r710, %r711;
	add.s64 	%rd350, %rd299, %rd107;
	ld.global.u8 	%r713, [%rd350];
	add.s32 	%r714, %r712, %r713;
	add.s64 	%rd351, %rd300, %rd107;
	ld.global.u8 	%r715, [%rd351];
	add.s32 	%r716, %r714, %r715;
	add.s64 	%rd352, %rd301, %rd107;
	ld.global.u8 	%r717, [%rd352];
	add.s32 	%r718, %r716, %r717;
	add.s64 	%rd353, %rd302, %rd107;
	ld.global.u8 	%r719, [%rd353];
	add.s32 	%r720, %r718, %r719;
	add.s64 	%rd354, %rd303, %rd107;
	ld.global.u8 	%r721, [%rd354];
	add.s32 	%r722, %r720, %r721;
	add.s64 	%rd355, %rd304, %rd107;
	ld.global.u8 	%r723, [%rd355];
	add.s32 	%r724, %r722, %r723;
	add.s64 	%rd356, %rd305, %rd107;
	ld.global.u8 	%r725, [%rd356];
	add.s32 	%r726, %r724, %r725;
	add.s64 	%rd357, %rd306, %rd107;
	ld.global.u8 	%r727, [%rd357];
	add.s32 	%r728, %r726, %r727;
	add.s64 	%rd358, %rd307, %rd107;
	ld.global.u8 	%r729, [%rd358];
	add.s32 	%r730, %r728, %r729;
	add.s64 	%rd359, %rd308, %rd107;
	ld.global.u8 	%r731, [%rd359];
	add.s32 	%r732, %r730, %r731;
	add.s64 	%rd360, %rd309, %rd107;
	ld.global.u8 	%r733, [%rd360];
	add.s32 	%r734, %r732, %r733;
	add.s64 	%rd361, %rd310, %rd107;
	ld.global.u8 	%r735, [%rd361];
	add.s32 	%r736, %r734, %r735;
	add.s64 	%rd362, %rd311, %rd107;
	ld.global.u8 	%r737, [%rd362];
	add.s32 	%r738, %r736, %r737;
	add.s64 	%rd363, %rd312, %rd107;
	ld.global.u8 	%r739, [%rd363];
	add.s32 	%r740, %r738, %r739;
	add.s64 	%rd364, %rd313, %rd107;
	ld.global.u8 	%r741, [%rd364];
	add.s32 	%r742, %r740, %r741;
	add.s64 	%rd365, %rd314, %rd107;
	ld.global.u8 	%r743, [%rd365];
	add.s32 	%r744, %r742, %r743;
	add.s64 	%rd366, %rd315, %rd107;
	ld.global.u8 	%r745, [%rd366];
	add.s32 	%r746, %r744, %r745;
	add.s64 	%rd367, %rd316, %rd107;
	ld.global.u8 	%r747, [%rd367];
	add.s32 	%r748, %r746, %r747;
	add.s64 	%rd368, %rd317, %rd107;
	ld.global.u8 	%r749, [%rd368];
	add.s32 	%r750, %r748, %r749;
	add.s64 	%rd369, %rd318, %rd107;
	ld.global.u8 	%r751, [%rd369];
	add.s32 	%r752, %r750, %r751;
	add.s64 	%rd370, %rd319, %rd107;
	ld.global.u8 	%r753, [%rd370];
	add.s32 	%r754, %r752, %r753;
	add.s64 	%rd371, %rd320, %rd107;
	ld.global.u8 	%r755, [%rd371];
	add.s32 	%r756, %r754, %r755;
	add.s64 	%rd372, %rd321, %rd107;
	ld.global.u8 	%r757, [%rd372];
	add.s32 	%r758, %r756, %r757;
	add.s64 	%rd373, %rd322, %rd107;
	ld.global.u8 	%r759, [%rd373];
	add.s32 	%r760, %r758, %r759;
	add.s64 	%rd374, %rd323, %rd107;
	ld.global.u8 	%r761, [%rd374];
	add.s32 	%r762, %r760, %r761;
	add.s64 	%rd375, %rd324, %rd107;
	ld.global.u8 	%r763, [%rd375];
	add.s32 	%r764, %r762, %r763;
	add.s64 	%rd376, %rd325, %rd107;
	ld.global.u8 	%r765, [%rd376];
	add.s32 	%r766, %r764, %r765;
	add.s64 	%rd377, %rd326, %rd107;
	ld.global.u8 	%r767, [%rd377];
	add.s32 	%r768, %r766, %r767;
	add.s64 	%rd378, %rd327, %rd107;
	ld.global.u8 	%r769, [%rd378];
	add.s32 	%r770, %r768, %r769;
	add.s64 	%rd379, %rd328, %rd107;
	ld.global.u8 	%r771, [%rd379];
	add.s32 	%r772, %r770, %r771;
	add.s64 	%rd380, %rd329, %rd107;
	ld.global.u8 	%r773, [%rd380];
	add.s32 	%r774, %r772, %r773;
	add.s64 	%rd381, %rd330, %rd107;
	ld.global.u8 	%r775, [%rd381];
	add.s32 	%r776, %r774, %r775;
	add.s64 	%rd382, %rd331, %rd107;
	ld.global.u8 	%r777, [%rd382];
	add.s32 	%r778, %r776, %r777;
	add.s64 	%rd383, %rd332, %rd107;
	ld.global.u8 	%r779, [%rd383];
	add.s32 	%r780, %r778, %r779;
	add.s64 	%rd384, %rd333, %rd107;
	ld.global.u8 	%r781, [%rd384];
	add.s32 	%r782, %r780, %r781;
	add.s64 	%rd385, %rd334, %rd107;
	ld.global.u8 	%r783, [%rd385];
	add.s32 	%r784, %r782, %r783;
	add.s64 	%rd386, %rd335, %rd107;
	ld.global.u8 	%r785, [%rd386];
	add.s32 	%r786, %r784, %r785;
	add.s64 	%rd387, %rd336, %rd107;
	ld.global.u8 	%r787, [%rd387];
	add.s32 	%r788, %r786, %r787;
	add.s64 	%rd388, %rd337, %rd107;
	ld.global.u8 	%r789, [%rd388];
	add.s32 	%r790, %r788, %r789;
	add.s64 	%rd389, %rd338, %rd107;
	ld.global.u8 	%r791, [%rd389];
	add.s32 	%r792, %r790, %r791;
	add.s64 	%rd390, %rd339, %rd107;
	ld.global.u8 	%r793, [%rd390];
	add.s32 	%r794, %r792, %r793;
	add.s64 	%rd391, %rd340, %rd107;
	ld.global.u8 	%r795, [%rd391];
	add.s32 	%r796, %r794, %r795;
	add.s64 	%rd392, %rd341, %rd107;
	ld.global.u8 	%r797, [%rd392];
	add.s32 	%r798, %r796, %r797;
	add.s64 	%rd393, %rd342, %rd107;
	ld.global.u8 	%r799, [%rd393];
	add.s32 	%r800, %r798, %r799;
	add.s64 	%rd394, %rd343, %rd107;
	ld.global.u8 	%r801, [%rd394];
	add.s32 	%r802, %r800, %r801;
	add.s64 	%rd395, %rd344, %rd107;
	ld.global.u8 	%r803, [%rd395];
	add.s32 	%r804, %r802, %r803;
	add.s64 	%rd396, %rd345, %rd107;
	ld.global.u8 	%r805, [%rd396];
	add.s32 	%r806, %r804, %r805;
	add.s64 	%rd397, %rd346, %rd107;
	ld.global.u8 	%r807, [%rd397];
	add.s32 	%r808, %r806, %r807;
	add.s64 	%rd398, %rd347, %rd107;
	ld.global.u8 	%r809, [%rd398];
	add.s32 	%r810, %r808, %r809;
	add.s64 	%rd399, %rd348, %rd107;
	ld.global.u8 	%r811, [%rd399];
	add.s32 	%r812, %r810, %r811;
	add.s64 	%rd400, %rd349, %rd107;
	ld.global.u8 	%r813, [%rd400];
	add.s32 	%r814, %r812, %r813;
	add.s64 	%rd401, %rd350, %rd107;
	ld.global.u8 	%r815, [%rd401];
	add.s32 	%r816, %r814, %r815;
	add.s64 	%rd402, %rd351, %rd107;
	ld.global.u8 	%r817, [%rd402];
	add.s32 	%r818, %r816, %r817;
	add.s64 	%rd403, %rd352, %rd107;
	ld.global.u8 	%r819, [%rd403];
	add.s32 	%r820, %r818, %r819;
	add.s64 	%rd404, %rd353, %rd107;
	ld.global.u8 	%r821, [%rd404];
	add.s32 	%r822, %r820, %r821;
	add.s64 	%rd405, %rd354, %rd107;
	ld.global.u8 	%r823, [%rd405];
	add.s32 	%r824, %r822, %r823;
	add.s64 	%rd406, %rd355, %rd107;
	ld.global.u8 	%r825, [%rd406];
	add.s32 	%r826, %r824, %r825;
	add.s64 	%rd407, %rd356, %rd107;
	ld.global.u8 	%r827, [%rd407];
	add.s32 	%r828, %r826, %r827;
	add.s64 	%rd408, %rd357, %rd107;
	ld.global.u8 	%r829, [%rd408];
	add.s32 	%r830, %r828, %r829;
	add.s64 	%rd409, %rd358, %rd107;
	ld.global.u8 	%r831, [%rd409];
	add.s32 	%r832, %r830, %r831;
	add.s64 	%rd410, %rd359, %rd107;
	ld.global.u8 	%r833, [%rd410];
	add.s32 	%r834, %r832, %r833;
	add.s64 	%rd411, %rd360, %rd107;
	ld.global.u8 	%r835, [%rd411];
	add.s32 	%r836, %r834, %r835;
	add.s64 	%rd412, %rd361, %rd107;
	ld.global.u8 	%r837, [%rd412];
	add.s32 	%r838, %r836, %r837;
	add.s64 	%rd413, %rd362, %rd107;
	ld.global.u8 	%r839, [%rd413];
	add.s32 	%r840, %r838, %r839;
	add.s64 	%rd414, %rd363, %rd107;
	ld.global.u8 	%r841, [%rd414];
	add.s32 	%r842, %r840, %r841;
	add.s64 	%rd415, %rd364, %rd107;
	ld.global.u8 	%r843, [%rd415];
	add.s32 	%r844, %r842, %r843;
	add.s64 	%rd416, %rd365, %rd107;
	ld.global.u8 	%r845, [%rd416];
	add.s32 	%r846, %r844, %r845;
	add.s64 	%rd417, %rd366, %rd107;
	ld.global.u8 	%r847, [%rd417];
	add.s32 	%r848, %r846, %r847;
	add.s64 	%rd418, %rd367, %rd107;
	ld.global.u8 	%r849, [%rd418];
	add.s32 	%r850, %r848, %r849;
	add.s64 	%rd419, %rd368, %rd107;
	ld.global.u8 	%r851, [%rd419];
	add.s32 	%r852, %r850, %r851;
	add.s64 	%rd420, %rd369, %rd107;
	ld.global.u8 	%r853, [%rd420];
	add.s32 	%r854, %r852, %r853;
	add.s64 	%rd421, %rd370, %rd107;
	ld.global.u8 	%r855, [%rd421];
	add.s32 	%r856, %r854, %r855;
	add.s64 	%rd422, %rd371, %rd107;
	ld.global.u8 	%r857, [%rd422];
	add.s32 	%r858, %r856, %r857;
	add.s64 	%rd423, %rd372, %rd107;
	ld.global.u8 	%r859, [%rd423];
	add.s32 	%r860, %r858, %r859;
	add.s64 	%rd424, %rd373, %rd107;
	ld.global.u8 	%r861, [%rd424];
	add.s32 	%r862, %r860, %r861;
	add.s64 	%rd425, %rd374, %rd107;
	ld.global.u8 	%r863, [%rd425];
	add.s32 	%r864, %r862, %r863;
	add.s64 	%rd426, %rd375, %rd107;
	ld.global.u8 	%r865, [%rd426];
	add.s32 	%r866, %r864, %r865;
	add.s64 	%rd427, %rd376, %rd107;
	ld.global.u8 	%r867, [%rd427];
	add.s32 	%r868, %r866, %r867;
	add.s64 	%rd428, %rd377, %rd107;
	ld.global.u8 	%r869, [%rd428];
	add.s32 	%r870, %r868, %r869;
	add.s64 	%rd429, %rd378, %rd107;
	ld.global.u8 	%r871, [%rd429];
	add.s32 	%r872, %r870, %r871;
	add.s64 	%rd430, %rd379, %rd107;
	ld.global.u8 	%r873, [%rd430];
	add.s32 	%r874, %r872, %r873;
	add.s64 	%rd431, %rd380, %rd107;
	ld.global.u8 	%r875, [%rd431];
	add.s32 	%r876, %r874, %r875;
	add.s64 	%rd432, %rd381, %rd107;
	ld.global.u8 	%r877, [%rd432];
	add.s32 	%r878, %r876, %r877;
	add.s64 	%rd433, %rd382, %rd107;
	ld.global.u8 	%r879, [%rd433];
	add.s32 	%r880, %r878, %r879;
	add.s64 	%rd434, %rd383, %rd107;
	ld.global.u8 	%r881, [%rd434];
	add.s32 	%r882, %r880, %r881;
	add.s64 	%rd435, %rd384, %rd107;
	ld.global.u8 	%r883, [%rd435];
	add.s32 	%r884, %r882, %r883;
	add.s64 	%rd436, %rd385, %rd107;
	ld.global.u8 	%r885, [%rd436];
	add.s32 	%r886, %r884, %r885;
	add.s64 	%rd437, %rd386, %rd107;
	ld.global.u8 	%r887, [%rd437];
	add.s32 	%r888, %r886, %r887;
	add.s64 	%rd438, %rd387, %rd107;
	ld.global.u8 	%r889, [%rd438];
	add.s32 	%r890, %r888, %r889;
	add.s64 	%rd439, %rd388, %rd107;
	ld.global.u8 	%r891, [%rd439];
	add.s32 	%r892, %r890, %r891;
	add.s64 	%rd440, %rd389, %rd107;
	ld.global.u8 	%r893, [%rd440];
	add.s32 	%r894, %r892, %r893;
	add.s64 	%rd441, %rd390, %rd107;
	ld.global.u8 	%r895, [%rd441];
	add.s32 	%r896, %r894, %r895;
	add.s64 	%rd442, %rd391, %rd107;
	ld.global.u8 	%r897, [%rd442];
	add.s32 	%r898, %r896, %r897;
	add.s64 	%rd443, %rd392, %rd107;
	ld.global.u8 	%r899, [%rd443];
	add.s32 	%r900, %r898, %r899;
	add.s64 	%rd444, %rd393, %rd107;
	ld.global.u8 	%r901, [%rd444];
	add.s32 	%r902, %r900, %r901;
	add.s64 	%rd445, %rd394, %rd107;
	ld.global.u8 	%r903, [%rd445];
	add.s32 	%r904, %r902, %r903;
	add.s64 	%rd446, %rd395, %rd107;
	ld.global.u8 	%r905, [%rd446];
	add.s32 	%r906, %r904, %r905;
	add.s64 	%rd447, %rd396, %rd107;
	ld.global.u8 	%r907, [%rd447];
	add.s32 	%r908, %r906, %r907;
	add.s64 	%rd448, %rd397, %rd107;
	ld.global.u8 	%r909, [%rd448];
	add.s32 	%r910, %r908, %r909;
	add.s64 	%rd449, %rd398, %rd107;
	ld.global.u8 	%r911, [%rd449];
	add.s32 	%r912, %r910, %r911;
	add.s64 	%rd450, %rd399, %rd107;
	ld.global.u8 	%r913, [%rd450];
	add.s32 	%r914, %r912, %r913;
	add.s64 	%rd451, %rd400, %rd107;
	ld.global.u8 	%r915, [%rd451];
	add.s32 	%r916, %r914, %r915;
	add.s64 	%rd452, %rd401, %rd107;
	ld.global.u8 	%r917, [%rd452];
	add.s32 	%r918, %r916, %r917;
	add.s64 	%rd453, %rd402, %rd107;
	ld.global.u8 	%r919, [%rd453];
	add.s32 	%r920, %r918, %r919;
	add.s64 	%rd454, %rd403, %rd107;
	ld.global.u8 	%r921, [%rd454];
	add.s32 	%r922, %r920, %r921;
	add.s64 	%rd455, %rd404, %rd107;
	ld.global.u8 	%r923, [%rd455];
	add.s32 	%r924, %r922, %r923;
	add.s64 	%rd456, %rd405, %rd107;
	ld.global.u8 	%r925, [%rd456];
	add.s32 	%r926, %r924, %r925;
	add.s64 	%rd457, %rd406, %rd107;
	ld.global.u8 	%r927, [%rd457];
	add.s32 	%r928, %r926, %r927;
	add.s64 	%rd458, %rd407, %rd107;
	ld.global.u8 	%r929, [%rd458];
	add.s32 	%r930, %r928, %r929;
	add.s64 	%rd459, %rd408, %rd107;
	ld.global.u8 	%r931, [%rd459];
	add.s32 	%r932, %r930, %r931;
	add.s64 	%rd460, %rd409, %rd107;
	ld.global.u8 	%r933, [%rd460];
	add.s32 	%r934, %r932, %r933;
	add.s64 	%rd461, %rd410, %rd107;
	ld.global.u8 	%r935, [%rd461];
	add.s32 	%r936, %r934, %r935;
	add.s64 	%rd462, %rd411, %rd107;
	ld.global.u8 	%r937, [%rd462];
	add.s32 	%r938, %r936, %r937;
	add.s64 	%rd463, %rd412, %rd107;
	ld.global.u8 	%r939, [%rd463];
	add.s32 	%r940, %r938, %r939;
	add.s64 	%rd464, %rd413, %rd107;
	ld.global.u8 	%r941, [%rd464];
	add.s32 	%r942, %r940, %r941;
	add.s64 	%rd465, %rd414, %rd107;
	ld.global.u8 	%r943, [%rd465];
	add.s32 	%r944, %r942, %r943;
	add.s64 	%rd466, %rd415, %rd107;
	ld.global.u8 	%r945, [%rd466];
	add.s32 	%r946, %r944, %r945;
	add.s64 	%rd467, %rd416, %rd107;
	ld.global.u8 	%r947, [%rd467];
	add.s32 	%r948, %r946, %r947;
	add.s64 	%rd468, %rd417, %rd107;
	ld.global.u8 	%r949, [%rd468];
	add.s32 	%r950, %r948, %r949;
	add.s64 	%rd469, %rd418, %rd107;
	ld.global.u8 	%r951, [%rd469];
	add.s32 	%r952, %r950, %r951;
	add.s64 	%rd470, %rd419, %rd107;
	ld.global.u8 	%r953, [%rd470];
	add.s32 	%r954, %r952, %r953;
	add.s64 	%rd471, %rd420, %rd107;
	ld.global.u8 	%r955, [%rd471];
	add.s32 	%r956, %r954, %r955;
	add.s64 	%rd472, %rd421, %rd107;
	ld.global.u8 	%r957, [%rd472];
	add.s32 	%r958, %r956, %r957;
	add.s64 	%rd473, %rd422, %rd107;
	ld.global.u8 	%r959, [%rd473];
	add.s32 	%r960, %r958, %r959;
	add.s64 	%rd474, %rd423, %rd107;
	ld.global.u8 	%r961, [%rd474];
	add.s32 	%r962, %r960, %r961;
	add.s64 	%rd475, %rd424, %rd107;
	ld.global.u8 	%r963, [%rd475];
	add.s32 	%r964, %r962, %r963;
	add.s64 	%rd476, %rd425, %rd107;
	ld.global.u8 	%r965, [%rd476];
	add.s32 	%r966, %r964, %r965;
	add.s64 	%rd477, %rd426, %rd107;
	ld.global.u8 	%r967, [%rd477];
	add.s32 	%r968, %r966, %r967;
	add.s64 	%rd478, %rd427, %rd107;
	ld.global.u8 	%r969, [%rd478];
	add.s32 	%r970, %r968, %r969;
	add.s64 	%rd479, %rd428, %rd107;
	ld.global.u8 	%r971, [%rd479];
	add.s32 	%r972, %r970, %r971;
	add.s64 	%rd480, %rd429, %rd107;
	ld.global.u8 	%r973, [%rd480];
	add.s32 	%r974, %r972, %r973;
	add.s64 	%rd481, %rd430, %rd107;
	ld.global.u8 	%r975, [%rd481];
	add.s32 	%r976, %r974, %r975;
	add.s64 	%rd482, %rd431, %rd107;
	ld.global.u8 	%r977, [%rd482];
	add.s32 	%r978, %r976, %r977;
	add.s64 	%rd483, %rd432, %rd107;
	ld.global.u8 	%r979, [%rd483];
	add.s32 	%r980, %r978, %r979;
	add.s64 	%rd484, %rd433, %rd107;
	ld.global.u8 	%r981, [%rd484];
	add.s32 	%r982, %r980, %r981;
	add.s64 	%rd485, %rd434, %rd107;
	ld.global.u8 	%r983, [%rd485];
	add.s32 	%r984, %r982, %r983;
	add.s64 	%rd486, %rd435, %rd107;
	ld.global.u8 	%r985, [%rd486];
	add.s32 	%r986, %r984, %r985;
	add.s64 	%rd487, %rd436, %rd107;
	ld.global.u8 	%r987, [%rd487];
	add.s32 	%r988, %r986, %r987;
	add.s64 	%rd488, %rd437, %rd107;
	ld.global.u8 	%r989, [%rd488];
	add.s32 	%r990, %r988, %r989;
	add.s64 	%rd489, %rd438, %rd107;
	ld.global.u8 	%r991, [%rd489];
	add.s32 	%r992, %r990, %r991;
	add.s64 	%rd490, %rd439, %rd107;
	ld.global.u8 	%r993, [%rd490];
	add.s32 	%r994, %r992, %r993;
	add.s64 	%rd491, %rd440, %rd107;
	ld.global.u8 	%r995, [%rd491];
	add.s32 	%r996, %r994, %r995;
	add.s64 	%rd492, %rd441, %rd107;
	ld.global.u8 	%r997, [%rd492];
	add.s32 	%r998, %r996, %r997;
	add.s64 	%rd493, %rd442, %rd107;
	ld.global.u8 	%r999, [%rd493];
	add.s32 	%r1000, %r998, %r999;
	add.s64 	%rd494, %rd443, %rd107;
	ld.global.u8 	%r1001, [%rd494];
	add.s32 	%r1002, %r1000, %r1001;
	add.s64 	%rd495, %rd444, %rd107;
	ld.global.u8 	%r1003, [%rd495];
	add.s32 	%r1004, %r1002, %r1003;
	add.s64 	%rd496, %rd445, %rd107;
	ld.global.u8 	%r1005, [%rd496];
	add.s32 	%r1006, %r1004, %r1005;
	add.s64 	%rd497, %rd446, %rd107;
	ld.global.u8 	%r1007, [%rd497];
	add.s32 	%r1008, %r1006, %r1007;
	add.s64 	%rd498, %rd447, %rd107;
	ld.global.u8 	%r1009, [%rd498];
	add.s32 	%r1010, %r1008, %r1009;
	add.s64 	%rd499, %rd448, %rd107;
	ld.global.u8 	%r1011, [%rd499];
	add.s32 	%r1012, %r1010, %r1011;
	add.s64 	%rd500, %rd449, %rd107;
	ld.global.u8 	%r1013, [%rd500];
	add.s32 	%r1014, %r1012, %r1013;
	add.s64 	%rd501, %rd450, %rd107;
	ld.global.u8 	%r1015, [%rd501];
	add.s32 	%r1016, %r1014, %r1015;
	add.s64 	%rd502, %rd451, %rd107;
	ld.global.u8 	%r1017, [%rd502];
	add.s32 	%r1018, %r1016, %r1017;
	add.s64 	%rd503, %rd452, %rd107;
	ld.global.u8 	%r1019, [%rd503];
	add.s32 	%r1020, %r1018, %r1019;
	add.s64 	%rd504, %rd453, %rd107;
	ld.global.u8 	%r1021, [%rd504];
	add.s32 	%r1022, %r1020, %r1021;
	add.s64 	%rd505, %rd454, %rd107;
	ld.global.u8 	%r1023, [%rd505];
	add.s32 	%r1024, %r1022, %r1023;
	add.s64 	%rd506, %rd455, %rd107;
	ld.global.u8 	%r1025, [%rd506];
	add.s32 	%r1026, %r1024, %r1025;
	add.s64 	%rd507, %rd456, %rd107;
	ld.global.u8 	%r1027, [%rd507];
	add.s32 	%r1028, %r1026, %r1027;
	add.s64 	%rd508, %rd457, %rd107;
	ld.global.u8 	%r1029, [%rd508];
	add.s32 	%r1030, %r1028, %r1029;
	add.s64 	%rd509, %rd458, %rd107;
	ld.global.u8 	%r1031, [%rd509];
	add.s32 	%r1032, %r1030, %r1031;
	add.s64 	%rd510, %rd459, %rd107;
	ld.global.u8 	%r1033, [%rd510];
	add.s32 	%r1034, %r1032, %r1033;
	add.s64 	%rd511, %rd460, %rd107;
	ld.global.u8 	%r1035, [%rd511];
	add.s32 	%r1036, %r1034, %r1035;
	add.s64 	%rd512, %rd461, %rd107;
	ld.global.u8 	%r1037, [%rd512];
	add.s32 	%r1038, %r1036, %r1037;
	add.s64 	%rd513, %rd462, %rd107;
	ld.global.u8 	%r1039, [%rd513];
	add.s32 	%r1040, %r1038, %r1039;
	add.s64 	%rd514, %rd463, %rd107;
	ld.global.u8 	%r1041, [%rd514];
	add.s32 	%r1042, %r1040, %r1041;
	add.s64 	%rd515, %rd464, %rd107;
	ld.global.u8 	%r1043, [%rd515];
	add.s32 	%r1044, %r1042, %r1043;
	add.s64 	%rd516, %rd465, %rd107;
	ld.global.u8 	%r1045, [%rd516];
	add.s32 	%r1046, %r1044, %r1045;
	add.s64 	%rd517, %rd466, %rd107;
	ld.global.u8 	%r1047, [%rd517];
	add.s32 	%r1048, %r1046, %r1047;
	add.s64 	%rd518, %rd467, %rd107;
	ld.global.u8 	%r1049, [%rd518];
	add.s32 	%r1050, %r1048, %r1049;
	add.s64 	%rd519, %rd468, %rd107;
	ld.global.u8 	%r1051, [%rd519];
	add.s32 	%r1052, %r1050, %r1051;
	add.s64 	%rd520, %rd469, %rd107;
	ld.global.u8 	%r1053, [%rd520];
	add.s32 	%r1054, %r1052, %r1053;
	add.s64 	%rd521, %rd470, %rd107;
	ld.global.u8 	%r1055, [%rd521];
	add.s32 	%r1056, %r1054, %r1055;
	add.s64 	%rd522, %rd471, %rd107;
	ld.global.u8 	%r1057, [%rd522];
	add.s32 	%r1058, %r1056, %r1057;
	add.s64 	%rd523, %rd472, %rd107;
	ld.global.u8 	%r1059, [%rd523];
	add.s32 	%r1060, %r1058, %r1059;
	add.s64 	%rd524, %rd473, %rd107;
	ld.global.u8 	%r1061, [%rd524];
	add.s32 	%r1062, %r1060, %r1061;
	add.s64 	%rd525, %rd474, %rd107;
	ld.global.u8 	%r1063, [%rd525];
	add.s32 	%r1064, %r1062, %r1063;
	add.s64 	%rd526, %rd475, %rd107;
	ld.global.u8 	%r1065, [%rd526];
	add.s32 	%r1066, %r1064, %r1065;
	add.s64 	%rd527, %rd476, %rd107;
	ld.global.u8 	%r1067, [%rd527];
	add.s32 	%r1068, %r1066, %r1067;
	add.s64 	%rd528, %rd477, %rd107;
	ld.global.u8 	%r1069, [%rd528];
	add.s32 	%r1070, %r1068, %r1069;
	add.s64 	%rd529, %rd478, %rd107;
	ld.global.u8 	%r1071, [%rd529];
	add.s32 	%r1072, %r1070, %r1071;
	add.s64 	%rd530, %rd479, %rd107;
	ld.global.u8 	%r1073, [%rd530];
	add.s32 	%r1074, %r1072, %r1073;
	add.s64 	%rd531, %rd480, %rd107;
	ld.global.u8 	%r1075, [%rd531];
	add.s32 	%r1076, %r1074, %r1075;
	add.s64 	%rd532, %rd481, %rd107;
	ld.global.u8 	%r1077, [%rd532];
	add.s32 	%r1078, %r1076, %r1077;
	add.s64 	%rd533, %rd482, %rd107;
	ld.global.u8 	%r1079, [%rd533];
	add.s32 	%r1080, %r1078, %r1079;
	add.s64 	%rd534, %rd483, %rd107;
	ld.global.u8 	%r1081, [%rd534];
	add.s32 	%r1082, %r1080, %r1081;
	add.s64 	%rd535, %rd484, %rd107;
	ld.global.u8 	%r1083, [%rd535];
	add.s32 	%r1084, %r1082, %r1083;
	add.s64 	%rd536, %rd485, %rd107;
	ld.global.u8 	%r1085, [%rd536];
	add.s32 	%r1086, %r1084, %r1085;
	add.s64 	%rd537, %rd486, %rd107;
	ld.global.u8 	%r1087, [%rd537];
	add.s32 	%r1088, %r1086, %r1087;
	add.s64 	%rd538, %rd487, %rd107;
	ld.global.u8 	%r1089, [%rd538];
	add.s32 	%r1090, %r1088, %r1089;
	add.s64 	%rd539, %rd488, %rd107;
	ld.global.u8 	%r1091, [%rd539];
	add.s32 	%r1092, %r1090, %r1091;
	add.s64 	%rd540, %rd489, %rd107;
	ld.global.u8 	%r1093, [%rd540];
	add.s32 	%r1094, %r1092, %r1093;
	add.s64 	%rd541, %rd490, %rd107;
	ld.global.u8 	%r1095, [%rd541];
	add.s32 	%r1096, %r1094, %r1095;
	add.s64 	%rd542, %rd491, %rd107;
	ld.global.u8 	%r1097, [%rd542];
	add.s32 	%r1098, %r1096, %r1097;
	add.s32 	%r1099, %r133, 9;
	mad.lo.s32 	%r1100, %r1099, %r22, %r23;
	cvt.s64.s32 	%rd543, %r1100;
	add.s64 	%rd544, %rd3, %rd543;
	ld.global.u8 	%r1101, [%rd544];
	add.s32 	%r1102, %r1098, %r1101;
	add.s32 	%r1103, %r137, 9;
	mad.lo.s32 	%r1104, %r1103, %r22, %r23;
	cvt.s64.s32 	%rd545, %r1104;
	add.s64 	%rd546, %rd3, %rd545;
	ld.global.u8 	%r1105, [%rd546];
	add.s32 	%r1106, %r1102, %r1105;
	add.s32 	%r1107, %r141, 9;
	mad.lo.s32 	%r1108, %r1107, %r22, %r23;
	cvt.s64.s32 	%rd547, %r1108;
	add.s64 	%rd548, %rd3, %rd547;
	ld.global.u8 	%r1109, [%rd548];
	add.s32 	%r1110, %r1106, %r1109;
	add.s32 	%r1111, %r145, 9;
	mad.lo.s32 	%r1112, %r1111, %r22, %r23;
	cvt.s64.s32 	%rd549, %r1112;
	add.s64 	%rd550, %rd3, %rd549;
	ld.global.u8 	%r1113, [%rd550];
	add.s32 	%r1114, %r1110, %r1113;
	add.s32 	%r1115, %r149, 9;
	mad.lo.s32 	%r1116, %r1115, %r22, %r23;
	cvt.s64.s32 	%rd551, %r1116;
	add.s64 	%rd552, %rd3, %rd551;
	ld.global.u8 	%r1117, [%rd552];
	add.s32 	%r1118, %r1114, %r1117;
	add.s32 	%r1119, %r153, 9;
	mad.lo.s32 	%r1120, %r1119, %r22, %r23;
	cvt.s64.s32 	%rd553, %r1120;
	add.s64 	%rd554, %rd3, %rd553;
	ld.global.u8 	%r1121, [%rd554];
	add.s32 	%r1122, %r1118, %r1121;
	add.s32 	%r1123, %r157, 9;
	mad.lo.s32 	%r1124, %r1123, %r22, %r23;
	cvt.s64.s32 	%rd555, %r1124;
	add.s64 	%rd556, %rd3, %rd555;
	ld.global.u8 	%r1125, [%rd556];
	add.s32 	%r1126, %r1122, %r1125;
	add.s32 	%r1127, %r161, 9;
	mad.lo.s32 	%r1128, %r1127, %r22, %r23;
	cvt.s64.s32 	%rd557, %r1128;
	add.s64 	%rd558, %rd3, %rd557;
	ld.global.u8 	%r1129, [%rd558];
	add.s32 	%r1130, %r1126, %r1129;
	add.s32 	%r1131, %r165, 9;
	mad.lo.s32 	%r1132, %r1131, %r22, %r23;
	cvt.s64.s32 	%rd559, %r1132;
	add.s64 	%rd560, %rd3, %rd559;
	ld.global.u8 	%r1133, [%rd560];
	add.s32 	%r1134, %r1130, %r1133;
	add.s32 	%r1135, %r169, 9;
	mad.lo.s32 	%r1136, %r1135, %r22, %r23;
	cvt.s64.s32 	%rd561, %r1136;
	add.s64 	%rd562, %rd3, %rd561;
	ld.global.u8 	%r1137, [%rd562];
	add.s32 	%r1138, %r1134, %r1137;
	add.s32 	%r1139, %r173, 9;
	mad.lo.s32 	%r1140, %r1139, %r22, %r23;
	cvt.s64.s32 	%rd563, %r1140;
	add.s64 	%rd564, %rd3, %rd563;
	ld.global.u8 	%r1141, [%rd564];
	add.s32 	%r1142, %r1138, %r1141;
	add.s32 	%r1143, %r177, 9;
	mad.lo.s32 	%r1144, %r1143, %r22, %r23;
	cvt.s64.s32 	%rd565, %r1144;
	add.s64 	%rd566, %rd3, %rd565;
	ld.global.u8 	%r1145, [%rd566];
	add.s32 	%r1146, %r1142, %r1145;
	add.s32 	%r1147, %r181, 9;
	mad.lo.s32 	%r1148, %r1147, %r22, %r23;
	cvt.s64.s32 	%rd567, %r1148;
	add.s64 	%rd568, %rd3, %rd567;
	ld.global.u8 	%r1149, [%rd568];
	add.s32 	%r1150, %r1146, %r1149;
	add.s32 	%r1151, %r185, 9;
	mad.lo.s32 	%r1152, %r1151, %r22, %r23;
	cvt.s64.s32 	%rd569, %r1152;
	add.s64 	%rd570, %rd3, %rd569;
	ld.global.u8 	%r1153, [%rd570];
	add.s32 	%r1154, %r1150, %r1153;
	add.s32 	%r1155, %r189, 9;
	mad.lo.s32 	%r1156, %r1155, %r22, %r23;
	cvt.s64.s32 	%rd571, %r1156;
	add.s64 	%rd572, %rd3, %rd571;
	ld.global.u8 	%r1157, [%rd572];
	add.s32 	%r1158, %r1154, %r1157;
	add.s32 	%r1159, %r193, 9;
	mad.lo.s32 	%r1160, %r1159, %r22, %r23;
	cvt.s64.s32 	%rd573, %r1160;
	add.s64 	%rd574, %rd3, %rd573;
	ld.global.u8 	%r1161, [%rd574];
	add.s32 	%r1162, %r1158, %r1161;
	add.s32 	%r1163, %r197, 9;
	mad.lo.s32 	%r1164, %r1163, %r22, %r23;
	cvt.s64.s32 	%rd575, %r1164;
	add.s64 	%rd576, %rd3, %rd575;
	ld.global.u8 	%r1165, [%rd576];
	add.s32 	%r1166, %r1162, %r1165;
	add.s32 	%r1167, %r201, 9;
	mad.lo.s32 	%r1168, %r1167, %r22, %r23;
	cvt.s64.s32 	%rd577, %r1168;
	add.s64 	%rd578, %rd3, %rd577;
	ld.global.u8 	%r1169, [%rd578];
	add.s32 	%r1170, %r1166, %r1169;
	add.s32 	%r1171, %r205, 9;
	mad.lo.s32 	%r1172, %r1171, %r22, %r23;
	cvt.s64.s32 	%rd579, %r1172;
	add.s64 	%rd580, %rd3, %rd579;
	ld.global.u8 	%r1173, [%rd580];
	add.s32 	%r1174, %r1170, %r1173;
	add.s32 	%r1175, %r209, 9;
	mad.lo.s32 	%r1176, %r1175, %r22, %r23;
	cvt.s64.s32 	%rd581, %r1176;
	add.s64 	%rd582, %rd3, %rd581;
	ld.global.u8 	%r1177, [%rd582];
	add.s32 	%r1178, %r1174, %r1177;
	add.s32 	%r1179, %r213, 9;
	mad.lo.s32 	%r1180, %r1179, %r22, %r23;
	cvt.s64.s32 	%rd583, %r1180;
	add.s64 	%rd584, %rd3, %rd583;
	ld.global.u8 	%r1181, [%rd584];
	add.s32 	%r1182, %r1178, %r1181;
	add.s32 	%r1183, %r217, 9;
	mad.lo.s32 	%r1184, %r1183, %r22, %r23;
	cvt.s64.s32 	%rd585, %r1184;
	add.s64 	%rd586, %rd3, %rd585;
	ld.global.u8 	%r1185, [%rd586];
	add.s32 	%r1186, %r1182, %r1185;
	add.s32 	%r1187, %r221, 9;
	mad.lo.s32 	%r1188, %r1187, %r22, %r23;
	cvt.s64.s32 	%rd587, %r1188;
	add.s64 	%rd588, %rd3, %rd587;
	ld.global.u8 	%r1189, [%rd588];
	add.s32 	%r1190, %r1186, %r1189;
	add.s32 	%r1191, %r225, 9;
	mad.lo.s32 	%r1192, %r1191, %r22, %r23;
	cvt.s64.s32 	%rd589, %r1192;
	add.s64 	%rd590, %rd3, %rd589;
	ld.global.u8 	%r1193, [%rd590];
	add.s32 	%r1194, %r1190, %r1193;
	add.s32 	%r1195, %r26, 10;
	mad.lo.s32 	%r1196, %r1195, %r22, %r23;
	cvt.s64.s32 	%rd591, %r1196;
	add.s64 	%rd592, %rd3, %rd591;
	ld.global.u8 	%r1197, [%rd592];
	add.s32 	%r1198, %r1194, %r1197;
	add.s32 	%r1199, %r1195, %r25;
	mad.lo.s32 	%r1200, %r1199, %r22, %r23;
	cvt.s64.s32 	%rd593, %r1200;
	add.s64 	%rd594, %rd3, %rd593;
	ld.global.u8 	%r1201, [%rd594];
	add.s32 	%r1202, %r1198, %r1201;
	add.s32 	%r1203, %r1199, %r25;
	mad.lo.s32 	%r1204, %r1203, %r22, %r23;
	cvt.s64.s32 	%rd595, %r1204;
	add.s64 	%rd596, %rd3, %rd595;
	ld.global.u8 	%r1205, [%rd596];
	add.s32 	%r1206, %r1202, %r1205;
	add.s32 	%r1207, %r1203, %r25;
	mad.lo.s32 	%r1208, %r1207, %r22, %r23;
	cvt.s64.s32 	%rd597, %r1208;
	add.s64 	%rd598, %rd3, %rd597;
	ld.global.u8 	%r1209, [%rd598];
	add.s32 	%r1210, %r1206, %r1209;
	add.s32 	%r1211, %r1207, %r25;
	mad.lo.s32 	%r1212, %r1211, %r22, %r23;
	cvt.s64.s32 	%rd599, %r1212;
	add.s64 	%rd600, %rd3, %rd599;
	ld.global.u8 	%r1213, [%rd600];
	add.s32 	%r1214, %r1210, %r1213;
	add.s32 	%r1215, %r1211, %r25;
	mad.lo.s32 	%r1216, %r1215, %r22, %r23;
	cvt.s64.s32 	%rd601, %r1216;
	add.s64 	%rd602, %rd3, %rd601;
	ld.global.u8 	%r1217, [%rd602];
	add.s32 	%r1218, %r1214, %r1217;
	add.s32 	%r1219, %r1215, %r25;
	mad.lo.s32 	%r1220, %r1219, %r22, %r23;
	cvt.s64.s32 	%rd603, %r1220;
	add.s64 	%rd604, %rd3, %rd603;
	ld.global.u8 	%r1221, [%rd604];
	add.s32 	%r1222, %r1218, %r1221;
	add.s32 	%r1223, %r1219, %r25;
	mad.lo.s32 	%r1224, %r1223, %r22, %r23;
	cvt.s64.s32 	%rd605, %r1224;
	add.s64 	%rd606, %rd3, %rd605;
	ld.global.u8 	%r1225, [%rd606];
	add.s32 	%r1226, %r1222, %r1225;
	add.s32 	%r1227, %r1223, %r25;
	mad.lo.s32 	%r1228, %r1227, %r22, %r23;
	cvt.s64.s32 	%rd607, %r1228;
	add.s64 	%rd608, %rd3, %rd607;
	ld.global.u8 	%r1229, [%rd608];
	add.s32 	%r1230, %r1226, %r1229;
	add.s32 	%r1231, %r1227, %r25;
	mad.lo.s32 	%r1232, %r1231, %r22, %r23;
	cvt.s64.s32 	%rd609, %r1232;
	add.s64 	%rd610, %rd3, %rd609;
	ld.global.u8 	%r1233, [%rd610];
	add.s32 	%r1234, %r1230, %r1233;
	add.s32 	%r1235, %r1231, %r25;
	mad.lo.s32 	%r1236, %r1235, %r22, %r23;
	cvt.s64.s32 	%rd611, %r1236;
	add.s64 	%rd612, %rd3, %rd611;
	ld.global.u8 	%r1237, [%rd612];
	add.s32 	%r1238, %r1234, %r1237;
	add.s32 	%r1239, %r1235, %r25;
	mad.lo.s32 	%r1240, %r1239, %r22, %r23;
	cvt.s64.s32 	%rd613, %r1240;
	add.s64 	%rd614, %rd3, %rd613;
	ld.global.u8 	%r1241, [%rd614];
	add.s32 	%r1242, %r1238, %r1241;
	add.s32 	%r1243, %r1239, %r25;
	mad.lo.s32 	%r1244, %r1243, %r22, %r23;
	cvt.s64.s32 	%rd615, %r1244;
	add.s64 	%rd616, %rd3, %rd615;
	ld.global.u8 	%r1245, [%rd616];
	add.s32 	%r1246, %r1242, %r1245;
	add.s32 	%r1247, %r1243, %r25;
	mad.lo.s32 	%r1248, %r1247, %r22, %r23;
	cvt.s64.s32 	%rd617, %r1248;
	add.s64 	%rd618, %rd3, %rd617;
	ld.global.u8 	%r1249, [%rd618];
	add.s32 	%r1250, %r1246, %r1249;
	add.s32 	%r1251, %r1247, %r25;
	mad.lo.s32 	%r1252, %r1251, %r22, %r23;
	cvt.s64.s32 	%rd619, %r1252;
	add.s64 	%rd620, %rd3, %rd619;
	ld.global.u8 	%r1253, [%rd620];
	add.s32 	%r1254, %r1250, %r1253;
	add.s32 	%r1255, %r1251, %r25;
	mad.lo.s32 	%r1256, %r1255, %r22, %r23;
	cvt.s64.s32 	%rd621, %r1256;
	add.s64 	%rd622, %rd3, %rd621;
	ld.global.u8 	%r1257, [%rd622];
	add.s32 	%r1258, %r1254, %r1257;
	add.s32 	%r1259, %r1255, %r25;
	mad.lo.s32 	%r1260, %r1259, %r22, %r23;
	cvt.s64.s32 	%rd623, %r1260;
	add.s64 	%rd624, %rd3, %rd623;
	ld.global.u8 	%r1261, [%rd624];
	add.s32 	%r1262, %r1258, %r1261;
	add.s32 	%r1263, %r1259, %r25;
	mad.lo.s32 	%r1264, %r1263, %r22, %r23;
	cvt.s64.s32 	%rd625, %r1264;
	add.s64 	%rd626, %rd3, %rd625;
	ld.global.u8 	%r1265, [%rd626];
	add.s32 	%r1266, %r1262, %r1265;
	add.s32 	%r1267, %r1263, %r25;
	mad.lo.s32 	%r1268, %r1267, %r22, %r23;
	cvt.s64.s32 	%rd627, %r1268;
	add.s64 	%rd628, %rd3, %rd627;
	ld.global.u8 	%r1269, [%rd628];
	add.s32 	%r1270, %r1266, %r1269;
	add.s32 	%r1271, %r1267, %r25;
	mad.lo.s32 	%r1272, %r1271, %r22, %r23;
	cvt.s64.s32 	%rd629, %r1272;
	add.s64 	%rd630, %rd3, %rd629;
	ld.global.u8 	%r1273, [%rd630];
	add.s32 	%r1274, %r1270, %r1273;
	add.s32 	%r1275, %r1271, %r25;
	mad.lo.s32 	%r1276, %r1275, %r22, %r23;
	cvt.s64.s32 	%rd631, %r1276;
	add.s64 	%rd632, %rd3, %rd631;
	ld.global.u8 	%r1277, [%rd632];
	add.s32 	%r1278, %r1274, %r1277;
	add.s32 	%r1279, %r1275, %r25;
	mad.lo.s32 	%r1280, %r1279, %r22, %r23;
	cvt.s64.s32 	%rd633, %r1280;
	add.s64 	%rd634, %rd3, %rd633;
	ld.global.u8 	%r1281, [%rd634];
	add.s32 	%r1282, %r1278, %r1281;
	add.s32 	%r1283, %r1279, %r25;
	mad.lo.s32 	%r1284, %r1283, %r22, %r23;
	cvt.s64.s32 	%rd635, %r1284;
	add.s64 	%rd636, %rd3, %rd635;
	ld.global.u8 	%r1285, [%rd636];
	add.s32 	%r1286, %r1282, %r1285;
	add.s32 	%r1287, %r1283, %r25;
	mad.lo.s32 	%r1288, %r1287, %r22, %r23;
	cvt.s64.s32 	%rd637, %r1288;
	add.s64 	%rd638, %rd3, %rd637;
	ld.global.u8 	%r1289, [%rd638];
	add.s32 	%r1290, %r1286, %r1289;
	add.s32 	%r1291, %r1287, %r25;
	mad.lo.s32 	%r1292, %r1291, %r22, %r23;
	cvt.s64.s32 	%rd639, %r1292;
	add.s64 	%rd640, %rd3, %rd639;
	ld.global.u8 	%r1293, [%rd640];
	add.s32 	%r1294, %r1290, %r1293;
	add.s32 	%r1295, %r1291, %r25;
	mad.lo.s32 	%r1296, %r1295, %r22, %r23;
	cvt.s64.s32 	%rd641, %r1296;
	add.s64 	%rd642, %rd3, %rd641;
	ld.global.u8 	%r1297, [%rd642];
	add.s32 	%r1298, %r1294, %r1297;
	add.s32 	%r1299, %r1295, %r25;
	mad.lo.s32 	%r1300, %r1299, %r22, %r23;
	cvt.s64.s32 	%rd643, %r1300;
	add.s64 	%rd644, %rd3, %rd643;
	ld.global.u8 	%r1301, [%rd644];
	add.s32 	%r1302, %r1298, %r1301;
	add.s32 	%r1303, %r1299, %r25;
	mad.lo.s32 	%r1304, %r1303, %r22, %r23;
	cvt.s64.s32 	%rd645, %r1304;
	add.s64 	%rd646, %rd3, %rd645;
	ld.global.u8 	%r1305, [%rd646];
	add.s32 	%r1306, %r1302, %r1305;
	add.s32 	%r1307, %r1303, %r25;
	mad.lo.s32 	%r1308, %r1307, %r22, %r23;
	cvt.s64.s32 	%rd647, %r1308;
	add.s64 	%rd648, %rd3, %rd647;
	ld.global.u8 	%r1309, [%rd648];
	add.s32 	%r1310, %r1306, %r1309;
	add.s32 	%r1311, %r1307, %r25;
	mad.lo.s32 	%r1312, %r1311, %r22, %r23;
	cvt.s64.s32 	%rd649, %r1312;
	add.s64 	%rd650, %rd3, %rd649;
	ld.global.u8 	%r1313, [%rd650];
	add.s32 	%r1314, %r1310, %r1313;
	add.s32 	%r1315, %r1311, %r25;
	mad.lo.s32 	%r1316, %r1315, %r22, %r23;
	cvt.s64.s32 	%rd651, %r1316;
	add.s64 	%rd652, %rd3, %rd651;
	ld.global.u8 	%r1317, [%rd652];
	add.s32 	%r1318, %r1314, %r1317;
	add.s32 	%r1319, %r1315, %r25;
	mad.lo.s32 	%r1320, %r1319, %r22, %r23;
	cvt.s64.s32 	%rd653, %r1320;
	add.s64 	%rd654, %rd3, %rd653;
	ld.global.u8 	%r1321, [%rd654];
	add.s32 	%r1322, %r1318, %r1321;
	add.s32 	%r1323, %r1319, %r25;
	mad.lo.s32 	%r1324, %r1323, %r22, %r23;
	cvt.s64.s32 	%rd655, %r1324;
	add.s64 	%rd656, %rd3, %rd655;
	ld.global.u8 	%r1325, [%rd656];
	add.s32 	%r1326, %r1322, %r1325;
	add.s32 	%r1327, %r1323, %r25;
	mad.lo.s32 	%r1328, %r1327, %r22, %r23;
	cvt.s64.s32 	%rd657, %r1328;
	add.s64 	%rd658, %rd3, %rd657;
	ld.global.u8 	%r1329, [%rd658];
	add.s32 	%r1330, %r1326, %r1329;
	add.s32 	%r1331, %r1327, %r25;
	mad.lo.s32 	%r1332, %r1331, %r22, %r23;
	cvt.s64.s32 	%rd659, %r1332;
	add.s64 	%rd660, %rd3, %rd659;
	ld.global.u8 	%r1333, [%rd660];
	add.s32 	%r1334, %r1330, %r1333;
	add.s32 	%r1335, %r1331, %r25;
	mad.lo.s32 	%r1336, %r1335, %r22, %r23;
	cvt.s64.s32 	%rd661, %r1336;
	add.s64 	%rd662, %rd3, %rd661;
	ld.global.u8 	%r1337, [%rd662];
	add.s32 	%r1338, %r1334, %r1337;
	add.s32 	%r1339, %r1335, %r25;
	mad.lo.s32 	%r1340, %r1339, %r22, %r23;
	cvt.s64.s32 	%rd663, %r1340;
	add.s64 	%rd664, %rd3, %rd663;
	ld.global.u8 	%r1341, [%rd664];
	add.s32 	%r1342, %r1338, %r1341;
	add.s32 	%r1343, %r1339, %r25;
	mad.lo.s32 	%r1344, %r1343, %r22, %r23;
	cvt.s64.s32 	%rd665, %r1344;
	add.s64 	%rd666, %rd3, %rd665;
	ld.global.u8 	%r1345, [%rd666];
	add.s32 	%r1346, %r1342, %r1345;
	add.s32 	%r1347, %r1343, %r25;
	mad.lo.s32 	%r1348, %r1347, %r22, %r23;
	cvt.s64.s32 	%rd667, %r1348;
	add.s64 	%rd668, %rd3, %rd667;
	ld.global.u8 	%r1349, [%rd668];
	add.s32 	%r1350, %r1346, %r1349;
	add.s32 	%r1351, %r1347, %r25;
	mad.lo.s32 	%r1352, %r1351, %r22, %r23;
	cvt.s64.s32 	%rd669, %r1352;
	add.s64 	%rd670, %rd3, %rd669;
	ld.global.u8 	%r1353, [%rd670];
	add.s32 	%r1354, %r1350, %r1353;
	add.s32 	%r1355, %r1351, %r25;
	mad.lo.s32 	%r1356, %r1355, %r22, %r23;
	cvt.s64.s32 	%rd671, %r1356;
	add.s64 	%rd672, %rd3, %rd671;
	ld.global.u8 	%r1357, [%rd672];
	add.s32 	%r1358, %r1354, %r1357;
	add.s32 	%r1359, %r1355, %r25;
	mad.lo.s32 	%r1360, %r1359, %r22, %r23;
	cvt.s64.s32 	%rd673, %r1360;
	add.s64 	%rd674, %rd3, %rd673;
	ld.global.u8 	%r1361, [%rd674];
	add.s32 	%r1362, %r1358, %r1361;
	add.s32 	%r1363, %r1359, %r25;
	mad.lo.s32 	%r1364, %r1363, %r22, %r23;
	cvt.s64.s32 	%rd675, %r1364;
	add.s64 	%rd676, %rd3, %rd675;
	ld.global.u8 	%r1365, [%rd676];
	add.s32 	%r1366, %r1362, %r1365;
	add.s32 	%r1367, %r1363, %r25;
	mad.lo.s32 	%r1368, %r1367, %r22, %r23;
	cvt.s64.s32 	%rd677, %r1368;
	add.s64 	%rd678, %rd3, %rd677;
	ld.global.u8 	%r1369, [%rd678];
	add.s32 	%r1370, %r1366, %r1369;
	add.s32 	%r1371, %r1367, %r25;
	mad.lo.s32 	%r1372, %r1371, %r22, %r23;
	cvt.s64.s32 	%rd679, %r1372;
	add.s64 	%rd680, %rd3, %rd679;
	ld.global.u8 	%r1373, [%rd680];
	add.s32 	%r1374, %r1370, %r1373;
	add.s32 	%r1375, %r1371, %r25;
	mad.lo.s32 	%r1376, %r1375, %r22, %r23;
	cvt.s64.s32 	%rd681, %r1376;
	add.s64 	%rd682, %rd3, %rd681;
	ld.global.u8 	%r1377, [%rd682];
	add.s32 	%r1378, %r1374, %r1377;
	add.s32 	%r1379, %r1375, %r25;
	mad.lo.s32 	%r1380, %r1379, %r22, %r23;
	cvt.s64.s32 	%rd683, %r1380;
	add.s64 	%rd684, %rd3, %rd683;
	ld.global.u8 	%r1381, [%rd684];
	add.s32 	%r1382, %r1378, %r1381;
	add.s32 	%r1383, %r1379, %r25;
	mad.lo.s32 	%r1384, %r1383, %r22, %r23;
	cvt.s64.s32 	%rd685, %r1384;
	add.s64 	%rd686, %rd3, %rd685;
	ld.global.u8 	%r1385, [%rd686];
	add.s32 	%r1386, %r1382, %r1385;
	add.s32 	%r1387, %r1383, %r25;
	mad.lo.s32 	%r1388, %r1387, %r22, %r23;
	cvt.s64.s32 	%rd687, %r1388;
	add.s64 	%rd688, %rd3, %rd687;
	ld.global.u8 	%r1389, [%rd688];
	add.s32 	%r1390, %r1386, %r1389;
	add.s32 	%r1391, %r1387, %r25;
	mad.lo.s32 	%r1392, %r1391, %r22, %r23;
	cvt.s64.s32 	%rd689, %r1392;
	add.s64 	%rd690, %rd3, %rd689;
	ld.global.u8 	%r1393, [%rd690];
	add.s32 	%r1394, %r1390, %r1393;
	add.s32 	%r1395, %r1391, %r25;
	mad.lo.s32 	%r1396, %r1395, %r22, %r23;
	cvt.s64.s32 	%rd691, %r1396;
	add.s64 	%rd692, %rd3, %rd691;
	ld.global.u8 	%r1397, [%rd692];
	add.s32 	%r1398, %r1394, %r1397;
	add.s32 	%r1399, %r26, 11;
	mad.lo.s32 	%r1400, %r1399, %r22, %r23;
	cvt.s64.s32 	%rd693, %r1400;
	add.s64 	%rd694, %rd3, %rd693;
	ld.global.u8 	%r1401, [%rd694];
	add.s32 	%r1402, %r1398, %r1401;
	add.s32 	%r1403, %r1399, %r25;
	mad.lo.s32 	%r1404, %r1403, %r22, %r23;
	cvt.s64.s32 	%rd695, %r1404;
	add.s64 	%rd696, %rd3, %rd695;
	ld.global.u8 	%r1405, [%rd696];
	add.s32 	%r1406, %r1402, %r1405;
	add.s32 	%r1407, %r1403, %r25;
	mad.lo.s32 	%r1408, %r1407, %r22, %r23;
	cvt.s64.s32 	%rd697, %r1408;
	add.s64 	%rd698, %rd3, %rd697;
	ld.global.u8 	%r1409, [%rd698];
	add.s32 	%r1410, %r1406, %r1409;
	add.s32 	%r1411, %r1407, %r25;
	mad.lo.s32 	%r1412, %r1411, %r22, %r23;
	cvt.s64.s32 	%rd699, %r1412;
	add.s64 	%rd700, %rd3, %rd699;
	ld.global.u8 	%r1413, [%rd700];
	add.s32 	%r1414, %r1410, %r1413;
	add.s32 	%r1415, %r1411, %r25;
	mad.lo.s32 	%r1416, %r1415, %r22, %r23;
	cvt.s64.s32 	%rd701, %r1416;
	add.s64 	%rd702, %rd3, %rd701;
	ld.global.u8 	%r1417, [%rd702];
	add.s32 	%r1418, %r1414, %r1417;
	add.s32 	%r1419, %r1415, %r25;
	mad.lo.s32 	%r1420, %r1419, %r22, %r23;
	cvt.s64.s32 	%rd703, %r1420;
	add.s64 	%rd704, %rd3, %rd703;
	ld.global.u8 	%r1421, [%rd704];
	add.s32 	%r1422, %r1418, %r1421;
	add.s32 	%r1423, %r1419, %r25;
	mad.lo.s32 	%r1424, %r1423, %r22, %r23;
	cvt.s64.s32 	%rd705, %r1424;
	add.s64 	%rd706, %rd3, %rd705;
	ld.global.u8 	%r1425, [%rd706];
	add.s32 	%r1426, %r1422, %r1425;
	add.s32 	%r1427, %r1423, %r25;
	mad.lo.s32 	%r1428, %r1427, %r22, %r23;
	cvt.s64.s32 	%rd707, %r1428;
	add.s64 	%rd708, %rd3, %rd707;
	ld.global.u8 	%r1429, [%rd708];
	add.s32 	%r1430, %r1426, %r1429;
	add.s32 	%r1431, %r1427, %r25;
	mad.lo.s32 	%r1432, %r1431, %r22, %r23;
	cvt.s64.s32 	%rd709, %r1432;
	add.s64 	%rd710, %rd3, %rd709;
	ld.global.u8 	%r1433, [%rd710];
	add.s32 	%r1434, %r1430, %r1433;
	add.s32 	%r1435, %r1431, %r25;
	mad.lo.s32 	%r1436, %r1435, %r22, %r23;
	cvt.s64.s32 	%rd711, %r1436;
	add.s64 	%rd712, %rd3, %rd711;
	ld.global.u8 	%r1437, [%rd712];
	add.s32 	%r1438, %r1434, %r1437;
	add.s32 	%r1439, %r1435, %r25;
	mad.lo.s32 	%r1440, %r1439, %r22, %r23;
	cvt.s64.s32 	%rd713, %r1440;
	add.s64 	%rd714, %rd3, %rd713;
	ld.global.u8 	%r1441, [%rd714];
	add.s32 	%r1442, %r1438, %r1441;
	add.s32 	%r1443, %r1439, %r25;
	mad.lo.s32 	%r1444, %r1443, %r22, %r23;
	cvt.s64.s32 	%rd715, %r1444;
	add.s64 	%rd716, %rd3, %rd715;
	ld.global.u8 	%r1445, [%rd716];
	add.s32 	%r1446, %r1442, %r1445;
	add.s32 	%r1447, %r1443, %r25;
	mad.lo.s32 	%r1448, %r1447, %r22, %r23;
	cvt.s64.s32 	%rd717, %r1448;
	add.s64 	%rd718, %rd3, %rd717;
	ld.global.u8 	%r1449, [%rd718];
	add.s32 	%r1450, %r1446, %r1449;
	add.s32 	%r1451, %r1447, %r25;
	mad.lo.s32 	%r1452, %r1451, %r22, %r23;
	cvt.s64.s32 	%rd719, %r1452;
	add.s64 	%rd720, %rd3, %rd719;
	ld.global.u8 	%r1453, [%rd720];
	add.s32 	%r1454, %r1450, %r1453;
	add.s32 	%r1455, %r1451, %r25;
	mad.lo.s32 	%r1456, %r1455, %r22, %r23;
	cvt.s64.s32 	%rd721, %r1456;
	add.s64 	%rd722, %rd3, %rd721;
	ld.global.u8 	%r1457, [%rd722];
	add.s32 	%r1458, %r1454, %r1457;
	add.s32 	%r1459, %r1455, %r25;
	mad.lo.s32 	%r1460, %r1459, %r22, %r23;
	cvt.s64.s32 	%rd723, %r1460;
	add.s64 	%rd724, %rd3, %rd723;
	ld.global.u8 	%r1461, [%rd724];
	add.s32 	%r1462, %r1458, %r1461;
	add.s32 	%r1463, %r1459, %r25;
	mad.lo.s32 	%r1464, %r1463, %r22, %r23;
	cvt.s64.s32 	%rd725, %r1464;
	add.s64 	%rd726, %rd3, %rd725;
	ld.global.u8 	%r1465, [%rd726];
	add.s32 	%r1466, %r1462, %r1465;
	add.s32 	%r1467, %r1463, %r25;
	mad.lo.s32 	%r1468, %r1467, %r22, %r23;
	cvt.s64.s32 	%rd727, %r1468;
	add.s64 	%rd728, %rd3, %rd727;
	ld.global.u8 	%r1469, [%rd728];
	add.s32 	%r1470, %r1466, %r1469;
	add.s32 	%r1471, %r1467, %r25;
	mad.lo.s32 	%r1472, %r1471, %r22, %r23;
	cvt.s64.s32 	%rd729, %r1472;
	add.s64 	%rd730, %rd3, %rd729;
	ld.global.u8 	%r1473, [%rd730];
	add.s32 	%r1474, %r1470, %r1473;
	add.s32 	%r1475, %r1471, %r25;
	mad.lo.s32 	%r1476, %r1475, %r22, %r23;
	cvt.s64.s32 	%rd731, %r1476;
	add.s64 	%rd732, %rd3, %rd731;
	ld.global.u8 	%r1477, [%rd732];
	add.s32 	%r1478, %r1474, %r1477;
	add.s32 	%r1479, %r1475, %r25;
	mad.lo.s32 	%r1480, %r1479, %r22, %r23;
	cvt.s64.s32 	%rd733, %r1480;
	add.s64 	%rd734, %rd3, %rd733;
	ld.global.u8 	%r1481, [%rd734];
	add.s32 	%r1482, %r1478, %r1481;
	add.s32 	%r1483, %r1479, %r25;
	mad.lo.s32 	%r1484, %r1483, %r22, %r23;
	cvt.s64.s32 	%rd735, %r1484;
	add.s64 	%rd736, %rd3, %rd735;
	ld.global.u8 	%r1485, [%rd736];
	add.s32 	%r1486, %r1482, %r1485;
	add.s32 	%r1487, %r1483, %r25;
	mad.lo.s32 	%r1488, %r1487, %r22, %r23;
	cvt.s64.s32 	%rd737, %r1488;
	add.s64 	%rd738, %rd3, %rd737;
	ld.global.u8 	%r1489, [%rd738];
	add.s32 	%r1490, %r1486, %r1489;
	add.s32 	%r1491, %r1487, %r25;
	mad.lo.s32 	%r1492, %r1491, %r22, %r23;
	cvt.s64.s32 	%rd739, %r1492;
	add.s64 	%rd740, %rd3, %rd739;
	ld.global.u8 	%r1493, [%rd740];
	add.s32 	%r1494, %r1490, %r1493;
	add.s32 	%r1495, %r1491, %r25;
	mad.lo.s32 	%r1496, %r1495, %r22, %r23;
	cvt.s64.s32 	%rd741, %r1496;
	add.s64 	%rd742, %rd3, %rd741;
	ld.global.u8 	%r1497, [%rd742];
	add.s32 	%r1498, %r1494, %r1497;
	add.s32 	%r1499, %r1495, %r25;
	mad.lo.s32 	%r1500, %r1499, %r22, %r23;
	cvt.s64.s32 	%rd743, %r1500;
	add.s64 	%rd744, %rd3, %rd743;
	ld.global.u8 	%r1501, [%rd744];
	add.s32 	%r1502, %r1498, %r1501;
	add.s32 	%r1503, %r1499, %r25;
	mad.lo.s32 	%r1504, %r1503, %r22, %r23;
	cvt.s64.s32 	%rd745, %r1504;
	add.s64 	%rd746, %rd3, %rd745;
	ld.global.u8 	%r1505, [%rd746];
	add.s32 	%r1506, %r1502, %r1505;
	add.s32 	%r1507, %r1503, %r25;
	mad.lo.s32 	%r1508, %r1507, %r22, %r23;
	cvt.s64.s32 	%rd747, %r1508;
	add.s64 	%rd748, %rd3, %rd747;
	ld.global.u8 	%r1509, [%rd748];
	add.s32 	%r1510, %r1506, %r1509;
	add.s32 	%r1511, %r1507, %r25;
	mad.lo.s32 	%r1512, %r1511, %r22, %r23;
	cvt.s64.s32 	%rd749, %r1512;
	add.s64 	%rd750, %rd3, %rd749;
	ld.global.u8 	%r1513, [%rd750];
	add.s32 	%r1514, %r1510, %r1513;
	add.s32 	%r1515, %r1511, %r25;
	mad.lo.s32 	%r1516, %r1515, %r22, %r23;
	cvt.s64.s32 	%rd751, %r1516;
	add.s64 	%rd752, %rd3, %rd751;
	ld.global.u8 	%r1517, [%rd752];
	add.s32 	%r1518, %r1514, %r1517;
	add.s32 	%r1519, %r1515, %r25;
	mad.lo.s32 	%r1520, %r1519, %r22, %r23;
	cvt.s64.s32 	%rd753, %r1520;
	add.s64 	%rd754, %rd3, %rd753;
	ld.global.u8 	%r1521, [%rd754];
	add.s32 	%r1522, %r1518, %r1521;
	add.s32 	%r1523, %r1519, %r25;
	mad.lo.s32 	%r1524, %r1523, %r22, %r23;
	cvt.s64.s32 	%rd755, %r1524;
	add.s64 	%rd756, %rd3, %rd755;
	ld.global.u8 	%r1525, [%rd756];
	add.s32 	%r1526, %r1522, %r1525;
	add.s32 	%r1527, %r1523, %r25;
	mad.lo.s32 	%r1528, %r1527, %r22, %r23;
	cvt.s64.s32 	%rd757, %r1528;
	add.s64 	%rd758, %rd3, %rd757;
	ld.global.u8 	%r1529, [%rd758];
	add.s32 	%r1530, %r1526, %r1529;
	add.s32 	%r1531, %r1527, %r25;
	mad.lo.s32 	%r1532, %r1531, %r22, %r23;
	cvt.s64.s32 	%rd759, %r1532;
	add.s64 	%rd760, %rd3, %rd759;
	ld.global.u8 	%r1533, [%rd760];
	add.s32 	%r1534, %r1530, %r1533;
	add.s32 	%r1535, %r1531, %r25;
	mad.lo.s32 	%r1536, %r1535, %r22, %r23;
	cvt.s64.s32 	%rd761, %r1536;
	add.s64 	%rd762, %rd3, %rd761;
	ld.global.u8 	%r1537, [%rd762];
	add.s32 	%r1538, %r1534, %r1537;
	add.s32 	%r1539, %r1535, %r25;
	mad.lo.s32 	%r1540, %r1539, %r22, %r23;
	cvt.s64.s32 	%rd763, %r1540;
	add.s64 	%rd764, %rd3, %rd763;
	ld.global.u8 	%r1541, [%rd764];
	add.s32 	%r1542, %r1538, %r1541;
	add.s32 	%r1543, %r1539, %r25;
	mad.lo.s32 	%r1544, %r1543, %r22, %r23;
	cvt.s64.s32 	%rd765, %r1544;
	add.s64 	%rd766, %rd3, %rd765;
	ld.global.u8 	%r1545, [%rd766];
	add.s32 	%r1546, %r1542, %r1545;
	add.s32 	%r1547, %r1543, %r25;
	mad.lo.s32 	%r1548, %r1547, %r22, %r23;
	cvt.s64.s32 	%rd767, %r1548;
	add.s64 	%rd768, %rd3, %rd767;
	ld.global.u8 	%r1549, [%rd768];
	add.s32 	%r1550, %r1546, %r1549;
	add.s32 	%r1551, %r1547, %r25;
	mad.lo.s32 	%r1552, %r1551, %r22, %r23;
	cvt.s64.s32 	%rd769, %r1552;
	add.s64 	%rd770, %rd3, %rd769;
	ld.global.u8 	%r1553, [%rd770];
	add.s32 	%r1554, %r1550, %r1553;
	add.s32 	%r1555, %r1551, %r25;
	mad.lo.s32 	%r1556, %r1555, %r22, %r23;
	cvt.s64.s32 	%rd771, %r1556;
	add.s64 	%rd772, %rd3, %rd771;
	ld.global.u8 	%r1557, [%rd772];
	add.s32 	%r1558, %r1554, %r1557;
	add.s32 	%r1559, %r1555, %r25;
	mad.lo.s32 	%r1560, %r1559, %r22, %r23;
	cvt.s64.s32 	%rd773, %r1560;
	add.s64 	%rd774, %rd3, %rd773;
	ld.global.u8 	%r1561, [%rd774];
	add.s32 	%r1562, %r1558, %r1561;
	add.s32 	%r1563, %r1559, %r25;
	mad.lo.s32 	%r1564, %r1563, %r22, %r23;
	cvt.s64.s32 	%rd775, %r1564;
	add.s64 	%rd776, %rd3, %rd775;
	ld.global.u8 	%r1565, [%rd776];
	add.s32 	%r1566, %r1562, %r1565;
	add.s32 	%r1567, %r1563, %r25;
	mad.lo.s32 	%r1568, %r1567, %r22, %r23;
	cvt.s64.s32 	%rd777, %r1568;
	add.s64 	%rd778, %rd3, %rd777;
	ld.global.u8 	%r1569, [%rd778];
	add.s32 	%r1570, %r1566, %r1569;
	add.s32 	%r1571, %r1567, %r25;
	mad.lo.s32 	%r1572, %r1571, %r22, %r23;
	cvt.s64.s32 	%rd779, %r1572;
	add.s64 	%rd780, %rd3, %rd779;
	ld.global.u8 	%r1573, [%rd780];
	add.s32 	%r1574, %r1570, %r1573;
	add.s32 	%r1575, %r1571, %r25;
	mad.lo.s32 	%r1576, %r1575, %r22, %r23;
	cvt.s64.s32 	%rd781, %r1576;
	add.s64 	%rd782, %rd3, %rd781;
	ld.global.u8 	%r1577, [%rd782];
	add.s32 	%r1578, %r1574, %r1577;
	add.s32 	%r1579, %r1575, %r25;
	mad.lo.s32 	%r1580, %r1579, %r22, %r23;
	cvt.s64.s32 	%rd783, %r1580;
	add.s64 	%rd784, %rd3, %rd783;
	ld.global.u8 	%r1581, [%rd784];
	add.s32 	%r1582, %r1578, %r1581;
	add.s32 	%r1583, %r1579, %r25;
	mad.lo.s32 	%r1584, %r1583, %r22, %r23;
	cvt.s64.s32 	%rd785, %r1584;
	add.s64 	%rd786, %rd3, %rd785;
	ld.global.u8 	%r1585, [%rd786];
	add.s32 	%r1586, %r1582, %r1585;
	add.s32 	%r1587, %r1583, %r25;
	mad.lo.s32 	%r1588, %r1587, %r22, %r23;
	cvt.s64.s32 	%rd787, %r1588;
	add.s64 	%rd788, %rd3, %rd787;
	ld.global.u8 	%r1589, [%rd788];
	add.s32 	%r1590, %r1586, %r1589;
	add.s32 	%r1591, %r1587, %r25;
	mad.lo.s32 	%r1592, %r1591, %r22, %r23;
	cvt.s64.s32 	%rd789, %r1592;
	add.s64 	%rd790, %rd3, %rd789;
	ld.global.u8 	%r1593, [%rd790];
	add.s32 	%r1594, %r1590, %r1593;
	add.s32 	%r1595, %r1591, %r25;
	mad.lo.s32 	%r1596, %r1595, %r22, %r23;
	cvt.s64.s32 	%rd791, %r1596;
	add.s64 	%rd792, %rd3, %rd791;
	ld.global.u8 	%r1597, [%rd792];
	add.s32 	%r1598, %r1594, %r1597;
	add.s32 	%r1599, %r1595, %r25;
	mad.lo.s32 	%r1600, %r1599, %r22, %r23;
	cvt.s64.s32 	%rd793, %r1600;
	add.s64 	%rd794, %rd3, %rd793;
	ld.global.u8 	%r1601, [%rd794];
	add.s32 	%r1602, %r1598, %r1601;
	add.s32 	%r1603, %r26, 12;
	mad.lo.s32 	%r1604, %r1603, %r22, %r23;
	cvt.s64.s32 	%rd795, %r1604;
	add.s64 	%rd796, %rd3, %rd795;
	ld.global.u8 	%r1605, [%rd796];
	add.s32 	%r1606, %r1602, %r1605;
	add.s32 	%r1607, %r1603, %r25;
	mad.lo.s32 	%r1608, %r1607, %r22, %r23;
	cvt.s64.s32 	%rd797, %r1608;
	add.s64 	%rd798, %rd3, %rd797;
	ld.global.u8 	%r1609, [%rd798];
	add.s32 	%r1610, %r1606, %r1609;
	add.s32 	%r1611, %r1607, %r25;
	mad.lo.s32 	%r1612, %r1611, %r22, %r23;
	cvt.s64.s32 	%rd799, %r1612;
	add.s64 	%rd800, %rd3, %rd799;
	ld.global.u8 	%r1613, [%rd800];
	add.s32 	%r1614, %r1610, %r1613;
	add.s32 	%r1615, %r1611, %r25;
	mad.lo.s32 	%r1616, %r1615, %r22, %r23;
	cvt.s64.s32 	%rd801, %r1616;
	add.s64 	%rd802, %rd3, %rd801;
	ld.global.u8 	%r1617, [%rd802];
	add.s32 	%r1618, %r1614, %r1617;
	add.s32 	%r1619, %r1615, %r25;
	mad.lo.s32 	%r1620, %r1619, %r22, %r23;
	cvt.s64.s32 	%rd803, %r1620;
	add.s64 	%rd804, %rd3, %rd803;
	ld.global.u8 	%r1621, [%rd804];
	add.s32 	%r1622, %r1618, %r1621;
	add.s32 	%r1623, %r1619, %r25;
	mad.lo.s32 	%r1624, %r1623, %r22, %r23;
	cvt.s64.s32 	%rd805, %r1624;
	add.s64 	%rd806, %rd3, %rd805;
	ld.global.u8 	%r1625, [%rd806];
	add.s32 	%r1626, %r1622, %r1625;
	add.s32 	%r1627, %r1623, %r25;
	mad.lo.s32 	%r1628, %r1627, %r22, %r23;
	cvt.s64.s32 	%rd807, %r1628;
	add.s64 	%rd808, %rd3, %rd807;
	ld.global.u8 	%r1629, [%rd808];
	add.s32 	%r1630, %r1626, %r1629;
	add.s32 	%r1631, %r1627, %r25;
	mad.lo.s32 	%r1632, %r1631, %r22, %r23;
	cvt.s64.s32 	%rd809, %r1632;
	add.s64 	%rd810, %rd3, %rd809;
	ld.global.u8 	%r1633, [%rd810];
	add.s32 	%r1634, %r1630, %r1633;
	add.s32 	%r1635, %r1631, %r25;
	mad.lo.s32 	%r1636, %r1635, %r22, %r23;
	cvt.s64.s32 	%rd811, %r1636;
	add.s64 	%rd812, %rd3, %rd811;
	ld.global.u8 	%r1637, [%rd812];
	add.s32 	%r1638, %r1634, %r1637;
	add.s32 	%r1639, %r1635, %r25;
	mad.lo.s32 	%r1640, %r1639, %r22, %r23;
	cvt.s64.s32 	%rd813, %r1640;
	add.s64 	%rd814, %rd3, %rd813;
	ld.global.u8 	%r1641, [%rd814];
	add.s32 	%r1642, %r1638, %r1641;
	add.s32 	%r1643, %r1639, %r25;
	mad.lo.s32 	%r1644, %r1643, %r22, %r23;
	cvt.s64.s32 	%rd815, %r1644;
	add.s64 	%rd816, %rd3, %rd815;
	ld.global.u8 	%r1645, [%rd816];
	add.s32 	%r1646, %r1642, %r1645;
	add.s32 	%r1647, %r1643, %r25;
	mad.lo.s32 	%r1648, %r1647, %r22, %r23;
	cvt.s64.s32 	%rd817, %r1648;
	add.s64 	%rd818, %rd3, %rd817;
	ld.global.u8 	%r1649, [%rd818];
	add.s32 	%r1650, %r1646, %r1649;
	add.s32 	%r1651, %r1647, %r25;
	mad.lo.s32 	%r1652, %r1651, %r22, %r23;
	cvt.s64.s32 	%rd819, %r1652;
	add.s64 	%rd820, %rd3, %rd819;
	ld.global.u8 	%r1653, [%rd820];
	add.s32 	%r1654, %r1650, %r1653;
	add.s32 	%r1655, %r1651, %r25;
	mad.lo.s32 	%r1656, %r1655, %r22, %r23;
	cvt.s64.s32 	%rd821, %r1656;
	add.s64 	%rd822, %rd3, %rd821;
	ld.global.u8 	%r1657, [%rd822];
	add.s32 	%r1658, %r1654, %r1657;
	add.s32 	%r1659, %r1655, %r25;
	mad.lo.s32 	%r1660, %r1659, %r22, %r23;
	cvt.s64.s32 	%rd823, %r1660;
	add.s64 	%rd824, %rd3, %rd823;
	ld.global.u8 	%r1661, [%rd824];
	add.s32 	%r1662, %r1658, %r1661;
	add.s32 	%r1663, %r1659, %r25;
	mad.lo.s32 	%r1664, %r1663, %r22, %r23;
	cvt.s64.s32 	%rd825, %r1664;
	add.s64 	%rd826, %rd3, %rd825;
	ld.global.u8 	%r1665, [%rd826];
	add.s32 	%r1666, %r1662, %r1665;
	add.s32 	%r1667, %r1663, %r25;
	mad.lo.s32 	%r1668, %r1667, %r22, %r23;
	cvt.s64.s32 	%rd827, %r1668;
	add.s64 	%rd828, %rd3, %rd827;
	ld.global.u8 	%r1669, [%rd828];
	add.s32 	%r1670, %r1666, %r1669;
	add.s32 	%r1671, %r1667, %r25;
	mad.lo.s32 	%r1672, %r1671, %r22, %r23;
	cvt.s64.s32 	%rd829, %r1672;
	add.s64 	%rd830, %rd3, %rd829;
	ld.global.u8 	%r1673, [%rd830];
	add.s32 	%r1674, %r1670, %r1673;
	add.s32 	%r1675, %r1671, %r25;
	mad.lo.s32 	%r1676, %r1675, %r22, %r23;
	cvt.s64.s32 	%rd831, %r1676;
	add.s64 	%rd832, %rd3, %rd831;
	ld.global.u8 	%r1677, [%rd832];
	add.s32 	%r1678, %r1674, %r1677;
	add.s32 	%r1679, %r1675, %r25;
	mad.lo.s32 	%r1680, %r1679, %r22, %r23;
	cvt.s64.s32 	%rd833, %r1680;
	add.s64 	%rd834, %rd3, %rd833;
	ld.global.u8 	%r1681, [%rd834];
	add.s32 	%r1682, %r1678, %r1681;
	add.s32 	%r1683, %r1679, %r25;
	mad.lo.s32 	%r1684, %r1683, %r22, %r23;
	cvt.s64.s32 	%rd835, %r1684;
	add.s64 	%rd836, %rd3, %rd835;
	ld.global.u8 	%r1685, [%rd836];
	add.s32 	%r1686, %r1682, %r1685;
	add.s32 	%r1687, %r1683, %r25;
	mad.lo.s32 	%r1688, %r1687, %r22, %r23;
	cvt.s64.s32 	%rd837, %r1688;
	add.s64 	%rd838, %rd3, %rd837;
	ld.global.u8 	%r1689, [%rd838];
	add.s32 	%r1690, %r1686, %r1689;
	add.s32 	%r1691, %r1687, %r25;
	mad.lo.s32 	%r1692, %r1691, %r22, %r23;
	cvt.s64.s32 	%rd839, %r1692;
	add.s64 	%rd840, %rd3, %rd839;
	ld.global.u8 	%r1693, [%rd840];
	add.s32 	%r1694, %r1690, %r1693;
	add.s32 	%r1695, %r1691, %r25;
	mad.lo.s32 	%r1696, %r1695, %r22, %r23;
	cvt.s64.s32 	%rd841, %r1696;
	add.s64 	%rd842, %rd3, %rd841;
	ld.global.u8 	%r1697, [%rd842];
	add.s32 	%r1698, %r1694, %r1697;
	add.s32 	%r1699, %r1695, %r25;
	mad.lo.s32 	%r1700, %r1699, %r22, %r23;
	cvt.s64.s32 	%rd843, %r1700;
	add.s64 	%rd844, %rd3, %rd843;
	ld.global.u8 	%r1701, [%rd844];
	add.s32 	%r1702, %r1698, %r1701;
	add.s32 	%r1703, %r1699, %r25;
	mad.lo.s32 	%r1704, %r1703, %r22, %r23;
	cvt.s64.s32 	%rd845, %r1704;
	add.s64 	%rd846, %rd3, %rd845;
	ld.global.u8 	%r1705, [%rd846];
	add.s32 	%r1706, %r1702, %r1705;
	add.s32 	%r1707, %r1703, %r25;
	mad.lo.s32 	%r1708, %r1707, %r22, %r23;
	cvt.s64.s32 	%rd847, %r1708;
	add.s64 	%rd848, %rd3, %rd847;
	ld.global.u8 	%r1709, [%rd848];
	add.s32 	%r1710, %r1706, %r1709;
	add.s32 	%r1711, %r1707, %r25;
	mad.lo.s32 	%r1712, %r1711, %r22, %r23;
	cvt.s64.s32 	%rd849, %r1712;
	add.s64 	%rd850, %rd3, %rd849;
	ld.global.u8 	%r1713, [%rd850];
	add.s32 	%r1714, %r1710, %r1713;
	add.s32 	%r1715, %r1711, %r25;
	mad.lo.s32 	%r1716, %r1715, %r22, %r23;
	cvt.s64.s32 	%rd851, %r1716;
	add.s64 	%rd852, %rd3, %rd851;
	ld.global.u8 	%r1717, [%rd852];
	add.s32 	%r1718, %r1714, %r1717;
	add.s32 	%r1719, %r1715, %r25;
	mad.lo.s32 	%r1720, %r1719, %r22, %r23;
	cvt.s64.s32 	%rd853, %r1720;
	add.s64 	%rd854, %rd3, %rd853;
	ld.global.u8 	%r1721, [%rd854];
	add.s32 	%r1722, %r1718, %r1721;
	add.s32 	%r1723, %r1719, %r25;
	mad.lo.s32 	%r1724, %r1723, %r22, %r23;
	cvt.s64.s32 	%rd855, %r1724;
	add.s64 	%rd856, %rd3, %rd855;
	ld.global.u8 	%r1725, [%rd856];
	add.s32 	%r1726, %r1722, %r1725;
	add.s32 	%r1727, %r1723, %r25;
	mad.lo.s32 	%r1728, %r1727, %r22, %r23;
	cvt.s64.s32 	%rd857, %r1728;
	add.s64 	%rd858, %rd3, %rd857;
	ld.global.u8 	%r1729, [%rd858];
	add.s32 	%r1730, %r1726, %r1729;
	add.s32 	%r1731, %r1727, %r25;
	mad.lo.s32 	%r1732, %r1731, %r22, %r23;
	cvt.s64.s32 	%rd859, %r1732;
	add.s64 	%rd860, %rd3, %rd859;
	ld.global.u8 	%r1733, [%rd860];
	add.s32 	%r1734, %r1730, %r1733;
	add.s32 	%r1735, %r1731, %r25;
	mad.lo.s32 	%r1736, %r1735, %r22, %r23;
	cvt.s64.s32 	%rd861, %r1736;
	add.s64 	%rd862, %rd3, %rd861;
	ld.global.u8 	%r1737, [%rd862];
	add.s32 	%r1738, %r1734, %r1737;
	add.s32 	%r1739, %r1735, %r25;
	mad.lo.s32 	%r1740, %r1739, %r22, %r23;
	cvt.s64.s32 	%rd863, %r1740;
	add.s64 	%rd864, %rd3, %rd863;
	ld.global.u8 	%r1741, [%rd864];
	add.s32 	%r1742, %r1738, %r1741;
	add.s32 	%r1743, %r1739, %r25;
	mad.lo.s32 	%r1744, %r1743, %r22, %r23;
	cvt.s64.s32 	%rd865, %r1744;
	add.s64 	%rd866, %rd3, %rd865;
	ld.global.u8 	%r1745, [%rd866];
	add.s32 	%r1746, %r1742, %r1745;
	add.s32 	%r1747, %r1743, %r25;
	mad.lo.s32 	%r1748, %r1747, %r22, %r23;
	cvt.s64.s32 	%rd867, %r1748;
	add.s64 	%rd868, %rd3, %rd867;
	ld.global.u8 	%r1749, [%rd868];
	add.s32 	%r1750, %r1746, %r1749;
	add.s32 	%r1751, %r1747, %r25;
	mad.lo.s32 	%r1752, %r1751, %r22, %r23;
	cvt.s64.s32 	%rd869, %r1752;
	add.s64 	%rd870, %rd3, %rd869;
	ld.global.u8 	%r1753, [%rd870];
	add.s32 	%r1754, %r1750, %r1753;
	add.s32 	%r1755, %r1751, %r25;
	mad.lo.s32 	%r1756, %r1755, %r22, %r23;
	cvt.s64.s32 	%rd871, %r1756;
	add.s64 	%rd872, %rd3, %rd871;
	ld.global.u8 	%r1757, [%rd872];
	add.s32 	%r1758, %r1754, %r1757;
	add.s32 	%r1759, %r1755, %r25;
	mad.lo.s32 	%r1760, %r1759, %r22, %r23;
	cvt.s64.s32 	%rd873, %r1760;
	add.s64 	%rd874, %rd3, %rd873;
	ld.global.u8 	%r1761, [%rd874];
	add.s32 	%r1762, %r1758, %r1761;
	add.s32 	%r1763, %r1759, %r25;
	mad.lo.s32 	%r1764, %r1763, %r22, %r23;
	cvt.s64.s32 	%rd875, %r1764;
	add.s64 	%rd876, %rd3, %rd875;
	ld.global.u8 	%r1765, [%rd876];
	add.s32 	%r1766, %r1762, %r1765;
	add.s32 	%r1767, %r1763, %r25;
	mad.lo.s32 	%r1768, %r1767, %r22, %r23;
	cvt.s64.s32 	%rd877, %r1768;
	add.s64 	%rd878, %rd3, %rd877;
	ld.global.u8 	%r1769, [%rd878];
	add.s32 	%r1770, %r1766, %r1769;
	add.s32 	%r1771, %r1767, %r25;
	mad.lo.s32 	%r1772, %r1771, %r22, %r23;
	cvt.s64.s32 	%rd879, %r1772;
	add.s64 	%rd880, %rd3, %rd879;
	ld.global.u8 	%r1773, [%rd880];
	add.s32 	%r1774, %r1770, %r1773;
	add.s32 	%r1775, %r1771, %r25;
	mad.lo.s32 	%r1776, %r1775, %r22, %r23;
	cvt.s64.s32 	%rd881, %r1776;
	add.s64 	%rd882, %rd3, %rd881;
	ld.global.u8 	%r1777, [%rd882];
	add.s32 	%r1778, %r1774, %r1777;
	add.s32 	%r1779, %r1775, %r25;
	mad.lo.s32 	%r1780, %r1779, %r22, %r23;
	cvt.s64.s32 	%rd883, %r1780;
	add.s64 	%rd884, %rd3, %rd883;
	ld.global.u8 	%r1781, [%rd884];
	add.s32 	%r1782, %r1778, %r1781;
	add.s32 	%r1783, %r1779, %r25;
	mad.lo.s32 	%r1784, %r1783, %r22, %r23;
	cvt.s64.s32 	%rd885, %r1784;
	add.s64 	%rd886, %rd3, %rd885;
	ld.global.u8 	%r1785, [%rd886];
	add.s32 	%r1786, %r1782, %r1785;
	add.s32 	%r1787, %r1783, %r25;
	mad.lo.s32 	%r1788, %r1787, %r22, %r23;
	cvt.s64.s32 	%rd887, %r1788;
	add.s64 	%rd888, %rd3, %rd887;
	ld.global.u8 	%r1789, [%rd888];
	add.s32 	%r1790, %r1786, %r1789;
	add.s32 	%r1791, %r1787, %r25;
	mad.lo.s32 	%r1792, %r1791, %r22, %r23;
	cvt.s64.s32 	%rd889, %r1792;
	add.s64 	%rd890, %rd3, %rd889;
	ld.global.u8 	%r1793, [%rd890];
	add.s32 	%r1794, %r1790, %r1793;
	add.s32 	%r1795, %r1791, %r25;
	mad.lo.s32 	%r1796, %r1795, %r22, %r23;
	cvt.s64.s32 	%rd891, %r1796;
	add.s64 	%rd892, %rd3, %rd891;
	ld.global.u8 	%r1797, [%rd892];
	add.s32 	%r1798, %r1794, %r1797;
	add.s32 	%r1799, %r1795, %r25;
	mad.lo.s32 	%r1800, %r1799, %r22, %r23;
	cvt.s64.s32 	%rd893, %r1800;
	add.s64 	%rd894, %rd3, %rd893;
	ld.global.u8 	%r1801, [%rd894];
	add.s32 	%r1802, %r1798, %r1801;
	add.s32 	%r1803, %r1799, %r25;
	mad.lo.s32 	%r1804, %r1803, %r22, %r23;
	cvt.s64.s32 	%rd895, %r1804;
	add.s64 	%rd896, %rd3, %rd895;
	ld.global.u8 	%r1805, [%rd896];
	add.s32 	%r1806, %r1802, %r1805;
	add.s32 	%r1807, %r26, 13;
	mad.lo.s32 	%r1808, %r1807, %r22, %r23;
	cvt.s64.s32 	%rd897, %r1808;
	add.s64 	%rd898, %rd3, %rd897;
	ld.global.u8 	%r1809, [%rd898];
	add.s32 	%r1810, %r1806, %r1809;
	add.s32 	%r1811, %r1807, %r25;
	mad.lo.s32 	%r1812, %r1811, %r22, %r23;
	cvt.s64.s32 	%rd899, %r1812;
	add.s64 	%rd900, %rd3, %rd899;
	ld.global.u8 	%r1813, [%rd900];
	add.s32 	%r1814, %r1810, %r1813;
	add.s32 	%r1815, %r1811, %r25;
	mad.lo.s32 	%r1816, %r1815, %r22, %r23;
	cvt.s64.s32 	%rd901, %r1816;
	add.s64 	%rd902, %rd3, %rd901;
	ld.global.u8 	%r1817, [%rd902];
	add.s32 	%r1818, %r1814, %r1817;
	add.s32 	%r1819, %r1815, %r25;
	mad.lo.s32 	%r1820, %r1819, %r22, %r23;
	cvt.s64.s32 	%rd903, %r1820;
	add.s64 	%rd904, %rd3, %rd903;
	ld.global.u8 	%r1821, [%rd904];
	add.s32 	%r1822, %r1818, %r1821;
	add.s32 	%r1823, %r1819, %r25;
	mad.lo.s32 	%r1824, %r1823, %r22, %r23;
	cvt.s64.s32 	%rd905, %r1824;
	add.s64 	%rd906, %rd3, %rd905;
	ld.global.u8 	%r1825, [%rd906];
	add.s32 	%r1826, %r1822, %r1825;
	add.s32 	%r1827, %r1823, %r25;
	mad.lo.s32 	%r1828, %r1827, %r22, %r23;
	cvt.s64.s32 	%rd907, %r1828;
	add.s64 	%rd908, %rd3, %rd907;
	ld.global.u8 	%r1829, [%rd908];
	add.s32 	%r1830, %r1826, %r1829;
	add.s32 	%r1831, %r1827, %r25;
	mad.lo.s32 	%r1832, %r1831, %r22, %r23;
	cvt.s64.s32 	%rd909, %r1832;
	add.s64 	%rd910, %rd3, %rd909;
	ld.global.u8 	%r1833, [%rd910];
	add.s32 	%r1834, %r1830, %r1833;
	add.s32 	%r1835, %r1831, %r25;
	mad.lo.s32 	%r1836, %r1835, %r22, %r23;
	cvt.s64.s32 	%rd911, %r1836;
	add.s64 	%rd912, %rd3, %rd911;
	ld.global.u8 	%r1837, [%rd912];
	add.s32 	%r1838, %r1834, %r1837;
	add.s32 	%r1839, %r1835, %r25;
	mad.lo.s32 	%r1840, %r1839, %r22, %r23;
	cvt.s64.s32 	%rd913, %r1840;
	add.s64 	%rd914, %rd3, %rd913;
	ld.global.u8 	%r1841, [%rd914];
	add.s32 	%r1842, %r1838, %r1841;
	add.s32 	%r1843, %r1839, %r25;
	mad.lo.s32 	%r1844, %r1843, %r22, %r23;
	cvt.s64.s32 	%rd915, %r1844;
	add.s64 	%rd916, %rd3, %rd915;
	ld.global.u8 	%r1845, [%rd916];
	add.s32 	%r1846, %r1842, %r1845;
	add.s32 	%r1847, %r1843, %r25;
	mad.lo.s32 	%r1848, %r1847, %r22, %r23;
	cvt.s64.s32 	%rd917, %r1848;
	add.s64 	%rd918, %rd3, %rd917;
	ld.global.u8 	%r1849, [%rd918];
	add.s32 	%r1850, %r1846, %r1849;
	add.s32 	%r1851, %r1847, %r25;
	mad.lo.s32 	%r1852, %r1851, %r22, %r23;
	cvt.s64.s32 	%rd919, %r1852;
	add.s64 	%rd920, %rd3, %rd919;
	ld.global.u8 	%r1853, [%rd920];
	add.s32 	%r1854, %r1850, %r1853;
	add.s32 	%r1855, %r1851, %r25;
	mad.lo.s32 	%r1856, %r1855, %r22, %r23;
	cvt.s64.s32 	%rd921, %r1856;
	add.s64 	%rd922, %rd3, %rd921;
	ld.global.u8 	%r1857, [%rd922];
	add.s32 	%r1858, %r1854, %r1857;
	add.s32 	%r1859, %r1855, %r25;
	mad.lo.s32 	%r1860, %r1859, %r22, %r23;
	cvt.s64.s32 	%rd923, %r1860;
	add.s64 	%rd924, %rd3, %rd923;
	ld.global.u8 	%r1861, [%rd924];
	add.s32 	%r1862, %r1858, %r1861;
	add.s32 	%r1863, %r1859, %r25;
	mad.lo.s32 	%r1864, %r1863, %r22, %r23;
	cvt.s64.s32 	%rd925, %r1864;
	add.s64 	%rd926, %rd3, %rd925;
	ld.global.u8 	%r1865, [%rd926];
	add.s32 	%r1866, %r1862, %r1865;
	add.s32 	%r1867, %r1863, %r25;
	mad.lo.s32 	%r1868, %r1867, %r22, %r23;
	cvt.s64.s32 	%rd927, %r1868;
	add.s64 	%rd928, %rd3, %rd927;
	ld.global.u8 	%r1869, [%rd928];
	add.s32 	%r1870, %r1866, %r1869;
	add.s32 	%r1871, %r1867, %r25;
	mad.lo.s32 	%r1872, %r1871, %r22, %r23;
	cvt.s64.s32 	%rd929, %r1872;
	add.s64 	%rd930, %rd3, %rd929;
	ld.global.u8 	%r1873, [%rd930];
	add.s32 	%r1874, %r1870, %r1873;
	add.s32 	%r1875, %r1871, %r25;
	mad.lo.s32 	%r1876, %r1875, %r22, %r23;
	cvt.s64.s32 	%rd931, %r1876;
	add.s64 	%rd932, %rd3, %rd931;
	ld.global.u8 	%r1877, [%rd932];
	add.s32 	%r1878, %r1874, %r1877;
	add.s32 	%r1879, %r1875, %r25;
	mad.lo.s32 	%r1880, %r1879, %r22, %r23;
	cvt.s64.s32 	%rd933, %r1880;
	add.s64 	%rd934, %rd3, %rd933;
	ld.global.u8 	%r1881, [%rd934];
	add.s32 	%r1882, %r1878, %r1881;
	add.s32 	%r1883, %r1879, %r25;
	mad.lo.s32 	%r1884, %r1883, %r22, %r23;
	cvt.s64.s32 	%rd935, %r1884;
	add.s64 	%rd936, %rd3, %rd935;
	ld.global.u8 	%r1885, [%rd936];
	add.s32 	%r1886, %r1882, %r1885;
	add.s32 	%r1887, %r1883, %r25;
	mad.lo.s32 	%r1888, %r1887, %r22, %r23;
	cvt.s64.s32 	%rd937, %r1888;
	add.s64 	%rd938, %rd3, %rd937;
	ld.global.u8 	%r1889, [%rd938];
	add.s32 	%r1890, %r1886, %r1889;
	add.s32 	%r1891, %r1887, %r25;
	mad.lo.s32 	%r1892, %r1891, %r22, %r23;
	cvt.s64.s32 	%rd939, %r1892;
	add.s64 	%rd940, %rd3, %rd939;
	ld.global.u8 	%r1893, [%rd940];
	add.s32 	%r1894, %r1890, %r1893;
	add.s32 	%r1895, %r1891, %r25;
	mad.lo.s32 	%r1896, %r1895, %r22, %r23;
	cvt.s64.s32 	%rd941, %r1896;
	add.s64 	%rd942, %rd3, %rd941;
	ld.global.u8 	%r1897, [%rd942];
	add.s32 	%r1898, %r1894, %r1897;
	add.s32 	%r1899, %r1895, %r25;
	mad.lo.s32 	%r1900, %r1899, %r22, %r23;
	cvt.s64.s32 	%rd943, %r1900;
	add.s64 	%rd944, %rd3, %rd943;
	ld.global.u8 	%r1901, [%rd944];
	add.s32 	%r1902, %r1898, %r1901;
	add.s32 	%r1903, %r1899, %r25;
	mad.lo.s32 	%r1904, %r1903, %r22, %r23;
	cvt.s64.s32 	%rd945, %r1904;
	add.s64 	%rd946, %rd3, %rd945;
	ld.global.u8 	%r1905, [%rd946];
	add.s32 	%r1906, %r1902, %r1905;
	add.s32 	%r1907, %r1903, %r25;
	mad.lo.s32 	%r1908, %r1907, %r22, %r23;
	cvt.s64.s32 	%rd947, %r1908;
	add.s64 	%rd948, %rd3, %rd947;
	ld.global.u8 	%r1909, [%rd948];
	add.s32 	%r1910, %r1906, %r1909;
	add.s32 	%r1911, %r1907, %r25;
	mad.lo.s32 	%r1912, %r1911, %r22, %r23;
	cvt.s64.s32 	%rd949, %r1912;
	add.s64 	%rd950, %rd3, %rd949;
	ld.global.u8 	%r1913, [%rd950];
	add.s32 	%r1914, %r1910, %r1913;
	add.s32 	%r1915, %r1911, %r25;
	mad.lo.s32 	%r1916, %r1915, %r22, %r23;
	cvt.s64.s32 	%rd951, %r1916;
	add.s64 	%rd952, %rd3, %rd951;
	ld.global.u8 	%r1917, [%rd952];
	add.s32 	%r1918, %r1914, %r1917;
	add.s32 	%r1919, %r1915, %r25;
	mad.lo.s32 	%r1920, %r1919, %r22, %r23;
	cvt.s64.s32 	%rd953, %r1920;
	add.s64 	%rd954, %rd3, %rd953;
	ld.global.u8 	%r1921, [%rd954];
	add.s32 	%r1922, %r1918, %r1921;
	add.s32 	%r1923, %r1919, %r25;
	mad.lo.s32 	%r1924, %r1923, %r22, %r23;
	cvt.s64.s32 	%rd955, %r1924;
	add.s64 	%rd956, %rd3, %rd955;
	ld.global.u8 	%r1925, [%rd956];
	add.s32 	%r1926, %r1922, %r1925;
	add.s32 	%r1927, %r1923, %r25;
	mad.lo.s32 	%r1928, %r1927, %r22, %r23;
	cvt.s64.s32 	%rd957, %r1928;
	add.s64 	%rd958, %rd3, %rd957;
	ld.global.u8 	%r1929, [%rd958];
	add.s32 	%r1930, %r1926, %r1929;
	add.s32 	%r1931, %r1927, %r25;
	mad.lo.s32 	%r1932, %r1931, %r22, %r23;
	cvt.s64.s32 	%rd959, %r1932;
	add.s64 	%rd960, %rd3, %rd959;
	ld.global.u8 	%r1933, [%rd960];
	add.s32 	%r1934, %r1930, %r1933;
	add.s32 	%r1935, %r1931, %r25;
	mad.lo.s32 	%r1936, %r1935, %r22, %r23;
	cvt.s64.s32 	%rd961, %r1936;
	add.s64 	%rd962, %rd3, %rd961;
	ld.global.u8 	%r1937, [%rd962];
	add.s32 	%r1938, %r1934, %r1937;
	add.s32 	%r1939, %r1935, %r25;
	mad.lo.s32 	%r1940, %r1939, %r22, %r23;
	cvt.s64.s32 	%rd963, %r1940;
	add.s64 	%rd964, %rd3, %rd963;
	ld.global.u8 	%r1941, [%rd964];
	add.s32 	%r1942, %r1938, %r1941;
	add.s32 	%r1943, %r1939, %r25;
	mad.lo.s32 	%r1944, %r1943, %r22, %r23;
	cvt.s64.s32 	%rd965, %r1944;
	add.s64 	%rd966, %rd3, %rd965;
	ld.global.u8 	%r1945, [%rd966];
	add.s32 	%r1946, %r1942, %r1945;
	add.s32 	%r1947, %r1943, %r25;
	mad.lo.s32 	%r1948, %r1947, %r22, %r23;
	cvt.s64.s32 	%rd967, %r1948;
	add.s64 	%rd968, %rd3, %rd967;
	ld.global.u8 	%r1949, [%rd968];
	add.s32 	%r1950, %r1946, %r1949;
	add.s32 	%r1951, %r1947, %r25;
	mad.lo.s32 	%r1952, %r1951, %r22, %r23;
	cvt.s64.s32 	%rd969, %r1952;
	add.s64 	%rd970, %rd3, %rd969;
	ld.global.u8 	%r1953, [%rd970];
	add.s32 	%r1954, %r1950, %r1953;
	add.s32 	%r1955, %r1951, %r25;
	mad.lo.s32 	%r1956, %r1955, %r22, %r23;
	cvt.s64.s32 	%rd971, %r1956;
	add.s64 	%rd972, %rd3, %rd971;
	ld.global.u8 	%r1957, [%rd972];
	add.s32 	%r1958, %r1954, %r1957;
	add.s32 	%r1959, %r1955, %r25;
	mad.lo.s32 	%r1960, %r1959, %r22, %r23;
	cvt.s64.s32 	%rd973, %r1960;
	add.s64 	%rd974, %rd3, %rd973;
	ld.global.u8 	%r1961, [%rd974];
	add.s32 	%r1962, %r1958, %r1961;
	add.s32 	%r1963, %r1959, %r25;
	mad.lo.s32 	%r1964, %r1963, %r22, %r23;
	cvt.s64.s32 	%rd975, %r1964;
	add.s64 	%rd976, %rd3, %rd975;
	ld.global.u8 	%r1965, [%rd976];
	add.s32 	%r1966, %r1962, %r1965;
	add.s32 	%r1967, %r1963, %r25;
	mad.lo.s32 	%r1968, %r1967, %r22, %r23;
	cvt.s64.s32 	%rd977, %r1968;
	add.s64 	%rd978, %rd3, %rd977;
	ld.global.u8 	%r1969, [%rd978];
	add.s32 	%r1970, %r1966, %r1969;
	add.s32 	%r1971, %r1967, %r25;
	mad.lo.s32 	%r1972, %r1971, %r22, %r23;
	cvt.s64.s32 	%rd979, %r1972;
	add.s64 	%rd980, %rd3, %rd979;
	ld.global.u8 	%r1973, [%rd980];
	add.s32 	%r1974, %r1970, %r1973;
	add.s32 	%r1975, %r1971, %r25;
	mad.lo.s32 	%r1976, %r1975, %r22, %r23;
	cvt.s64.s32 	%rd981, %r1976;
	add.s64 	%rd982, %rd3, %rd981;
	ld.global.u8 	%r1977, [%rd982];
	add.s32 	%r1978, %r1974, %r1977;
	add.s32 	%r1979, %r1975, %r25;
	mad.lo.s32 	%r1980, %r1979, %r22, %r23;
	cvt.s64.s32 	%rd983, %r1980;
	add.s64 	%rd984, %rd3, %rd983;
	ld.global.u8 	%r1981, [%rd984];
	add.s32 	%r1982, %r1978, %r1981;
	add.s32 	%r1983, %r1979, %r25;
	mad.lo.s32 	%r1984, %r1983, %r22, %r23;
	cvt.s64.s32 	%rd985, %r1984;
	add.s64 	%rd986, %rd3, %rd985;
	ld.global.u8 	%r1985, [%rd986];
	add.s32 	%r1986, %r1982, %r1985;
	add.s32 	%r1987, %r1983, %r25;
	mad.lo.s32 	%r1988, %r1987, %r22, %r23;
	cvt.s64.s32 	%rd987, %r1988;
	add.s64 	%rd988, %rd3, %rd987;
	ld.global.u8 	%r1989, [%rd988];
	add.s32 	%r1990, %r1986, %r1989;
	add.s32 	%r1991, %r1987, %r25;
	mad.lo.s32 	%r1992, %r1991, %r22, %r23;
	cvt.s64.s32 	%rd989, %r1992;
	add.s64 	%rd990, %rd3, %rd989;
	ld.global.u8 	%r1993, [%rd990];
	add.s32 	%r1994, %r1990, %r1993;
	add.s32 	%r1995, %r1991, %r25;
	mad.lo.s32 	%r1996, %r1995, %r22, %r23;
	cvt.s64.s32 	%rd991, %r1996;
	add.s64 	%rd992, %rd3, %rd991;
	ld.global.u8 	%r1997, [%rd992];
	add.s32 	%r1998, %r1994, %r1997;
	add.s32 	%r1999, %r1995, %r25;
	mad.lo.s32 	%r2000, %r1999, %r22, %r23;
	cvt.s64.s32 	%rd993, %r2000;
	add.s64 	%rd994, %rd3, %rd993;
	ld.global.u8 	%r2001, [%rd994];
	add.s32 	%r2002, %r1998, %r2001;
	add.s32 	%r2003, %r1999, %r25;
	mad.lo.s32 	%r2004, %r2003, %r22, %r23;
	cvt.s64.s32 	%rd995, %r2004;
	add.s64 	%rd996, %rd3, %rd995;
	ld.global.u8 	%r2005, [%rd996];
	add.s32 	%r2006, %r2002, %r2005;
	add.s32 	%r2007, %r2003, %r25;
	mad.lo.s32 	%r2008, %r2007, %r22, %r23;
	cvt.s64.s32 	%rd997, %r2008;
	add.s64 	%rd998, %rd3, %rd997;
	ld.global.u8 	%r2009, [%rd998];
	add.s32 	%r2010, %r2006, %r2009;
	add.s32 	%r2011, %r26, 14;
	mad.lo.s32 	%r2012, %r2011, %r22, %r23;
	cvt.s64.s32 	%rd999, %r2012;
	add.s64 	%rd1000, %rd3, %rd999;
	ld.global.u8 	%r2013, [%rd1000];
	add.s32 	%r2014, %r2010, %r2013;
	add.s32 	%r2015, %r2011, %r25;
	mad.lo.s32 	%r2016, %r2015, %r22, %r23;
	cvt.s64.s32 	%rd1001, %r2016;
	add.s64 	%rd1002, %rd3, %rd1001;
	ld.global.u8 	%r2017, [%rd1002];
	add.s32 	%r2018, %r2014, %r2017;
	add.s32 	%r2019, %r2015, %r25;
	mad.lo.s32 	%r2020, %r2019, %r22, %r23;
	cvt.s64.s32 	%rd1003, %r2020;
	add.s64 	%rd1004, %rd3, %rd1003;
	ld.global.u8 	%r2021, [%rd1004];
	add.s32 	%r2022, %r2018, %r2021;
	add.s32 	%r2023, %r2019, %r25;
	mad.lo.s32 	%r2024, %r2023, %r22, %r23;
	cvt.s64.s32 	%rd1005, %r2024;
	add.s64 	%rd1006, %rd3, %rd1005;
	ld.global.u8 	%r2025, [%rd1006];
	add.s32 	%r2026, %r2022, %r2025;
	add.s32 	%r2027, %r2023, %r25;
	mad.lo.s32 	%r2028, %r2027, %r22, %r23;
	cvt.s64.s32 	%rd1007, %r2028;
	add.s64 	%rd1008, %rd3, %rd1007;
	ld.global.u8 	%r2029, [%rd1008];
	add.s32 	%r2030, %r2026, %r2029;
	add.s32 	%r2031, %r2027, %r25;
	mad.lo.s32 	%r2032, %r2031, %r22, %r23;
	cvt.s64.s32 	%rd1009, %r2032;
	add.s64 	%rd1010, %rd3, %rd1009;
	ld.global.u8 	%r2033, [%rd1010];
	add.s32 	%r2034, %r2030, %r2033;
	add.s32 	%r2035, %r2031, %r25;
	mad.lo.s32 	%r2036, %r2035, %r22, %r23;
	cvt.s64.s32 	%rd1011, %r2036;
	add.s64 	%rd1012, %rd3, %rd1011;
	ld.global.u8 	%r2037, [%rd1012];
	add.s32 	%r2038, %r2034, %r2037;
	add.s32 	%r2039, %r2035, %r25;
	mad.lo.s32 	%r2040, %r2039, %r22, %r23;
	cvt.s64.s32 	%rd1013, %r2040;
	add.s64 	%rd1014, %rd3, %rd1013;
	ld.global.u8 	%r2041, [%rd1014];
	add.s32 	%r2042, %r2038, %r2041;
	add.s32 	%r2043, %r2039, %r25;
	mad.lo.s32 	%r2044, %r2043, %r22, %r23;
	cvt.s64.s32 	%rd1015, %r2044;
	add.s64 	%rd1016, %rd3, %rd1015;
	ld.global.u8 	%r2045, [%rd1016];
	add.s32 	%r2046, %r2042, %r2045;
	add.s32 	%r2047, %r2043, %r25;
	mad.lo.s32 	%r2048, %r2047, %r22, %r23;
	cvt.s64.s32 	%rd1017, %r2048;
	add.s64 	%rd1018, %rd3, %rd1017;
	ld.global.u8 	%r2049, [%rd1018];
	add.s32 	%r2050, %r2046, %r2049;
	add.s32 	%r2051, %r2047, %r25;
	mad.lo.s32 	%r2052, %r2051, %r22, %r23;
	cvt.s64.s32 	%rd1019, %r2052;
	add.s64 	%rd1020, %rd3, %rd1019;
	ld.global.u8 	%r2053, [%rd1020];
	add.s32 	%r2054, %r2050, %r2053;
	add.s32 	%r2055, %r2051, %r25;
	mad.lo.s32 	%r2056, %r2055, %r22, %r23;
	cvt.s64.s32 	%rd1021, %r2056;
	add.s64 	%rd1022, %rd3, %rd1021;
	ld.global.u8 	%r2057, [%rd1022];
	add.s32 	%r2058, %r2054, %r2057;
	add.s32 	%r2059, %r2055, %r25;
	mad.lo.s32 	%r2060, %r2059, %r22, %r23;
	cvt.s64.s32 	%rd1023, %r2060;
	add.s64 	%rd1024, %rd3, %rd1023;
	ld.global.u8 	%r2061, [%rd1024];
	add.s32 	%r2062, %r2058, %r2061;
	add.s32 	%r2063, %r2059, %r25;
	mad.lo.s32 	%r2064, %r2063, %r22, %r23;
	cvt.s64.s32 	%rd1025, %r2064;
	add.s64 	%rd1026, %rd3, %rd1025;
	ld.global.u8 	%r2065, [%rd1026];
	add.s32 	%r2066, %r2062, %r2065;
	add.s32 	%r2067, %r2063, %r25;
	mad.lo.s32 	%r2068, %r2067, %r22, %r23;
	cvt.s64.s32 	%rd1027, %r2068;
	add.s64 	%rd1028, %rd3, %rd1027;
	ld.global.u8 	%r2069, [%rd1028];
	add.s32 	%r2070, %r2066, %r2069;
	add.s32 	%r2071, %r2067, %r25;
	mad.lo.s32 	%r2072, %r2071, %r22, %r23;
	cvt.s64.s32 	%rd1029, %r2072;
	add.s64 	%rd1030, %rd3, %rd1029;
	ld.global.u8 	%r2073, [%rd1030];
	add.s32 	%r2074, %r2070, %r2073;
	add.s32 	%r2075, %r2071, %r25;
	mad.lo.s32 	%r2076, %r2075, %r22, %r23;
	cvt.s64.s32 	%rd1031, %r2076;
	add.s64 	%rd1032, %rd3, %rd1031;
	ld.global.u8 	%r2077, [%rd1032];
	add.s32 	%r2078, %r2074, %r2077;
	add.s32 	%r2079, %r2075, %r25;
	mad.lo.s32 	%r2080, %r2079, %r22, %r23;
	cvt.s64.s32 	%rd1033, %r2080;
	add.s64 	%rd1034, %rd3, %rd1033;
	ld.global.u8 	%r2081, [%rd1034];
	add.s32 	%r2082, %r2078, %r2081;
	add.s32 	%r2083, %r2079, %r25;
	mad.lo.s32 	%r2084, %r2083, %r22, %r23;
	cvt.s64.s32 	%rd1035, %r2084;
	add.s64 	%rd1036, %rd3, %rd1035;
	ld.global.u8 	%r2085, [%rd1036];
	add.s32 	%r2086, %r2082, %r2085;
	add.s32 	%r2087, %r2083, %r25;
	mad.lo.s32 	%r2088, %r2087, %r22, %r23;
	cvt.s64.s32 	%rd1037, %r2088;
	add.s64 	%rd1038, %rd3, %rd1037;
	ld.global.u8 	%r2089, [%rd1038];
	add.s32 	%r2090, %r2086, %r2089;
	add.s32 	%r2091, %r2087, %r25;
	mad.lo.s32 	%r2092, %r2091, %r22, %r23;
	cvt.s64.s32 	%rd1039, %r2092;
	add.s64 	%rd1040, %rd3, %rd1039;
	ld.global.u8 	%r2093, [%rd1040];
	add.s32 	%r2094, %r2090, %r2093;
	add.s32 	%r2095, %r2091, %r25;
	mad.lo.s32 	%r2096, %r2095, %r22, %r23;
	cvt.s64.s32 	%rd1041, %r2096;
	add.s64 	%rd1042, %rd3, %rd1041;
	ld.global.u8 	%r2097, [%rd1042];
	add.s32 	%r2098, %r2094, %r2097;
	add.s32 	%r2099, %r2095, %r25;
	mad.lo.s32 	%r2100, %r2099, %r22, %r23;
	cvt.s64.s32 	%rd1043, %r2100;
	add.s64 	%rd1044, %rd3, %rd1043;
	ld.global.u8 	%r2101, [%rd1044];
	add.s32 	%r2102, %r2098, %r2101;
	add.s32 	%r2103, %r2099, %r25;
	mad.lo.s32 	%r2104, %r2103, %r22, %r23;
	cvt.s64.s32 	%rd1045, %r2104;
	add.s64 	%rd1046, %rd3, %rd1045;
	ld.global.u8 	%r2105, [%rd1046];
	add.s32 	%r2106, %r2102, %r2105;
	add.s32 	%r2107, %r2103, %r25;
	mad.lo.s32 	%r2108, %r2107, %r22, %r23;
	cvt.s64.s32 	%rd1047, %r2108;
	add.s64 	%rd1048, %rd3, %rd1047;
	ld.global.u8 	%r2109, [%rd1048];
	add.s32 	%r2110, %r2106, %r2109;
	add.s32 	%r2111, %r2107, %r25;
	mad.lo.s32 	%r2112, %r2111, %r22, %r23;
	cvt.s64.s32 	%rd1049, %r2112;
	add.s64 	%rd1050, %rd3, %rd1049;
	ld.global.u8 	%r2113, [%rd1050];
	add.s32 	%r2114, %r2110, %r2113;
	add.s32 	%r2115, %r2111, %r25;
	mad.lo.s32 	%r2116, %r2115, %r22, %r23;
	cvt.s64.s32 	%rd1051, %r2116;
	add.s64 	%rd1052, %rd3, %rd1051;
	ld.global.u8 	%r2117, [%rd1052];
	add.s32 	%r2118, %r2114, %r2117;
	add.s32 	%r2119, %r2115, %r25;
	mad.lo.s32 	%r2120, %r2119, %r22, %r23;
	cvt.s64.s32 	%rd1053, %r2120;
	add.s64 	%rd1054, %rd3, %rd1053;
	ld.global.u8 	%r2121, [%rd1054];
	add.s32 	%r2122, %r2118, %r2121;
	add.s32 	%r2123, %r2119, %r25;
	mad.lo.s32 	%r2124, %r2123, %r22, %r23;
	cvt.s64.s32 	%rd1055, %r2124;
	add.s64 	%rd1056, %rd3, %rd1055;
	ld.global.u8 	%r2125, [%rd1056];
	add.s32 	%r2126, %r2122, %r2125;
	add.s32 	%r2127, %r2123, %r25;
	mad.lo.s32 	%r2128, %r2127, %r22, %r23;
	cvt.s64.s32 	%rd1057, %r2128;
	add.s64 	%rd1058, %rd3, %rd1057;
	ld.global.u8 	%r2129, [%rd1058];
	add.s32 	%r2130, %r2126, %r2129;
	add.s32 	%r2131, %r2127, %r25;
	mad.lo.s32 	%r2132, %r2131, %r22, %r23;
	cvt.s64.s32 	%rd1059, %r2132;
	add.s64 	%rd1060, %rd3, %rd1059;
	ld.global.u8 	%r2133, [%rd1060];
	add.s32 	%r2134, %r2130, %r2133;
	add.s32 	%r2135, %r2131, %r25;
	mad.lo.s32 	%r2136, %r2135, %r22, %r23;
	cvt.s64.s32 	%rd1061, %r2136;
	add.s64 	%rd1062, %rd3, %rd1061;
	ld.global.u8 	%r2137, [%rd1062];
	add.s32 	%r2138, %r2134, %r2137;
	add.s32 	%r2139, %r2135, %r25;
	mad.lo.s32 	%r2140, %r2139, %r22, %r23;
	cvt.s64.s32 	%rd1063, %r2140;
	add.s64 	%rd1064, %rd3, %rd1063;
	ld.global.u8 	%r2141, [%rd1064];
	add.s32 	%r2142, %r2138, %r2141;
	add.s32 	%r2143, %r2139, %r25;
	mad.lo.s32 	%r2144, %r2143, %r22, %r23;
	cvt.s64.s32 	%rd1065, %r2144;
	add.s64 	%rd1066, %rd3, %rd1065;
	ld.global.u8 	%r2145, [%rd1066];
	add.s32 	%r2146, %r2142, %r2145;
	add.s32 	%r2147, %r2143, %r25;
	mad.lo.s32 	%r2148, %r2147, %r22, %r23;
	cvt.s64.s32 	%rd1067, %r2148;
	add.s64 	%rd1068, %rd3, %rd1067;
	ld.global.u8 	%r2149, [%rd1068];
	add.s32 	%r2150, %r2146, %r2149;
	add.s32 	%r2151, %r2147, %r25;
	mad.lo.s32 	%r2152, %r2151, %r22, %r23;
	cvt.s64.s32 	%rd1069, %r2152;
	add.s64 	%rd1070, %rd3, %rd1069;
	ld.global.u8 	%r2153, [%rd1070];
	add.s32 	%r2154, %r2150, %r2153;
	add.s32 	%r2155, %r2151, %r25;
	mad.lo.s32 	%r2156, %r2155, %r22, %r23;
	cvt.s64.s32 	%rd1071, %r2156;
	add.s64 	%rd1072, %rd3, %rd1071;
	ld.global.u8 	%r2157, [%rd1072];
	add.s32 	%r2158, %r2154, %r2157;
	add.s32 	%r2159, %r2155, %r25;
	mad.lo.s32 	%r2160, %r2159, %r22, %r23;
	cvt.s64.s32 	%rd1073, %r2160;
	add.s64 	%rd1074, %rd3, %rd1073;
	ld.global.u8 	%r2161, [%rd1074];
	add.s32 	%r2162, %r2158, %r2161;
	add.s32 	%r2163, %r2159, %r25;
	mad.lo.s32 	%r2164, %r2163, %r22, %r23;
	cvt.s64.s32 	%rd1075, %r2164;
	add.s64 	%rd1076, %rd3, %rd1075;
	ld.global.u8 	%r2165, [%rd1076];
	add.s32 	%r2166, %r2162, %r2165;
	add.s32 	%r2167, %r2163, %r25;
	mad.lo.s32 	%r2168, %r2167, %r22, %r23;
	cvt.s64.s32 	%rd1077, %r2168;
	add.s64 	%rd1078, %rd3, %rd1077;
	ld.global.u8 	%r2169, [%rd1078];
	add.s32 	%r2170, %r2166, %r2169;
	add.s32 	%r2171, %r2167, %r25;
	mad.lo.s32 	%r2172, %r2171, %r22, %r23;
	cvt.s64.s32 	%rd1079, %r2172;
	add.s64 	%rd1080, %rd3, %rd1079;
	ld.global.u8 	%r2173, [%rd1080];
	add.s32 	%r2174, %r2170, %r2173;
	add.s32 	%r2175, %r2171, %r25;
	mad.lo.s32 	%r2176, %r2175, %r22, %r23;
	cvt.s64.s32 	%rd1081, %r2176;
	add.s64 	%rd1082, %rd3, %rd1081;
	ld.global.u8 	%r2177, [%rd1082];
	add.s32 	%r2178, %r2174, %r2177;
	add.s32 	%r2179, %r2175, %r25;
	mad.lo.s32 	%r2180, %r2179, %r22, %r23;
	cvt.s64.s32 	%rd1083, %r2180;
	add.s64 	%rd1084, %rd3, %rd1083;
	ld.global.u8 	%r2181, [%rd1084];
	add.s32 	%r2182, %r2178, %r2181;
	add.s32 	%r2183, %r2179, %r25;
	mad.lo.s32 	%r2184, %r2183, %r22, %r23;
	cvt.s64.s32 	%rd1085, %r2184;
	add.s64 	%rd1086, %rd3, %rd1085;
	ld.global.u8 	%r2185, [%rd1086];
	add.s32 	%r2186, %r2182, %r2185;
	add.s32 	%r2187, %r2183, %r25;
	mad.lo.s32 	%r2188, %r2187, %r22, %r23;
	cvt.s64.s32 	%rd1087, %r2188;
	add.s64 	%rd1088, %rd3, %rd1087;
	ld.global.u8 	%r2189, [%rd1088];
	add.s32 	%r2190, %r2186, %r2189;
	add.s32 	%r2191, %r2187, %r25;
	mad.lo.s32 	%r2192, %r2191, %r22, %r23;
	cvt.s64.s32 	%rd1089, %r2192;
	add.s64 	%rd1090, %rd3, %rd1089;
	ld.global.u8 	%r2193, [%rd1090];
	add.s32 	%r2194, %r2190, %r2193;
	add.s32 	%r2195, %r2191, %r25;
	mad.lo.s32 	%r2196, %r2195, %r22, %r23;
	cvt.s64.s32 	%rd1091, %r2196;
	add.s64 	%rd1092, %rd3, %rd1091;
	ld.global.u8 	%r2197, [%rd1092];
	add.s32 	%r2198, %r2194, %r2197;
	add.s32 	%r2199, %r2195, %r25;
	mad.lo.s32 	%r2200, %r2199, %r22, %r23;
	cvt.s64.s32 	%rd1093, %r2200;
	add.s64 	%rd1094, %rd3, %rd1093;
	ld.global.u8 	%r2201, [%rd1094];
	add.s32 	%r2202, %r2198, %r2201;
	add.s32 	%r2203, %r2199, %r25;
	mad.lo.s32 	%r2204, %r2203, %r22, %r23;
	cvt.s64.s32 	%rd1095, %r2204;
	add.s64 	%rd1096, %rd3, %rd1095;
	ld.global.u8 	%r2205, [%rd1096];
	add.s32 	%r2206, %r2202, %r2205;
	add.s32 	%r2207, %r2203, %r25;
	mad.lo.s32 	%r2208, %r2207, %r22, %r23;
	cvt.s64.s32 	%rd1097, %r2208;
	add.s64 	%rd1098, %rd3, %rd1097;
	ld.global.u8 	%r2209, [%rd1098];
	add.s32 	%r2210, %r2206, %r2209;
	add.s32 	%r2211, %r2207, %r25;
	mad.lo.s32 	%r2212, %r2211, %r22, %r23;
	cvt.s64.s32 	%rd1099, %r2212;
	add.s64 	%rd1100, %rd3, %rd1099;
	ld.global.u8 	%r2213, [%rd1100];
	add.s32 	%r2214, %r2210, %r2213;
	add.s32 	%r2215, %r26, 15;
	mad.lo.s32 	%r2216, %r2215, %r22, %r23;
	cvt.s64.s32 	%rd1101, %r2216;
	add.s64 	%rd1102, %rd3, %rd1101;
	ld.global.u8 	%r2217, [%rd1102];
	add.s32 	%r2218, %r2214, %r2217;
	add.s32 	%r2219, %r2215, %r25;
	mad.lo.s32 	%r2220, %r2219, %r22, %r23;
	cvt.s64.s32 	%rd1103, %r2220;
	add.s64 	%rd1104, %rd3, %rd1103;
	ld.global.u8 	%r2221, [%rd1104];
	add.s32 	%r2222, %r2218, %r2221;
	add.s32 	%r2223, %r2219, %r25;
	mad.lo.s32 	%r2224, %r2223, %r22, %r23;
	cvt.s64.s32 	%rd1105, %r2224;
	add.s64 	%rd1106, %rd3, %rd1105;
	ld.global.u8 	%r2225, [%rd1106];
	add.s32 	%r2226, %r2222, %r2225;
	add.s32 	%r2227, %r2223, %r25;
	mad.lo.s32 	%r2228, %r2227, %r22, %r23;
	cvt.s64.s32 	%rd1107, %r2228;
	add.s64 	%rd1108, %rd3, %rd1107;
	ld.global.u8 	%r2229, [%rd1108];
	add.s32 	%r2230, %r2226, %r2229;
	add.s32 	%r2231, %r2227, %r25;
	mad.lo.s32 	%r2232, %r2231, %r22, %r23;
	cvt.s64.s32 	%rd1109, %r2232;
	add.s64 	%rd1110, %rd3, %rd1109;
	ld.global.u8 	%r2233, [%rd1110];
	add.s32 	%r2234, %r2230, %r2233;
	add.s32 	%r2235, %r2231, %r25;
	mad.lo.s32 	%r2236, %r2235, %r22, %r23;
	cvt.s64.s32 	%rd1111, %r2236;
	add.s64 	%rd1112, %rd3, %rd1111;
	ld.global.u8 	%r2237, [%rd1112];
	add.s32 	%r2238, %r2234, %r2237;
	add.s32 	%r2239, %r2235, %r25;
	mad.lo.s32 	%r2240, %r2239, %r22, %r23;
	cvt.s64.s32 	%rd1113, %r2240;
	add.s64 	%rd1114, %rd3, %rd1113;
	ld.global.u8 	%r2241, [%rd1114];
	add.s32 	%r2242, %r2238, %r2241;
	add.s32 	%r2243, %r2239, %r25;
	mad.lo.s32 	%r2244, %r2243, %r22, %r23;
	cvt.s64.s32 	%rd1115, %r2244;
	add.s64 	%rd1116, %rd3, %rd1115;
	ld.global.u8 	%r2245, [%rd1116];
	add.s32 	%r2246, %r2242, %r2245;
	add.s32 	%r2247, %r2243, %r25;
	mad.lo.s32 	%r2248, %r2247, %r22, %r23;
	cvt.s64.s32 	%rd1117, %r2248;
	add.s64 	%rd1118, %rd3, %rd1117;
	ld.global.u8 	%r2249, [%rd1118];
	add.s32 	%r2250, %r2246, %r2249;
	add.s32 	%r2251, %r2247, %r25;
	mad.lo.s32 	%r2252, %r2251, %r22, %r23;
	cvt.s64.s32 	%rd1119, %r2252;
	add.s64 	%rd1120, %rd3, %rd1119;
	ld.global.u8 	%r2253, [%rd1120];
	add.s32 	%r2254, %r2250, %r2253;
	add.s32 	%r2255, %r2251, %r25;
	mad.lo.s32 	%r2256, %r2255, %r22, %r23;
	cvt.s64.s32 	%rd1121, %r2256;
	add.s64 	%rd1122, %rd3, %rd1121;
	ld.global.u8 	%r2257, [%rd1122];
	add.s32 	%r2258, %r2254, %r2257;
	add.s32 	%r2259, %r2255, %r25;
	mad.lo.s32 	%r2260, %r2259, %r22, %r23;
	cvt.s64.s32 	%rd1123, %r2260;
	add.s64 	%rd1124, %rd3, %rd1123;
	ld.global.u8 	%r2261, [%rd1124];
	add.s32 	%r2262, %r2258, %r2261;
	add.s32 	%r2263, %r2259, %r25;
	mad.lo.s32 	%r2264, %r2263, %r22, %r23;
	cvt.s64.s32 	%rd1125, %r2264;
	add.s64 	%rd1126, %rd3, %rd1125;
	ld.global.u8 	%r2265, [%rd1126];
	add.s32 	%r2266, %r2262, %r2265;
	add.s32 	%r2267, %r2263, %r25;
	mad.lo.s32 	%r2268, %r2267, %r22, %r23;
	cvt.s64.s32 	%rd1127, %r2268;
	add.s64 	%rd1128, %rd3, %rd1127;
	ld.global.u8 	%r2269, [%rd1128];
	add.s32 	%r2270, %r2266, %r2269;
	add.s32 	%r2271, %r2267, %r25;
	mad.lo.s32 	%r2272, %r2271, %r22, %r23;
	cvt.s64.s32 	%rd1129, %r2272;
	add.s64 	%rd1130, %rd3, %rd1129;
	ld.global.u8 	%r2273, [%rd1130];
	add.s32 	%r2274, %r2270, %r2273;
	add.s32 	%r2275, %r2271, %r25;
	mad.lo.s32 	%r2276, %r2275, %r22, %r23;
	cvt.s64.s32 	%rd1131, %r2276;
	add.s64 	%rd1132, %rd3, %rd1131;
	ld.global.u8 	%r2277, [%rd1132];
	add.s32 	%r2278, %r2274, %r2277;
	add.s32 	%r2279, %r2275, %r25;
	mad.lo.s32 	%r2280, %r2279, %r22, %r23;
	cvt.s64.s32 	%rd1133, %r2280;
	add.s64 	%rd1134, %rd3, %rd1133;
	ld.global.u8 	%r2281, [%rd1134];
	add.s32 	%r2282, %r2278, %r2281;
	add.s32 	%r2283, %r2279, %r25;
	mad.lo.s32 	%r2284, %r2283, %r22, %r23;
	cvt.s64.s32 	%rd1135, %r2284;
	add.s64 	%rd1136, %rd3, %rd1135;
	ld.global.u8 	%r2285, [%rd1136];
	add.s32 	%r2286, %r2282, %r2285;
	add.s32 	%r2287, %r2283, %r25;
	mad.lo.s32 	%r2288, %r2287, %r22, %r23;
	cvt.s64.s32 	%rd1137, %r2288;
	add.s64 	%rd1138, %rd3, %rd1137;
	ld.global.u8 	%r2289, [%rd1138];
	add.s32 	%r2290, %r2286, %r2289;
	add.s32 	%r2291, %r2287, %r25;
	mad.lo.s32 	%r2292, %r2291, %r22, %r23;
	cvt.s64.s32 	%rd1139, %r2292;
	add.s64 	%rd1140, %rd3, %rd1139;
	ld.global.u8 	%r2293, [%rd1140];
	add.s32 	%r2294, %r2290, %r2293;
	add.s32 	%r2295, %r2291, %r25;
	mad.lo.s32 	%r2296, %r2295, %r22, %r23;
	cvt.s64.s32 	%rd1141, %r2296;
	add.s64 	%rd1142, %rd3, %rd1141;
	ld.global.u8 	%r2297, [%rd1142];
	add.s32 	%r2298, %r2294, %r2297;
	add.s32 	%r2299, %r2295, %r25;
	mad.lo.s32 	%r2300, %r2299, %r22, %r23;
	cvt.s64.s32 	%rd1143, %r2300;
	add.s64 	%rd1144, %rd3, %rd1143;
	ld.global.u8 	%r2301, [%rd1144];
	add.s32 	%r2302, %r2298, %r2301;
	add.s32 	%r2303, %r2299, %r25;
	mad.lo.s32 	%r2304, %r2303, %r22, %r23;
	cvt.s64.s32 	%rd1145, %r2304;
	add.s64 	%rd1146, %rd3, %rd1145;
	ld.global.u8 	%r2305, [%rd1146];
	add.s32 	%r2306, %r2302, %r2305;
	add.s32 	%r2307, %r2303, %r25;
	mad.lo.s32 	%r2308, %r2307, %r22, %r23;
	cvt.s64.s32 	%rd1147, %r2308;
	add.s64 	%rd1148, %rd3, %rd1147;
	ld.global.u8 	%r2309, [%rd1148];
	add.s32 	%r2310, %r2306, %r2309;
	add.s32 	%r2311, %r2307, %r25;
	mad.lo.s32 	%r2312, %r2311, %r22, %r23;
	cvt.s64.s32 	%rd1149, %r2312;
	add.s64 	%rd1150, %rd3, %rd1149;
	ld.global.u8 	%r2313, [%rd1150];
	add.s32 	%r2314, %r2310, %r2313;
	add.s32 	%r2315, %r2311, %r25;
	mad.lo.s32 	%r2316, %r2315, %r22, %r23;
	cvt.s64.s32 	%rd1151, %r2316;
	add.s64 	%rd1152, %rd3, %rd1151;
	ld.global.u8 	%r2317, [%rd1152];
	add.s32 	%r2318, %r2314, %r2317;
	add.s32 	%r2319, %r2315, %r25;
	mad.lo.s32 	%r2320, %r2319, %r22, %r23;
	cvt.s64.s32 	%rd1153, %r2320;
	add.s64 	%rd1154, %rd3, %rd1153;
	ld.global.u8 	%r2321, [%rd1154];
	add.s32 	%r2322, %r2318, %r2321;
	add.s32 	%r2323, %r2319, %r25;
	mad.lo.s32 	%r2324, %r2323, %r22, %r23;
	cvt.s64.s32 	%rd1155, %r2324;
	add.s64 	%rd1156, %rd3, %rd1155;
	ld.global.u8 	%r2325, [%rd1156];
	add.s32 	%r2326, %r2322, %r2325;
	add.s32 	%r2327, %r2323, %r25;
	mad.lo.s32 	%r2328, %r2327, %r22, %r23;
	cvt.s64.s32 	%rd1157, %r2328;
	add.s64 	%rd1158, %rd3, %rd1157;
	ld.global.u8 	%r2329, [%rd1158];
	add.s32 	%r2330, %r2326, %r2329;
	add.s32 	%r2331, %r2327, %r25;
	mad.lo.s32 	%r2332, %r2331, %r22, %r23;
	cvt.s64.s32 	%rd1159, %r2332;
	add.s64 	%rd1160, %rd3, %rd1159;
	ld.global.u8 	%r2333, [%rd1160];
	add.s32 	%r2334, %r2330, %r2333;
	add.s32 	%r2335, %r2331, %r25;
	mad.lo.s32 	%r2336, %r2335, %r22, %r23;
	cvt.s64.s32 	%rd1161, %r2336;
	add.s64 	%rd1162, %rd3, %rd1161;
	ld.global.u8 	%r2337, [%rd1162];
	add.s32 	%r2338, %r2334, %r2337;
	add.s32 	%r2339, %r2335, %r25;
	mad.lo.s32 	%r2340, %r2339, %r22, %r23;
	cvt.s64.s32 	%rd1163, %r2340;
	add.s64 	%rd1164, %rd3, %rd1163;
	ld.global.u8 	%r2341, [%rd1164];
	add.s32 	%r2342, %r2338, %r2341;
	add.s32 	%r2343, %r2339, %r25;
	mad.lo.s32 	%r2344, %r2343, %r22, %r23;
	cvt.s64.s32 	%rd1165, %r2344;
	add.s64 	%rd1166, %rd3, %rd1165;
	ld.global.u8 	%r2345, [%rd1166];
	add.s32 	%r2346, %r2342, %r2345;
	add.s32 	%r2347, %r2343, %r25;
	mad.lo.s32 	%r2348, %r2347, %r22, %r23;
	cvt.s64.s32 	%rd1167, %r2348;
	add.s64 	%rd1168, %rd3, %rd1167;
	ld.global.u8 	%r2349, [%rd1168];
	add.s32 	%r2350, %r2346, %r2349;
	add.s32 	%r2351, %r2347, %r25;
	mad.lo.s32 	%r2352, %r2351, %r22, %r23;
	cvt.s64.s32 	%rd1169, %r2352;
	add.s64 	%rd1170, %rd3, %rd1169;
	ld.global.u8 	%r2353, [%rd1170];
	add.s32 	%r2354, %r2350, %r2353;
	add.s32 	%r2355, %r2351, %r25;
	mad.lo.s32 	%r2356, %r2355, %r22, %r23;
	cvt.s64.s32 	%rd1171, %r2356;
	add.s64 	%rd1172, %rd3, %rd1171;
	ld.global.u8 	%r2357, [%rd1172];
	add.s32 	%r2358, %r2354, %r2357;
	add.s32 	%r2359, %r2355, %r25;
	mad.lo.s32 	%r2360, %r2359, %r22, %r23;
	cvt.s64.s32 	%rd1173, %r2360;
	add.s64 	%rd1174, %rd3, %rd1173;
	ld.global.u8 	%r2361, [%rd1174];
	add.s32 	%r2362, %r2358, %r2361;
	add.s32 	%r2363, %r2359, %r25;
	mad.lo.s32 	%r2364, %r2363, %r22, %r23;
	cvt.s64.s32 	%rd1175, %r2364;
	add.s64 	%rd1176, %rd3, %rd1175;
	ld.global.u8 	%r2365, [%rd1176];
	add.s32 	%r2366, %r2362, %r2365;
	add.s32 	%r2367, %r2363, %r25;
	mad.lo.s32 	%r2368, %r2367, %r22, %r23;
	cvt.s64.s32 	%rd1177, %r2368;
	add.s64 	%rd1178, %rd3, %rd1177;
	ld.global.u8 	%r2369, [%rd1178];
	add.s32 	%r2370, %r2366, %r2369;
	add.s32 	%r2371, %r2367, %r25;
	mad.lo.s32 	%r2372, %r2371, %r22, %r23;
	cvt.s64.s32 	%rd1179, %r2372;
	add.s64 	%rd1180, %rd3, %rd1179;
	ld.global.u8 	%r2373, [%rd1180];
	add.s32 	%r2374, %r2370, %r2373;
	add.s32 	%r2375, %r2371, %r25;
	mad.lo.s32 	%r2376, %r2375, %r22, %r23;
	cvt.s64.s32 	%rd1181, %r2376;
	add.s64 	%rd1182, %rd3, %rd1181;
	ld.global.u8 	%r2377, [%rd1182];
	add.s32 	%r2378, %r2374, %r2377;
	add.s32 	%r2379, %r2375, %r25;
	mad.lo.s32 	%r2380, %r2379, %r22, %r23;
	cvt.s64.s32 	%rd1183, %r2380;
	add.s64 	%rd1184, %rd3, %rd1183;
	ld.global.u8 	%r2381, [%rd1184];
	add.s32 	%r2382, %r2378, %r2381;
	add.s32 	%r2383, %r2379, %r25;
	mad.lo.s32 	%r2384, %r2383, %r22, %r23;
	cvt.s64.s32 	%rd1185, %r2384;
	add.s64 	%rd1186, %rd3, %rd1185;
	ld.global.u8 	%r2385, [%rd1186];
	add.s32 	%r2386, %r2382, %r2385;
	add.s32 	%r2387, %r2383, %r25;
	mad.lo.s32 	%r2388, %r2387, %r22, %r23;
	cvt.s64.s32 	%rd1187, %r2388;
	add.s64 	%rd1188, %rd3, %rd1187;
	ld.global.u8 	%r2389, [%rd1188];
	add.s32 	%r2390, %r2386, %r2389;
	add.s32 	%r2391, %r2387, %r25;
	mad.lo.s32 	%r2392, %r2391, %r22, %r23;
	cvt.s64.s32 	%rd1189, %r2392;
	add.s64 	%rd1190, %rd3, %rd1189;
	ld.global.u8 	%r2393, [%rd1190];
	add.s32 	%r2394, %r2390, %r2393;
	add.s32 	%r2395, %r2391, %r25;
	mad.lo.s32 	%r2396, %r2395, %r22, %r23;
	cvt.s64.s32 	%rd1191, %r2396;
	add.s64 	%rd1192, %rd3, %rd1191;
	ld.global.u8 	%r2397, [%rd1192];
	add.s32 	%r2398, %r2394, %r2397;
	add.s32 	%r2399, %r2395, %r25;
	mad.lo.s32 	%r2400, %r2399, %r22, %r23;
	cvt.s64.s32 	%rd1193, %r2400;
	add.s64 	%rd1194, %rd3, %rd1193;
	ld.global.u8 	%r2401, [%rd1194];
	add.s32 	%r2402, %r2398, %r2401;
	add.s32 	%r2403, %r2399, %r25;
	mad.lo.s32 	%r2404, %r2403, %r22, %r23;
	cvt.s64.s32 	%rd1195, %r2404;
	add.s64 	%rd1196, %rd3, %rd1195;
	ld.global.u8 	%r2405, [%rd1196];
	add.s32 	%r2406, %r2402, %r2405;
	add.s32 	%r2407, %r2403, %r25;
	mad.lo.s32 	%r2408, %r2407, %r22, %r23;
	cvt.s64.s32 	%rd1197, %r2408;
	add.s64 	%rd1198, %rd3, %rd1197;
	ld.global.u8 	%r2409, [%rd1198];
	add.s32 	%r2410, %r2406, %r2409;
	add.s32 	%r2411, %r2407, %r25;
	mad.lo.s32 	%r2412, %r2411, %r22, %r23;
	cvt.s64.s32 	%rd1199, %r2412;
	add.s64 	%rd1200, %rd3, %rd1199;
	ld.global.u8 	%r2413, [%rd1200];
	add.s32 	%r2414, %r2410, %r2413;
	add.s32 	%r2415, %r2411, %r25;
	mad.lo.s32 	%r2416, %r2415, %r22, %r23;
	cvt.s64.s32 	%rd1201, %r2416;
	add.s64 	%rd1202, %rd3, %rd1201;
	ld.global.u8 	%r2417, [%rd1202];
	add.s32 	%r2418, %r2414, %r2417;
	add.s32 	%r2419, %r26, 16;
	mad.lo.s32 	%r2420, %r2419, %r22, %r23;
	cvt.s64.s32 	%rd1203, %r2420;
	add.s64 	%rd1204, %rd3, %rd1203;
	ld.global.u8 	%r2421, [%rd1204];
	add.s32 	%r2422, %r2418, %r2421;
	add.s32 	%r2423, %r2419, %r25;
	mad.lo.s32 	%r2424, %r2423, %r22, %r23;
	cvt.s64.s32 	%rd1205, %r2424;
	add.s64 	%rd1206, %rd3, %rd1205;
	ld.global.u8 	%r2425, [%rd1206];
	add.s32 	%r2426, %r2422, %r2425;
	add.s32 	%r2427, %r2423, %r25;
	mad.lo.s32 	%r2428, %r2427, %r22, %r23;
	cvt.s64.s32 	%rd1207, %r2428;
	add.s64 	%rd1208, %rd3, %rd1207;
	ld.global.u8 	%r2429, [%rd1208];
	add.s32 	%r2430, %r2426, %r2429;
	add.s32 	%r2431, %r2427, %r25;
	mad.lo.s32 	%r2432, %r2431, %r22, %r23;
	cvt.s64.s32 	%rd1209, %r2432;
	add.s64 	%rd1210, %rd3, %rd1209;
	ld.global.u8 	%r2433, [%rd1210];
	add.s32 	%r2434, %r2430, %r2433;
	add.s32 	%r2435, %r2431, %r25;
	mad.lo.s32 	%r2436, %r2435, %r22, %r23;
	cvt.s64.s32 	%rd1211, %r2436;
	add.s64 	%rd1212, %rd3, %rd1211;
	ld.global.u8 	%r2437, [%rd1212];
	add.s32 	%r2438, %r2434, %r2437;
	add.s32 	%r2439, %r2435, %r25;
	mad.lo.s32 	%r2440, %r2439, %r22, %r23;
	cvt.s64.s32 	%rd1213, %r2440;
	add.s64 	%rd1214, %rd3, %rd1213;
	ld.global.u8 	%r2441, [%rd1214];
	add.s32 	%r2442, %r2438, %r2441;
	add.s32 	%r2443, %r2439, %r25;
	mad.lo.s32 	%r2444, %r2443, %r22, %r23;
	cvt.s64.s32 	%rd1215, %r2444;
	add.s64 	%rd1216, %rd3, %rd1215;
	ld.global.u8 	%r2445, [%rd1216];
	add.s32 	%r2446, %r2442, %r2445;
	add.s32 	%r2447, %r2443, %r25;
	mad.lo.s32 	%r2448, %r2447, %r22, %r23;
	cvt.s64.s32 	%rd1217, %r2448;
	add.s64 	%rd1218, %rd3, %rd1217;
	ld.global.u8 	%r2449, [%rd1218];
	add.s32 	%r2450, %r2446, %r2449;
	add.s32 	%r2451, %r2447, %r25;
	mad.lo.s32 	%r2452, %r2451, %r22, %r23;
	cvt.s64.s32 	%rd1219, %r2452;
	add.s64 	%rd1220, %rd3, %rd1219;
	ld.global.u8 	%r2453, [%rd1220];
	add.s32 	%r2454, %r2450, %r2453;
	add.s32 	%r2455, %r2451, %r25;
	mad.lo.s32 	%r2456, %r2455, %r22, %r23;
	cvt.s64.s32 	%rd1221, %r2456;
	add.s64 	%rd1222, %rd3, %rd1221;
	ld.global.u8 	%r2457, [%rd1222];
	add.s32 	%r2458, %r2454, %r2457;
	add.s32 	%r2459, %r2455, %r25;
	mad.lo.s32 	%r2460, %r2459, %r22, %r23;
	cvt.s64.s32 	%rd1223, %r2460;
	add.s64 	%rd1224, %rd3, %rd1223;
	ld.global.u8 	%r2461, [%rd1224];
	add.s32 	%r2462, %r2458, %r2461;
	add.s32 	%r2463, %r2459, %r25;
	mad.lo.s32 	%r2464, %r2463, %r22, %r23;
	cvt.s64.s32 	%rd1225, %r2464;
	add.s64 	%rd1226, %rd3, %rd1225;
	ld.global.u8 	%r2465, [%rd1226];
	add.s32 	%r2466, %r2462, %r2465;
	add.s32 	%r2467, %r2463, %r25;
	mad.lo.s32 	%r2468, %r2467, %r22, %r23;
	cvt.s64.s32 	%rd1227, %r2468;
	add.s64 	%rd1228, %rd3, %rd1227;
	ld.global.u8 	%r2469, [%rd1228];
	add.s32 	%r2470, %r2466, %r2469;
	add.s32 	%r2471, %r2467, %r25;
	mad.lo.s32 	%r2472, %r2471, %r22, %r23;
	cvt.s64.s32 	%rd1229, %r2472;
	add.s64 	%rd1230, %rd3, %rd1229;
	ld.global.u8 	%r2473, [%rd1230];
	add.s32 	%r2474, %r2470, %r2473;
	add.s32 	%r2475, %r2471, %r25;
	mad.lo.s32 	%r2476, %r2475, %r22, %r23;
	cvt.s64.s32 	%rd1231, %r2476;
	add.s64 	%rd1232, %rd3, %rd1231;
	ld.global.u8 	%r2477, [%rd1232];
	add.s32 	%r2478, %r2474, %r2477;
	add.s32 	%r2479, %r2475, %r25;
	mad.lo.s32 	%r2480, %r2479, %r22, %r23;
	cvt.s64.s32 	%rd1233, %r2480;
	add.s64 	%rd1234, %rd3, %rd1233;
	ld.global.u8 	%r2481, [%rd1234];
	add.s32 	%r2482, %r2478, %r2481;
	add.s32 	%r2483, %r2479, %r25;
	mad.lo.s32 	%r2484, %r2483, %r22, %r23;
	cvt.s64.s32 	%rd1235, %r2484;
	add.s64 	%rd1236, %rd3, %rd1235;
	ld.global.u8 	%r2485, [%rd1236];
	add.s32 	%r2486, %r2482, %r2485;
	add.s32 	%r2487, %r2483, %r25;
	mad.lo.s32 	%r2488, %r2487, %r22, %r23;
	cvt.s64.s32 	%rd1237, %r2488;
	add.s64 	%rd1238, %rd3, %rd1237;
	ld.global.u8 	%r2489, [%rd1238];
	add.s32 	%r2490, %r2486, %r2489;
	add.s32 	%r2491, %r2487, %r25;
	mad.lo.s32 	%r2492, %r2491, %r22, %r23;
	cvt.s64.s32 	%rd1239, %r2492;
	add.s64 	%rd1240, %rd3, %rd1239;
	ld.global.u8 	%r2493, [%rd1240];
	add.s32 	%r2494, %r2490, %r2493;
	add.s32 	%r2495, %r2491, %r25;
	mad.lo.s32 	%r2496, %r2495, %r22, %r23;
	cvt.s64.s32 	%rd1241, %r2496;
	add.s64 	%rd1242, %rd3, %rd1241;
	ld.global.u8 	%r2497, [%rd1242];
	add.s32 	%r2498, %r2494, %r2497;
	add.s32 	%r2499, %r2495, %r25;
	mad.lo.s32 	%r2500, %r2499, %r22, %r23;
	cvt.s64.s32 	%rd1243, %r2500;
	add.s64 	%rd1244, %rd3, %rd1243;
	ld.global.u8 	%r2501, [%rd1244];
	add.s32 	%r2502, %r2498, %r2501;
	add.s32 	%r2503, %r2499, %r25;
	mad.lo.s32 	%r2504, %r2503, %r22, %r23;
	cvt.s64.s32 	%rd1245, %r2504;
	add.s64 	%rd1246, %rd3, %rd1245;
	ld.global.u8 	%r2505, [%rd1246];
	add.s32 	%r2506, %r2502, %r2505;
	add.s32 	%r2507, %r2503, %r25;
	mad.lo.s32 	%r2508, %r2507, %r22, %r23;
	cvt.s64.s32 	%rd1247, %r2508;
	add.s64 	%rd1248, %rd3, %rd1247;
	ld.global.u8 	%r2509, [%rd1248];
	add.s32 	%r2510, %r2506, %r2509;
	add.s32 	%r2511, %r2507, %r25;
	mad.lo.s32 	%r2512, %r2511, %r22, %r23;
	cvt.s64.s32 	%rd1249, %r2512;
	add.s64 	%rd1250, %rd3, %rd1249;
	ld.global.u8 	%r2513, [%rd1250];
	add.s32 	%r2514, %r2510, %r2513;
	add.s32 	%r2515, %r2511, %r25;
	mad.lo.s32 	%r2516, %r2515, %r22, %r23;
	cvt.s64.s32 	%rd1251, %r2516;
	add.s64 	%rd1252, %rd3, %rd1251;
	ld.global.u8 	%r2517, [%rd1252];
	add.s32 	%r2518, %r2514, %r2517;
	add.s32 	%r2519, %r2515, %r25;
	mad.lo.s32 	%r2520, %r2519, %r22, %r23;
	cvt.s64.s32 	%rd1253, %r2520;
	add.s64 	%rd1254, %rd3, %rd1253;
	ld.global.u8 	%r2521, [%rd1254];
	add.s32 	%r2522, %r2518, %r2521;
	add.s32 	%r2523, %r2519, %r25;
	mad.lo.s32 	%r2524, %r2523, %r22, %r23;
	cvt.s64.s32 	%rd1255, %r2524;
	add.s64 	%rd1256, %rd3, %rd1255;
	ld.global.u8 	%r2525, [%rd1256];
	add.s32 	%r2526, %r2522, %r2525;
	add.s32 	%r2527, %r2523, %r25;
	mad.lo.s32 	%r2528, %r2527, %r22, %r23;
	cvt.s64.s32 	%rd1257, %r2528;
	add.s64 	%rd1258, %rd3, %rd1257;
	ld.global.u8 	%r2529, [%rd1258];
	add.s32 	%r2530, %r2526, %r2529;
	add.s32 	%r2531, %r2527, %r25;
	mad.lo.s32 	%r2532, %r2531, %r22, %r23;
	cvt.s64.s32 	%rd1259, %r2532;
	add.s64 	%rd1260, %rd3, %rd1259;
	ld.global.u8 	%r2533, [%rd1260];
	add.s32 	%r2534, %r2530, %r2533;
	add.s32 	%r2535, %r2531, %r25;
	mad.lo.s32 	%r2536, %r2535, %r22, %r23;
	cvt.s64.s32 	%rd1261, %r2536;
	add.s64 	%rd1262, %rd3, %rd1261;
	ld.global.u8 	%r2537, [%rd1262];
	add.s32 	%r2538, %r2534, %r2537;
	add.s32 	%r2539, %r2535, %r25;
	mad.lo.s32 	%r2540, %r2539, %r22, %r23;
	cvt.s64.s32 	%rd1263, %r2540;
	add.s64 	%rd1264, %rd3, %rd1263;
	ld.global.u8 	%r2541, [%rd1264];
	add.s32 	%r2542, %r2538, %r2541;
	add.s32 	%r2543, %r2539, %r25;
	mad.lo.s32 	%r2544, %r2543, %r22, %r23;
	cvt.s64.s32 	%rd1265, %r2544;
	add.s64 	%rd1266, %rd3, %rd1265;
	ld.global.u8 	%r2545, [%rd1266];
	add.s32 	%r2546, %r2542, %r2545;
	add.s32 	%r2547, %r2543, %r25;
	mad.lo.s32 	%r2548, %r2547, %r22, %r23;
	cvt.s64.s32 	%rd1267, %r2548;
	add.s64 	%rd1268, %rd3, %rd1267;
	ld.global.u8 	%r2549, [%rd1268];
	add.s32 	%r2550, %r2546, %r2549;
	add.s32 	%r2551, %r2547, %r25;
	mad.lo.s32 	%r2552, %r2551, %r22, %r23;
	cvt.s64.s32 	%rd1269, %r2552;
	add.s64 	%rd1270, %rd3, %rd1269;
	ld.global.u8 	%r2553, [%rd1270];
	add.s32 	%r2554, %r2550, %r2553;
	add.s32 	%r2555, %r2551, %r25;
	mad.lo.s32 	%r2556, %r2555, %r22, %r23;
	cvt.s64.s32 	%rd1271, %r2556;
	add.s64 	%rd1272, %rd3, %rd1271;
	ld.global.u8 	%r2557, [%rd1272];
	add.s32 	%r2558, %r2554, %r2557;
	add.s32 	%r2559, %r2555, %r25;
	mad.lo.s32 	%r2560, %r2559, %r22, %r23;
	cvt.s64.s32 	%rd1273, %r2560;
	add.s64 	%rd1274, %rd3, %rd1273;
	ld.global.u8 	%r2561, [%rd1274];
	add.s32 	%r2562, %r2558, %r2561;
	add.s32 	%r2563, %r2559, %r25;
	mad.lo.s32 	%r2564, %r2563, %r22, %r23;
	cvt.s64.s32 	%rd1275, %r2564;
	add.s64 	%rd1276, %rd3, %rd1275;
	ld.global.u8 	%r2565, [%rd1276];
	add.s32 	%r2566, %r2562, %r2565;
	add.s32 	%r2567, %r2563, %r25;
	mad.lo.s32 	%r2568, %r2567, %r22, %r23;
	cvt.s64.s32 	%rd1277, %r2568;
	add.s64 	%rd1278, %rd3, %rd1277;
	ld.global.u8 	%r2569, [%rd1278];
	add.s32 	%r2570, %r2566, %r2569;
	add.s32 	%r2571, %r2567, %r25;
	mad.lo.s32 	%r2572, %r2571, %r22, %r23;
	cvt.s64.s32 	%rd1279, %r2572;
	add.s64 	%rd1280, %rd3, %rd1279;
	ld.global.u8 	%r2573, [%rd1280];
	add.s32 	%r2574, %r2570, %r2573;
	add.s32 	%r2575, %r2571, %r25;
	mad.lo.s32 	%r2576, %r2575, %r22, %r23;
	cvt.s64.s32 	%rd1281, %r2576;
	add.s64 	%rd1282, %rd3, %rd1281;
	ld.global.u8 	%r2577, [%rd1282];
	add.s32 	%r2578, %r2574, %r2577;
	add.s32 	%r2579, %r2575, %r25;
	mad.lo.s32 	%r2580, %r2579, %r22, %r23;
	cvt.s64.s32 	%rd1283, %r2580;
	add.s64 	%rd1284, %rd3, %rd1283;
	ld.global.u8 	%r2581, [%rd1284];
	add.s32 	%r2582, %r2578, %r2581;
	add.s32 	%r2583, %r2579, %r25;
	mad.lo.s32 	%r2584, %r2583, %r22, %r23;
	cvt.s64.s32 	%rd1285, %r2584;
	add.s64 	%rd1286, %rd3, %rd1285;
	ld.global.u8 	%r2585, [%rd1286];
	add.s32 	%r2586, %r2582, %r2585;
	add.s32 	%r2587, %r2583, %r25;
	mad.lo.s32 	%r2588, %r2587, %r22, %r23;
	cvt.s64.s32 	%rd1287, %r2588;
	add.s64 	%rd1288, %rd3, %rd1287;
	ld.global.u8 	%r2589, [%rd1288];
	add.s32 	%r2590, %r2586, %r2589;
	add.s32 	%r2591, %r2587, %r25;
	mad.lo.s32 	%r2592, %r2591, %r22, %r23;
	cvt.s64.s32 	%rd1289, %r2592;
	add.s64 	%rd1290, %rd3, %rd1289;
	ld.global.u8 	%r2593, [%rd1290];
	add.s32 	%r2594, %r2590, %r2593;
	add.s32 	%r2595, %r2591, %r25;
	mad.lo.s32 	%r2596, %r2595, %r22, %r23;
	cvt.s64.s32 	%rd1291, %r2596;
	add.s64 	%rd1292, %rd3, %rd1291;
	ld.global.u8 	%r2597, [%rd1292];
	add.s32 	%r2598, %r2594, %r2597;
	add.s32 	%r2599, %r2595, %r25;
	mad.lo.s32 	%r2600, %r2599, %r22, %r23;
	cvt.s64.s32 	%rd1293, %r2600;
	add.s64 	%rd1294, %rd3, %rd1293;
	ld.global.u8 	%r2601, [%rd1294];
	add.s32 	%r2602, %r2598, %r2601;
	add.s32 	%r2603, %r2599, %r25;
	mad.lo.s32 	%r2604, %r2603, %r22, %r23;
	cvt.s64.s32 	%rd1295, %r2604;
	add.s64 	%rd1296, %rd3, %rd1295;
	ld.global.u8 	%r2605, [%rd1296];
	add.s32 	%r2606, %r2602, %r2605;
	add.s32 	%r2607, %r2603, %r25;
	mad.lo.s32 	%r2608, %r2607, %r22, %r23;
	cvt.s64.s32 	%rd1297, %r2608;
	add.s64 	%rd1298, %rd3, %rd1297;
	ld.global.u8 	%r2609, [%rd1298];
	add.s32 	%r2610, %r2606, %r2609;
	add.s32 	%r2611, %r2607, %r25;
	mad.lo.s32 	%r2612, %r2611, %r22, %r23;
	cvt.s64.s32 	%rd1299, %r2612;
	add.s64 	%rd1300, %rd3, %rd1299;
	ld.global.u8 	%r2613, [%rd1300];
	add.s32 	%r2614, %r2610, %r2613;
	add.s32 	%r2615, %r2611, %r25;
	mad.lo.s32 	%r2616, %r2615, %r22, %r23;
	cvt.s64.s32 	%rd1301, %r2616;
	add.s64 	%rd1302, %rd3, %rd1301;
	ld.global.u8 	%r2617, [%rd1302];
	add.s32 	%r2618, %r2614, %r2617;
	add.s32 	%r2619, %r2615, %r25;
	mad.lo.s32 	%r2620, %r2619, %r22, %r23;
	cvt.s64.s32 	%rd1303, %r2620;
	add.s64 	%rd1304, %rd3, %rd1303;
	ld.global.u8 	%r2621, [%rd1304];
	add.s32 	%r2622, %r2618, %r2621;
	add.s32 	%r2623, %r26, 17;
	mad.lo.s32 	%r2624, %r2623, %r22, %r23;
	cvt.s64.s32 	%rd1305, %r2624;
	add.s64 	%rd1306, %rd3, %rd1305;
	ld.global.u8 	%r2625, [%rd1306];
	add.s32 	%r2626, %r2622, %r2625;
	add.s32 	%r2627, %r2623, %r25;
	mad.lo.s32 	%r2628, %r2627, %r22, %r23;
	cvt.s64.s32 	%rd1307, %r2628;
	add.s64 	%rd1308, %rd3, %rd1307;
	ld.global.u8 	%r2629, [%rd1308];
	add.s32 	%r2630, %r2626, %r2629;
	add.s32 	%r2631, %r2627, %r25;
	mad.lo.s32 	%r2632, %r2631, %r22, %r23;
	cvt.s64.s32 	%rd1309, %r2632;
	add.s64 	%rd1310, %rd3, %rd1309;
	ld.global.u8 	%r2633, [%rd1310];
	add.s32 	%r2634, %r2630, %r2633;
	add.s32 	%r2635, %r2631, %r25;
	mad.lo.s32 	%r2636, %r2635, %r22, %r23;
	cvt.s64.s32 	%rd1311, %r2636;
	add.s64 	%rd1312, %rd3, %rd1311;
	ld.global.u8 	%r2637, [%rd1312];
	add.s32 	%r2638, %r2634, %r2637;
	add.s32 	%r2639, %r2635, %r25;
	mad.lo.s32 	%r2640, %r2639, %r22, %r23;
	cvt.s64.s32 	%rd1313, %r2640;
	add.s64 	%rd1314, %rd3, %rd1313;
	ld.global.u8 	%r2641, [%rd1314];
	add.s32 	%r2642, %r2638, %r2641;
	add.s32 	%r2643, %r2639, %r25;
	mad.lo.s32 	%r2644, %r2643, %r22, %r23;
	cvt.s64.s32 	%rd1315, %r2644;
	add.s64 	%rd1316, %rd3, %rd1315;
	ld.global.u8 	%r2645, [%rd1316];
	add.s32 	%r2646, %r2642, %r2645;
	add.s32 	%r2647, %r2643, %r25;
	mad.lo.s32 	%r2648, %r2647, %r22, %r23;
	cvt.s64.s32 	%rd1317, %r2648;
	add.s64 	%rd1318, %rd3, %rd1317;
	ld.global.u8 	%r2649, [%rd1318];
	add.s32 	%r2650, %r2646, %r2649;
	add.s32 	%r2651, %r2647, %r25;
	mad.lo.s32 	%r2652, %r2651, %r22, %r23;
	cvt.s64.s32 	%rd1319, %r2652;
	add.s64 	%rd1320, %rd3, %rd1319;
	ld.global.u8 	%r2653, [%rd1320];
	add.s32 	%r2654, %r2650, %r2653;
	add.s32 	%r2655, %r2651, %r25;
	mad.lo.s32 	%r2656, %r2655, %r22, %r23;
	cvt.s64.s32 	%rd1321, %r2656;
	add.s64 	%rd1322, %rd3, %rd1321;
	ld.global.u8 	%r2657, [%rd1322];
	add.s32 	%r2658, %r2654, %r2657;
	add.s32 	%r2659, %r2655, %r25;
	mad.lo.s32 	%r2660, %r2659, %r22, %r23;
	cvt.s64.s32 	%rd1323, %r2660;
	add.s64 	%rd1324, %rd3, %rd1323;
	ld.global.u8 	%r2661, [%rd1324];
	add.s32 	%r2662, %r2658, %r2661;
	add.s32 	%r2663, %r2659, %r25;
	mad.lo.s32 	%r2664, %r2663, %r22, %r23;
	cvt.s64.s32 	%rd1325, %r2664;
	add.s64 	%rd1326, %rd3, %rd1325;
	ld.global.u8 	%r2665, [%rd1326];
	add.s32 	%r2666, %r2662, %r2665;
	add.s32 	%r2667, %r2663, %r25;
	mad.lo.s32 	%r2668, %r2667, %r22, %r23;
	cvt.s64.s32 	%rd1327, %r2668;
	add.s64 	%rd1328, %rd3, %rd1327;
	ld.global.u8 	%r2669, [%rd1328];
	add.s32 	%r2670, %r2666, %r2669;
	add.s32 	%r2671, %r2667, %r25;
	mad.lo.s32 	%r2672, %r2671, %r22, %r23;
	cvt.s64.s32 	%rd1329, %r2672;
	add.s64 	%rd1330, %rd3, %rd1329;
	ld.global.u8 	%r2673, [%rd1330];
	add.s32 	%r2674, %r2670, %r2673;
	add.s32 	%r2675, %r2671, %r25;
	mad.lo.s32 	%r2676, %r2675, %r22, %r23;
	cvt.s64.s32 	%rd1331, %r2676;
	add.s64 	%rd1332, %rd3, %rd1331;
	ld.global.u8 	%r2677, [%rd1332];
	add.s32 	%r2678, %r2674, %r2677;
	add.s32 	%r2679, %r2675, %r25;
	mad.lo.s32 	%r2680, %r2679, %r22, %r23;
	cvt.s64.s32 	%rd1333, %r2680;
	add.s64 	%rd1334, %rd3, %rd1333;
	ld.global.u8 	%r2681, [%rd1334];
	add.s32 	%r2682, %r2678, %r2681;
	add.s32 	%r2683, %r2679, %r25;
	mad.lo.s32 	%r2684, %r2683, %r22, %r23;
	cvt.s64.s32 	%rd1335, %r2684;
	add.s64 	%rd1336, %rd3, %rd1335;
	ld.global.u8 	%r2685, [%rd1336];
	add.s32 	%r2686, %r2682, %r2685;
	add.s32 	%r2687, %r2683, %r25;
	mad.lo.s32 	%r2688, %r2687, %r22, %r23;
	cvt.s64.s32 	%rd1337, %r2688;
	add.s64 	%rd1338, %rd3, %rd1337;
	ld.global.u8 	%r2689, [%rd1338];
	add.s32 	%r2690, %r2686, %r2689;
	add.s32 	%r2691, %r2687, %r25;
	mad.lo.s32 	%r2692, %r2691, %r22, %r23;
	cvt.s64.s32 	%rd1339, %r2692;
	add.s64 	%rd1340, %rd3, %rd1339;
	ld.global.u8 	%r2693, [%rd1340];
	add.s32 	%r2694, %r2690, %r2693;
	add.s32 	%r2695, %r2691, %r25;
	mad.lo.s32 	%r2696, %r2695, %r22, %r23;
	cvt.s64.s32 	%rd1341, %r2696;
	add.s64 	%rd1342, %rd3, %rd1341;
	ld.global.u8 	%r2697, [%rd1342];
	add.s32 	%r2698, %r2694, %r2697;
	add.s32 	%r2699, %r2695, %r25;
	mad.lo.s32 	%r2700, %r2699, %r22, %r23;
	cvt.s64.s32 	%rd1343, %r2700;
	add.s64 	%rd1344, %rd3, %rd1343;
	ld.global.u8 	%r2701, [%rd1344];
	add.s32 	%r2702, %r2698, %r2701;
	add.s32 	%r2703, %r2699, %r25;
	mad.lo.s32 	%r2704, %r2703, %r22, %r23;
	cvt.s64.s32 	%rd1345, %r2704;
	add.s64 	%rd1346, %rd3, %rd1345;
	ld.global.u8 	%r2705, [%rd1346];
	add.s32 	%r2706, %r2702, %r2705;
	add.s32 	%r2707, %r2703, %r25;
	mad.lo.s32 	%r2708, %r2707, %r22, %r23;
	cvt.s64.s32 	%rd1347, %r2708;
	add.s64 	%rd1348, %rd3, %rd1347;
	ld.global.u8 	%r2709, [%rd1348];
	add.s32 	%r2710, %r2706, %r2709;
	add.s32 	%r2711, %r2707, %r25;
	mad.lo.s32 	%r2712, %r2711, %r22, %r23;
	cvt.s64.s32 	%rd1349, %r2712;
	add.s64 	%rd1350, %rd3, %rd1349;
	ld.global.u8 	%r2713, [%rd1350];
	add.s32 	%r2714, %r2710, %r2713;
	add.s32 	%r2715, %r2711, %r25;
	mad.lo.s32 	%r2716, %r2715, %r22, %r23;
	cvt.s64.s32 	%rd1351, %r2716;
	add.s64 	%rd1352, %rd3, %rd1351;
	ld.global.u8 	%r2717, [%rd1352];
	add.s32 	%r2718, %r2714, %r2717;
	add.s32 	%r2719, %r2715, %r25;
	mad.lo.s32 	%r2720, %r2719, %r22, %r23;
	cvt.s64.s32 	%rd1353, %r2720;
	add.s64 	%rd1354, %rd3, %rd1353;
	ld.global.u8 	%r2721, [%rd1354];
	add.s32 	%r2722, %r2718, %r2721;
	add.s32 	%r2723, %r2719, %r25;
	mad.lo.s32 	%r2724, %r2723, %r22, %r23;
	cvt.s64.s32 	%rd1355, %r2724;
	add.s64 	%rd1356, %rd3, %rd1355;
	ld.global.u8 	%r2725, [%rd1356];
	add.s32 	%r2726, %r2722, %r2725;
	add.s32 	%r2727, %r2723, %r25;
	mad.lo.s32 	%r2728, %r2727, %r22, %r23;
	cvt.s64.s32 	%rd1357, %r2728;
	add.s64 	%rd1358, %rd3, %rd1357;
	ld.global.u8 	%r2729, [%rd1358];
	add.s32 	%r2730, %r2726, %r2729;
	add.s32 	%r2731, %r2727, %r25;
	mad.lo.s32 	%r2732, %r2731, %r22, %r23;
	cvt.s64.s32 	%rd1359, %r2732;
	add.s64 	%rd1360, %rd3, %rd1359;
	ld.global.u8 	%r2733, [%rd1360];
	add.s32 	%r2734, %r2730, %r2733;
	add.s32 	%r2735, %r2731, %r25;
	mad.lo.s32 	%r2736, %r2735, %r22, %r23;
	cvt.s64.s32 	%rd1361, %r2736;
	add.s64 	%rd1362, %rd3, %rd1361;
	ld.global.u8 	%r2737, [%rd1362];
	add.s32 	%r2738, %r2734, %r2737;
	add.s32 	%r2739, %r2735, %r25;
	mad.lo.s32 	%r2740, %r2739, %r22, %r23;
	cvt.s64.s32 	%rd1363, %r2740;
	add.s64 	%rd1364, %rd3, %rd1363;
	ld.global.u8 	%r2741, [%rd1364];
	add.s32 	%r2742, %r2738, %r2741;
	add.s32 	%r2743, %r2739, %r25;
	mad.lo.s32 	%r2744, %r2743, %r22, %r23;
	cvt.s64.s32 	%rd1365, %r2744;
	add.s64 	%rd1366, %rd3, %rd1365;
	ld.global.u8 	%r2745, [%rd1366];
	add.s32 	%r2746, %r2742, %r2745;
	add.s32 	%r2747, %r2743, %r25;
	mad.lo.s32 	%r2748, %r2747, %r22, %r23;
	cvt.s64.s32 	%rd1367, %r2748;
	add.s64 	%rd1368, %rd3, %rd1367;
	ld.global.u8 	%r2749, [%rd1368];
	add.s32 	%r2750, %r2746, %r2749;
	add.s32 	%r2751, %r2747, %r25;
	mad.lo.s32 	%r2752, %r2751, %r22, %r23;
	cvt.s64.s32 	%rd1369, %r2752;
	add.s64 	%rd1370, %rd3, %rd1369;
	ld.global.u8 	%r2753, [%rd1370];
	add.s32 	%r2754, %r2750, %r2753;
	add.s32 	%r2755, %r2751, %r25;
	mad.lo.s32 	%r2756, %r2755, %r22, %r23;
	cvt.s64.s32 	%rd1371, %r2756;
	add.s64 	%rd1372, %rd3, %rd1371;
	ld.global.u8 	%r2757, [%rd1372];
	add.s32 	%r2758, %r2754, %r2757;
	add.s32 	%r2759, %r2755, %r25;
	mad.lo.s32 	%r2760, %r2759, %r22, %r23;
	cvt.s64.s32 	%rd1373, %r2760;
	add.s64 	%rd1374, %rd3, %rd1373;
	ld.global.u8 	%r2761, [%rd1374];
	add.s32 	%r2762, %r2758, %r2761;
	add.s32 	%r2763, %r2759, %r25;
	mad.lo.s32 	%r2764, %r2763, %r22, %r23;
	cvt.s64.s32 	%rd1375, %r2764;
	add.s64 	%rd1376, %rd3, %rd1375;
	ld.global.u8 	%r2765, [%rd1376];
	add.s32 	%r2766, %r2762, %r2765;
	add.s32 	%r2767, %r2763, %r25;
	mad.lo.s32 	%r2768, %r2767, %r22, %r23;
	cvt.s64.s32 	%rd1377, %r2768;
	add.s64 	%rd1378, %rd3, %rd1377;
	ld.global.u8 	%r2769, [%rd1378];
	add.s32 	%r2770, %r2766, %r2769;
	add.s32 	%r2771, %r2767, %r25;
	mad.lo.s32 	%r2772, %r2771, %r22, %r23;
	cvt.s64.s32 	%rd1379, %r2772;
	add.s64 	%rd1380, %rd3, %rd1379;
	ld.global.u8 	%r2773, [%rd1380];
	add.s32 	%r2774, %r2770, %r2773;
	add.s32 	%r2775, %r2771, %r25;
	mad.lo.s32 	%r2776, %r2775, %r22, %r23;
	cvt.s64.s32 	%rd1381, %r2776;
	add.s64 	%rd1382, %rd3, %rd1381;
	ld.global.u8 	%r2777, [%rd1382];
	add.s32 	%r2778, %r2774, %r2777;
	add.s32 	%r2779, %r2775, %r25;
	mad.lo.s32 	%r2780, %r2779, %r22, %r23;
	cvt.s64.s32 	%rd1383, %r2780;
	add.s64 	%rd1384, %rd3, %rd1383;
	ld.global.u8 	%r2781, [%rd1384];
	add.s32 	%r2782, %r2778, %r2781;
	add.s32 	%r2783, %r2779, %r25;
	mad.lo.s32 	%r2784, %r2783, %r22, %r23;
	cvt.s64.s32 	%rd1385, %r2784;
	add.s64 	%rd1386, %rd3, %rd1385;
	ld.global.u8 	%r2785, [%rd1386];
	add.s32 	%r2786, %r2782, %r2785;
	add.s32 	%r2787, %r2783, %r25;
	mad.lo.s32 	%r2788, %r2787, %r22, %r23;
	cvt.s64.s32 	%rd1387, %r2788;
	add.s64 	%rd1388, %rd3, %rd1387;
	ld.global.u8 	%r2789, [%rd1388];
	add.s32 	%r2790, %r2786, %r2789;
	add.s32 	%r2791, %r2787, %r25;
	mad.lo.s32 	%r2792, %r2791, %r22, %r23;
	cvt.s64.s32 	%rd1389, %r2792;
	add.s64 	%rd1390, %rd3, %rd1389;
	ld.global.u8 	%r2793, [%rd1390];
	add.s32 	%r2794, %r2790, %r2793;
	add.s32 	%r2795, %r2791, %r25;
	mad.lo.s32 	%r2796, %r2795, %r22, %r23;
	cvt.s64.s32 	%rd1391, %r2796;
	add.s64 	%rd1392, %rd3, %rd1391;
	ld.global.u8 	%r2797, [%rd1392];
	add.s32 	%r2798, %r2794, %r2797;
	add.s32 	%r2799, %r2795, %r25;
	mad.lo.s32 	%r2800, %r2799, %r22, %r23;
	cvt.s64.s32 	%rd1393, %r2800;
	add.s64 	%rd1394, %rd3, %rd1393;
	ld.global.u8 	%r2801, [%rd1394];
	add.s32 	%r2802, %r2798, %r2801;
	add.s32 	%r2803, %r2799, %r25;
	mad.lo.s32 	%r2804, %r2803, %r22, %r23;
	cvt.s64.s32 	%rd1395, %r2804;
	add.s64 	%rd1396, %rd3, %rd1395;
	ld.global.u8 	%r2805, [%rd1396];
	add.s32 	%r2806, %r2802, %r2805;
	add.s32 	%r2807, %r2803, %r25;
	mad.lo.s32 	%r2808, %r2807, %r22, %r23;
	cvt.s64.s32 	%rd1397, %r2808;
	add.s64 	%rd1398, %rd3, %rd1397;
	ld.global.u8 	%r2809, [%rd1398];
	add.s32 	%r2810, %r2806, %r2809;
	add.s32 	%r2811, %r2807, %r25;
	mad.lo.s32 	%r2812, %r2811, %r22, %r23;
	cvt.s64.s32 	%rd1399, %r2812;
	add.s64 	%rd1400, %rd3, %rd1399;
	ld.global.u8 	%r2813, [%rd1400];
	add.s32 	%r2814, %r2810, %r2813;
	add.s32 	%r2815, %r2811, %r25;
	mad.lo.s32 	%r2816, %r2815, %r22, %r23;
	cvt.s64.s32 	%rd1401, %r2816;
	add.s64 	%rd1402, %rd3, %rd1401;
	ld.global.u8 	%r2817, [%rd1402];
	add.s32 	%r2818, %r2814, %r2817;
	add.s32 	%r2819, %r2815, %r25;
	mad.lo.s32 	%r2820, %r2819, %r22, %r23;
	cvt.s64.s32 	%rd1403, %r2820;
	add.s64 	%rd1404, %rd3, %rd1403;
	ld.global.u8 	%r2821, [%rd1404];
	add.s32 	%r2822, %r2818, %r2821;
	add.s32 	%r2823, %r2819, %r25;
	mad.lo.s32 	%r2824, %r2823, %r22, %r23;
	cvt.s64.s32 	%rd1405, %r2824;
	add.s64 	%rd1406, %rd3, %rd1405;
	ld.global.u8 	%r2825, [%rd1406];
	add.s32 	%r2826, %r2822, %r2825;
	add.s32 	%r2827, %r26, 18;
	mad.lo.s32 	%r2828, %r2827, %r22, %r23;
	cvt.s64.s32 	%rd1407, %r2828;
	add.s64 	%rd1408, %rd3, %rd1407;
	ld.global.u8 	%r2829, [%rd1408];
	add.s32 	%r2830, %r2826, %r2829;
	add.s32 	%r2831, %r2827, %r25;
	mad.lo.s32 	%r2832, %r2831, %r22, %r23;
	cvt.s64.s32 	%rd1409, %r2832;
	add.s64 	%rd1410, %rd3, %rd1409;
	ld.global.u8 	%r2833, [%rd1410];
	add.s32 	%r2834, %r2830, %r2833;
	add.s32 	%r2835, %r2831, %r25;
	mad.lo.s32 	%r2836, %r2835, %r22, %r23;
	cvt.s64.s32 	%rd1411, %r2836;
	add.s64 	%rd1412, %rd3, %rd1411;
	ld.global.u8 	%r2837, [%rd1412];
	add.s32 	%r2838, %r2834, %r2837;
	add.s32 	%r2839, %r2835, %r25;
	mad.lo.s32 	%r2840, %r2839, %r22, %r23;
	cvt.s64.s32 	%rd1413, %r2840;
	add.s64 	%rd1414, %rd3, %rd1413;
	ld.global.u8 	%r2841, [%rd1414];
	add.s32 	%r2842, %r2838, %r2841;
	add.s32 	%r2843, %r2839, %r25;
	mad.lo.s32 	%r2844, %r2843, %r22, %r23;
	cvt.s64.s32 	%rd1415, %r2844;
	add.s64 	%rd1416, %rd3, %rd1415;
	ld.global.u8 	%r2845, [%rd1416];
	add.s32 	%r2846, %r2842, %r2845;
	add.s32 	%r2847, %r2843, %r25;
	mad.lo.s32 	%r2848, %r2847, %r22, %r23;
	cvt.s64.s32 	%rd1417, %r2848;
	add.s64 	%rd1418, %rd3, %rd1417;
	ld.global.u8 	%r2849, [%rd1418];
	add.s32 	%r2850, %r2846, %r2849;
	add.s32 	%r2851, %r2847, %r25;
	mad.lo.s32 	%r2852, %r2851, %r22, %r23;
	cvt.s64.s32 	%rd1419, %r2852;
	add.s64 	%rd1420, %rd3, %rd1419;
	ld.global.u8 	%r2853, [%rd1420];
	add.s32 	%r2854, %r2850, %r2853;
	add.s32 	%r2855, %r2851, %r25;
	mad.lo.s32 	%r2856, %r2855, %r22, %r23;
	cvt.s64.s32 	%rd1421, %r2856;
	add.s64 	%rd1422, %rd3, %rd1421;
	ld.global.u8 	%r2857, [%rd1422];
	add.s32 	%r2858, %r2854, %r2857;
	add.s32 	%r2859, %r2855, %r25;
	mad.lo.s32 	%r2860, %r2859, %r22, %r23;
	cvt.s64.s32 	%rd1423, %r2860;
	add.s64 	%rd1424, %rd3, %rd1423;
	ld.global.u8 	%r2861, [%rd1424];
	add.s32 	%r2862, %r2858, %r2861;
	add.s32 	%r2863, %r2859, %r25;
	mad.lo.s32 	%r2864, %r2863, %r22, %r23;
	cvt.s64.s32 	%rd1425, %r2864;
	add.s64 	%rd1426, %rd3, %rd1425;
	ld.global.u8 	%r2865, [%rd1426];
	add.s32 	%r2866, %r2862, %r2865;
	add.s32 	%r2867, %r2863, %r25;
	mad.lo.s32 	%r2868, %r2867, %r22, %r23;
	cvt.s64.s32 	%rd1427, %r2868;
	add.s64 	%rd1428, %rd3, %rd1427;
	ld.global.u8 	%r2869, [%rd1428];
	add.s32 	%r2870, %r2866, %r2869;
	add.s32 	%r2871, %r2867, %r25;
	mad.lo.s32 	%r2872, %r2871, %r22, %r23;
	cvt.s64.s32 	%rd1429, %r2872;
	add.s64 	%rd1430, %rd3, %rd1429;
	ld.global.u8 	%r2873, [%rd1430];
	add.s32 	%r2874, %r2870, %r2873;
	add.s32 	%r2875, %r2871, %r25;
	mad.lo.s32 	%r2876, %r2875, %r22, %r23;
	cvt.s64.s32 	%rd1431, %r2876;
	add.s64 	%rd1432, %rd3, %rd1431;
	ld.global.u8 	%r2877, [%rd1432];
	add.s32 	%r2878, %r2874, %r2877;
	add.s32 	%r2879, %r2875, %r25;
	mad.lo.s32 	%r2880, %r2879, %r22, %r23;
	cvt.s64.s32 	%rd1433, %r2880;
	add.s64 	%rd1434, %rd3, %rd1433;
	ld.global.u8 	%r2881, [%rd1434];
	add.s32 	%r2882, %r2878, %r2881;
	add.s32 	%r2883, %r2879, %r25;
	mad.lo.s32 	%r2884, %r2883, %r22, %r23;
	cvt.s64.s32 	%rd1435, %r2884;
	add.s64 	%rd1436, %rd3, %rd1435;
	ld.global.u8 	%r2885, [%rd1436];
	add.s32 	%r2886, %r2882, %r2885;
	add.s32 	%r2887, %r2883, %r25;
	mad.lo.s32 	%r2888, %r2887, %r22, %r23;
	cvt.s64.s32 	%rd1437, %r2888;
	add.s64 	%rd1438, %rd3, %rd1437;
	ld.global.u8 	%r2889, [%rd1438];
	add.s32 	%r2890, %r2886, %r2889;
	add.s32 	%r2891, %r2887, %r25;
	mad.lo.s32 	%r2892, %r2891, %r22, %r23;
	cvt.s64.s32 	%rd1439, %r2892;
	add.s64 	%rd1440, %rd3, %rd1439;
	ld.global.u8 	%r2893, [%rd1440];
	add.s32 	%r2894, %r2890, %r2893;
	add.s32 	%r2895, %r2891, %r25;
	mad.lo.s32 	%r2896, %r2895, %r22, %r23;
	cvt.s64.s32 	%rd1441, %r2896;
	add.s64 	%rd1442, %rd3, %rd1441;
	ld.global.u8 	%r2897, [%rd1442];
	add.s32 	%r2898, %r2894, %r2897;
	add.s32 	%r2899, %r2895, %r25;
	mad.lo.s32 	%r2900, %r2899, %r22, %r23;
	cvt.s64.s32 	%rd1443, %r2900;
	add.s64 	%rd1444, %rd3, %rd1443;
	ld.global.u8 	%r2901, [%rd1444];
	add.s32 	%r2902, %r2898, %r2901;
	add.s32 	%r2903, %r2899, %r25;
	mad.lo.s32 	%r2904, %r2903, %r22, %r23;
	cvt.s64.s32 	%rd1445, %r2904;
	add.s64 	%rd1446, %rd3, %rd1445;
	ld.global.u8 	%r2905, [%rd1446];
	add.s32 	%r2906, %r2902, %r2905;
	add.s32 	%r2907, %r2903, %r25;
	mad.lo.s32 	%r2908, %r2907, %r22, %r23;
	cvt.s64.s32 	%rd1447, %r2908;
	add.s64 	%rd1448, %rd3, %rd1447;
	ld.global.u8 	%r2909, [%rd1448];
	add.s32 	%r2910, %r2906, %r2909;
	add.s32 	%r2911, %r2907, %r25;
	mad.lo.s32 	%r2912, %r2911, %r22, %r23;
	cvt.s64.s32 	%rd1449, %r2912;
	add.s64 	%rd1450, %rd3, %rd1449;
	ld.global.u8 	%r2913, [%rd1450];
	add.s32 	%r2914, %r2910, %r2913;
	add.s32 	%r2915, %r2911, %r25;
	mad.lo.s32 	%r2916, %r2915, %r22, %r23;
	cvt.s64.s32 	%rd1451, %r2916;
	add.s64 	%rd1452, %rd3, %rd1451;
	ld.global.u8 	%r2917, [%rd1452];
	add.s32 	%r2918, %r2914, %r2917;
	add.s32 	%r2919, %r2915, %r25;
	mad.lo.s32 	%r2920, %r2919, %r22, %r23;
	cvt.s64.s32 	%rd1453, %r2920;
	add.s64 	%rd1454, %rd3, %rd1453;
	ld.global.u8 	%r2921, [%rd1454];
	add.s32 	%r2922, %r2918, %r2921;
	add.s32 	%r2923, %r2919, %r25;
	mad.lo.s32 	%r2924, %r2923, %r22, %r23;
	cvt.s64.s32 	%rd1455, %r2924;
	add.s64 	%rd1456, %rd3, %rd1455;
	ld.global.u8 	%r2925, [%rd1456];
	add.s32 	%r2926, %r2922, %r2925;
	add.s32 	%r2927, %r2923, %r25;
	mad.lo.s32 	%r2928, %r2927, %r22, %r23;
	cvt.s64.s32 	%rd1457, %r2928;
	add.s64 	%rd1458, %rd3, %rd1457;
	ld.global.u8 	%r2929, [%rd1458];
	add.s32 	%r2930, %r2926, %r2929;
	add.s32 	%r2931, %r2927, %r25;
	mad.lo.s32 	%r2932, %r2931, %r22, %r23;
	cvt.s64.s32 	%rd1459, %r2932;
	add.s64 	%rd1460, %rd3, %rd1459;
	ld.global.u8 	%r2933, [%rd1460];
	add.s32 	%r2934, %r2930, %r2933;
	add.s32 	%r2935, %r2931, %r25;
	mad.lo.s32 	%r2936, %r2935, %r22, %r23;
	cvt.s64.s32 	%rd1461, %r2936;
	add.s64 	%rd1462, %rd3, %rd1461;
	ld.global.u8 	%r2937, [%rd1462];
	add.s32 	%r2938, %r2934, %r2937;
	add.s32 	%r2939, %r2935, %r25;
	mad.lo.s32 	%r2940, %r2939, %r22, %r23;
	cvt.s64.s32 	%rd1463, %r2940;
	add.s64 	%rd1464, %rd3, %rd1463;
	ld.global.u8 	%r2941, [%rd1464];
	add.s32 	%r2942, %r2938, %r2941;
	add.s32 	%r2943, %r2939, %r25;
	mad.lo.s32 	%r2944, %r2943, %r22, %r23;
	cvt.s64.s32 	%rd1465, %r2944;
	add.s64 	%rd1466, %rd3, %rd1465;
	ld.global.u8 	%r2945, [%rd1466];
	add.s32 	%r2946, %r2942, %r2945;
	add.s32 	%r2947, %r2943, %r25;
	mad.lo.s32 	%r2948, %r2947, %r22, %r23;
	cvt.s64.s32 	%rd1467, %r2948;
	add.s64 	%rd1468, %rd3, %rd1467;
	ld.global.u8 	%r2949, [%rd1468];
	add.s32 	%r2950, %r2946, %r2949;
	add.s32 	%r2951, %r2947, %r25;
	mad.lo.s32 	%r2952, %r2951, %r22, %r23;
	cvt.s64.s32 	%rd1469, %r2952;
	add.s64 	%rd1470, %rd3, %rd1469;
	ld.global.u8 	%r2953, [%rd1470];
	add.s32 	%r2954, %r2950, %r2953;
	add.s32 	%r2955, %r2951, %r25;
	mad.lo.s32 	%r2956, %r2955, %r22, %r23;
	cvt.s64.s32 	%rd1471, %r2956;
	add.s64 	%rd1472, %rd3, %rd1471;
	ld.global.u8 	%r2957, [%rd1472];
	add.s32 	%r2958, %r2954, %r2957;
	add.s32 	%r2959, %r2955, %r25;
	mad.lo.s32 	%r2960, %r2959, %r22, %r23;
	cvt.s64.s32 	%rd1473, %r2960;
	add.s64 	%rd1474, %rd3, %rd1473;
	ld.global.u8 	%r2961, [%rd1474];
	add.s32 	%r2962, %r2958, %r2961;
	add.s32 	%r2963, %r2959, %r25;
	mad.lo.s32 	%r2964, %r2963, %r22, %r23;
	cvt.s64.s32 	%rd1475, %r2964;
	add.s64 	%rd1476, %rd3, %rd1475;
	ld.global.u8 	%r2965, [%rd1476];
	add.s32 	%r2966, %r2962, %r2965;
	add.s32 	%r2967, %r2963, %r25;
	mad.lo.s32 	%r2968, %r2967, %r22, %r23;
	cvt.s64.s32 	%rd1477, %r2968;
	add.s64 	%rd1478, %rd3, %rd1477;
	ld.global.u8 	%r2969, [%rd1478];
	add.s32 	%r2970, %r2966, %r2969;
	add.s32 	%r2971, %r2967, %r25;
	mad.lo.s32 	%r2972, %r2971, %r22, %r23;
	cvt.s64.s32 	%rd1479, %r2972;
	add.s64 	%rd1480, %rd3, %rd1479;
	ld.global.u8 	%r2973, [%rd1480];
	add.s32 	%r2974, %r2970, %r2973;
	add.s32 	%r2975, %r2971, %r25;
	mad.lo.s32 	%r2976, %r2975, %r22, %r23;
	cvt.s64.s32 	%rd1481, %r2976;
	add.s64 	%rd1482, %rd3, %rd1481;
	ld.global.u8 	%r2977, [%rd1482];
	add.s32 	%r2978, %r2974, %r2977;
	add.s32 	%r2979, %r2975, %r25;
	mad.lo.s32 	%r2980, %r2979, %r22, %r23;
	cvt.s64.s32 	%rd1483, %r2980;
	add.s64 	%rd1484, %rd3, %rd1483;
	ld.global.u8 	%r2981, [%rd1484];
	add.s32 	%r2982, %r2978, %r2981;
	add.s32 	%r2983, %r2979, %r25;
	mad.lo.s32 	%r2984, %r2983, %r22, %r23;
	cvt.s64.s32 	%rd1485, %r2984;
	add.s64 	%rd1486, %rd3, %rd1485;
	ld.global.u8 	%r2985, [%rd1486];
	add.s32 	%r2986, %r2982, %r2985;
	add.s32 	%r2987, %r2983, %r25;
	mad.lo.s32 	%r2988, %r2987, %r22, %r23;
	cvt.s64.s32 	%rd1487, %r2988;
	add.s64 	%rd1488, %rd3, %rd1487;
	ld.global.u8 	%r2989, [%rd1488];
	add.s32 	%r2990, %r2986, %r2989;
	add.s32 	%r2991, %r2987, %r25;
	mad.lo.s32 	%r2992, %r2991, %r22, %r23;
	cvt.s64.s32 	%rd1489, %r2992;
	add.s64 	%rd1490, %rd3, %rd1489;
	ld.global.u8 	%r2993, [%rd1490];
	add.s32 	%r2994, %r2990, %r2993;
	add.s32 	%r2995, %r2991, %r25;
	mad.lo.s32 	%r2996, %r2995, %r22, %r23;
	cvt.s64.s32 	%rd1491, %r2996;
	add.s64 	%rd1492, %rd3, %rd1491;
	ld.global.u8 	%r2997, [%rd1492];
	add.s32 	%r2998, %r2994, %r2997;
	add.s32 	%r2999, %r2995, %r25;
	mad.lo.s32 	%r3000, %r2999, %r22, %r23;
	cvt.s64.s32 	%rd1493, %r3000;
	add.s64 	%rd1494, %rd3, %rd1493;
	ld.global.u8 	%r3001, [%rd1494];
	add.s32 	%r3002, %r2998, %r3001;
	add.s32 	%r3003, %r2999, %r25;
	mad.lo.s32 	%r3004, %r3003, %r22, %r23;
	cvt.s64.s32 	%rd1495, %r3004;
	add.s64 	%rd1496, %rd3, %rd1495;
	ld.global.u8 	%r3005, [%rd1496];
	add.s32 	%r3006, %r3002, %r3005;
	add.s32 	%r3007, %r3003, %r25;
	mad.lo.s32 	%r3008, %r3007, %r22, %r23;
	cvt.s64.s32 	%rd1497, %r3008;
	add.s64 	%rd1498, %rd3, %rd1497;
	ld.global.u8 	%r3009, [%rd1498];
	add.s32 	%r3010, %r3006, %r3009;
	add.s32 	%r3011, %r3007, %r25;
	mad.lo.s32 	%r3012, %r3011, %r22, %r23;
	cvt.s64.s32 	%rd1499, %r3012;
	add.s64 	%rd1500, %rd3, %rd1499;
	ld.global.u8 	%r3013, [%rd1500];
	add.s32 	%r3014, %r3010, %r3013;
	add.s32 	%r3015, %r3011, %r25;
	mad.lo.s32 	%r3016, %r3015, %r22, %r23;
	cvt.s64.s32 	%rd1501, %r3016;
	add.s64 	%rd1502, %rd3, %rd1501;
	ld.global.u8 	%r3017, [%rd1502];
	add.s32 	%r3018, %r3014, %r3017;
	add.s32 	%r3019, %r3015, %r25;
	mad.lo.s32 	%r3020, %r3019, %r22, %r23;
	cvt.s64.s32 	%rd1503, %r3020;
	add.s64 	%rd1504, %rd3, %rd1503;
	ld.global.u8 	%r3021, [%rd1504];
	add.s32 	%r3022, %r3018, %r3021;
	add.s32 	%r3023, %r3019, %r25;
	mad.lo.s32 	%r3024, %r3023, %r22, %r23;
	cvt.s64.s32 	%rd1505, %r3024;
	add.s64 	%rd1506, %rd3, %rd1505;
	ld.global.u8 	%r3025, [%rd1506];
	add.s32 	%r3026, %r3022, %r3025;
	add.s32 	%r3027, %r3023, %r25;
	mad.lo.s32 	%r3028, %r3027, %r22, %r23;
	cvt.s64.s32 	%rd1507, %r3028;
	add.s64 	%rd1508, %rd3, %rd1507;
	ld.global.u8 	%r3029, [%rd1508];
	add.s32 	%r3030, %r3026, %r3029;
	add.s32 	%r3031, %r26, 19;
	mad.lo.s32 	%r3032, %r3031, %r22, %r23;
	cvt.s64.s32 	%rd1509, %r3032;
	add.s64 	%rd1510, %rd3, %rd1509;
	ld.global.u8 	%r3033, [%rd1510];
	add.s32 	%r3034, %r3030, %r3033;
	add.s32 	%r3035, %r3031, %r25;
	mad.lo.s32 	%r3036, %r3035, %r22, %r23;
	cvt.s64.s32 	%rd1511, %r3036;
	add.s64 	%rd1512, %rd3, %rd1511;
	ld.global.u8 	%r3037, [%rd1512];
	add.s32 	%r3038, %r3034, %r3037;
	add.s32 	%r3039, %r3035, %r25;
	mad.lo.s32 	%r3040, %r3039, %r22, %r23;
	cvt.s64.s32 	%rd1513, %r3040;
	add.s64 	%rd1514, %rd3, %rd1513;
	ld.global.u8 	%r3041, [%rd1514];
	add.s32 	%r3042, %r3038, %r3041;
	add.s32 	%r3043, %r3039, %r25;
	mad.lo.s32 	%r3044, %r3043, %r22, %r23;
	cvt.s64.s32 	%rd1515, %r3044;
	add.s64 	%rd1516, %rd3, %rd1515;
	ld.global.u8 	%r3045, [%rd1516];
	add.s32 	%r3046, %r3042, %r3045;
	add.s32 	%r3047, %r3043, %r25;
	mad.lo.s32 	%r3048, %r3047, %r22, %r23;
	cvt.s64.s32 	%rd1517, %r3048;
	add.s64 	%rd1518, %rd3, %rd1517;
	ld.global.u8 	%r3049, [%rd1518];
	add.s32 	%r3050, %r3046, %r3049;
	add.s32 	%r3051, %r3047, %r25;
	mad.lo.s32 	%r3052, %r3051, %r22, %r23;
	cvt.s64.s32 	%rd1519, %r3052;
	add.s64 	%rd1520, %rd3, %rd1519;
	ld.global.u8 	%r3053, [%rd1520];
	add.s32 	%r3054, %r3050, %r3053;
	add.s32 	%r3055, %r3051, %r25;
	mad.lo.s32 	%r3056, %r3055, %r22, %r23;
	cvt.s64.s32 	%rd1521, %r3056;
	add.s64 	%rd1522, %rd3, %rd1521;
	ld.global.u8 	%r3057, [%rd1522];
	add.s32 	%r3058, %r3054, %r3057;
	add.s32 	%r3059, %r3055, %r25;
	mad.lo.s32 	%r3060, %r3059, %r22, %r23;
	cvt.s64.s32 	%rd1523, %r3060;
	add.s64 	%rd1524, %rd3, %rd1523;
	ld.global.u8 	%r3061, [%rd1524];
	add.s32 	%r3062, %r3058, %r3061;
	add.s32 	%r3063, %r3059, %r25;
	mad.lo.s32 	%r3064, %r3063, %r22, %r23;
	cvt.s64.s32 	%rd1525, %r3064;
	add.s64 	%rd1526, %rd3, %rd1525;
	ld.global.u8 	%r3065, [%rd1526];
	add.s32 	%r3066, %r3062, %r3065;
	add.s32 	%r3067, %r3063, %r25;
	mad.lo.s32 	%r3068, %r3067, %r22, %r23;
	cvt.s64.s32 	%rd1527, %r3068;
	add.s64 	%rd1528, %rd3, %rd1527;
	ld.global.u8 	%r3069, [%rd1528];
	add.s32 	%r3070, %r3066, %r3069;
	add.s32 	%r3071, %r3067, %r25;
	mad.lo.s32 	%r3072, %r3071, %r22, %r23;
	cvt.s64.s32 	%rd1529, %r3072;
	add.s64 	%rd1530, %rd3, %rd1529;
	ld.global.u8 	%r3073, [%rd1530];
	add.s32 	%r3074, %r3070, %r3073;
	add.s32 	%r3075, %r3071, %r25;
	mad.lo.s32 	%r3076, %r3075, %r22, %r23;
	cvt.s64.s32 	%rd1531, %r3076;
	add.s64 	%rd1532, %rd3, %rd1531;
	ld.global.u8 	%r3077, [%rd1532];
	add.s32 	%r3078, %r3074, %r3077;
	add.s32 	%r3079, %r3075, %r25;
	mad.lo.s32 	%r3080, %r3079, %r22, %r23;
	cvt.s64.s32 	%rd1533, %r3080;
	add.s64 	%rd1534, %rd3, %rd1533;
	ld.global.u8 	%r3081, [%rd1534];
	add.s32 	%r3082, %r3078, %r3081;
	add.s32 	%r3083, %r3079, %r25;
	mad.lo.s32 	%r3084, %r3083, %r22, %r23;
	cvt.s64.s32 	%rd1535, %r3084;
	add.s64 	%rd1536, %rd3, %rd1535;
	ld.global.u8 	%r3085, [%rd1536];
	add.s32 	%r3086, %r3082, %r3085;
	add.s32 	%r3087, %r3083, %r25;
	mad.lo.s32 	%r3088, %r3087, %r22, %r23;
	cvt.s64.s32 	%rd1537, %r3088;
	add.s64 	%rd1538, %rd3, %rd1537;
	ld.global.u8 	%r3089, [%rd1538];
	add.s32 	%r3090, %r3086, %r3089;
	add.s32 	%r3091, %r3087, %r25;
	mad.lo.s32 	%r3092, %r3091, %r22, %r23;
	cvt.s64.s32 	%rd1539, %r3092;
	add.s64 	%rd1540, %rd3, %rd1539;
	ld.global.u8 	%r3093, [%rd1540];
	add.s32 	%r3094, %r3090, %r3093;
	add.s32 	%r3095, %r3091, %r25;
	mad.lo.s32 	%r3096, %r3095, %r22, %r23;
	cvt.s64.s32 	%rd1541, %r3096;
	add.s64 	%rd1542, %rd3, %rd1541;
	ld.global.u8 	%r3097, [%rd1542];
	add.s32 	%r3098, %r3094, %r3097;
	add.s32 	%r3099, %r3095, %r25;
	mad.lo.s32 	%r3100, %r3099, %r22, %r23;
	cvt.s64.s32 	%rd1543, %r3100;
	add.s64 	%rd1544, %rd3, %rd1543;
	ld.global.u8 	%r3101, [%rd1544];
	add.s32 	%r3102, %r3098, %r3101;
	add.s32 	%r3103, %r3099, %r25;
	mad.lo.s32 	%r3104, %r3103, %r22, %r23;
	cvt.s64.s32 	%rd1545, %r3104;
	add.s64 	%rd1546, %rd3, %rd1545;
	ld.global.u8 	%r3105, [%rd1546];
	add.s32 	%r3106, %r3102, %r3105;
	add.s32 	%r3107, %r3103, %r25;
	mad.lo.s32 	%r3108, %r3107, %r22, %r23;
	cvt.s64.s32 	%rd1547, %r3108;
	add.s64 	%rd1548, %rd3, %rd1547;
	ld.global.u8 	%r3109, [%rd1548];
	add.s32 	%r3110, %r3106, %r3109;
	add.s32 	%r3111, %r3107, %r25;
	mad.lo.s32 	%r3112, %r3111, %r22, %r23;
	cvt.s64.s32 	%rd1549, %r3112;
	add.s64 	%rd1550, %rd3, %rd1549;
	ld.global.u8 	%r3113, [%rd1550];
	add.s32 	%r3114, %r3110, %r3113;
	add.s32 	%r3115, %r3111, %r25;
	mad.lo.s32 	%r3116, %r3115, %r22, %r23;
	cvt.s64.s32 	%rd1551, %r3116;
	add.s64 	%rd1552, %rd3, %rd1551;
	ld.global.u8 	%r3117, [%rd1552];
	add.s32 	%r3118, %r3114, %r3117;
	add.s32 	%r3119, %r3115, %r25;
	mad.lo.s32 	%r3120, %r3119, %r22, %r23;
	cvt.s64.s32 	%rd1553, %r3120;
	add.s64 	%rd1554, %rd3, %rd1553;
	ld.global.u8 	%r3121, [%rd1554];
	add.s32 	%r3122, %r3118, %r3121;
	add.s32 	%r3123, %r3119, %r25;
	mad.lo.s32 	%r3124, %r3123, %r22, %r23;
	cvt.s64.s32 	%rd1555, %r3124;
	add.s64 	%rd1556, %rd3, %rd1555;
	ld.global.u8 	%r3125, [%rd1556];
	add.s32 	%r3126, %r3122, %r3125;
	add.s32 	%r3127, %r3123, %r25;
	mad.lo.s32 	%r3128, %r3127, %r22, %r23;
	cvt.s64.s32 	%rd1557, %r3128;
	add.s64 	%rd1558, %rd3, %rd1557;
	ld.global.u8 	%r3129, [%rd1558];
	add.s32 	%r3130, %r3126, %r3129;
	add.s32 	%r3131, %r3127, %r25;
	mad.lo.s32 	%r3132, %r3131, %r22, %r23;
	cvt.s64.s32 	%rd1559, %r3132;
	add.s64 	%rd1560, %rd3, %rd1559;
	ld.global.u8 	%r3133, [%rd1560];
	add.s32 	%r3134, %r3130, %r3133;
	add.s32 	%r3135, %r3131, %r25;
	mad.lo.s32 	%r3136, %r3135, %r22, %r23;
	cvt.s64.s32 	%rd1561, %r3136;
	add.s64 	%rd1562, %rd3, %rd1561;
	ld.global.u8 	%r3137, [%rd1562];
	add.s32 	%r3138, %r3134, %r3137;
	add.s32 	%r3139, %r3135, %r25;
	mad.lo.s32 	%r3140, %r3139, %r22, %r23;
	cvt.s64.s32 	%rd1563, %r3140;
	add.s64 	%rd1564, %rd3, %rd1563;
	ld.global.u8 	%r3141, [%rd1564];
	add.s32 	%r3142, %r3138, %r3141;
	add.s32 	%r3143, %r3139, %r25;
	mad.lo.s32 	%r3144, %r3143, %r22, %r23;
	cvt.s64.s32 	%rd1565, %r3144;
	add.s64 	%rd1566, %rd3, %rd1565;
	ld.global.u8 	%r3145, [%rd1566];
	add.s32 	%r3146, %r3142, %r3145;
	add.s32 	%r3147, %r3143, %r25;
	mad.lo.s32 	%r3148, %r3147, %r22, %r23;
	cvt.s64.s32 	%rd1567, %r3148;
	add.s64 	%rd1568, %rd3, %rd1567;
	ld.global.u8 	%r3149, [%rd1568];
	add.s32 	%r3150, %r3146, %r3149;
	add.s32 	%r3151, %r3147, %r25;
	mad.lo.s32 	%r3152, %r3151, %r22, %r23;
	cvt.s64.s32 	%rd1569, %r3152;
	add.s64 	%rd1570, %rd3, %rd1569;
	ld.global.u8 	%r3153, [%rd1570];
	add.s32 	%r3154, %r3150, %r3153;
	add.s32 	%r3155, %r3151, %r25;
	mad.lo.s32 	%r3156, %r3155, %r22, %r23;
	cvt.s64.s32 	%rd1571, %r3156;
	add.s64 	%rd1572, %rd3, %rd1571;
	ld.global.u8 	%r3157, [%rd1572];
	add.s32 	%r3158, %r3154, %r3157;
	add.s32 	%r3159, %r3155, %r25;
	mad.lo.s32 	%r3160, %r3159, %r22, %r23;
	cvt.s64.s32 	%rd1573, %r3160;
	add.s64 	%rd1574, %rd3, %rd1573;
	ld.global.u8 	%r3161, [%rd1574];
	add.s32 	%r3162, %r3158, %r3161;
	add.s32 	%r3163, %r3159, %r25;
	mad.lo.s32 	%r3164, %r3163, %r22, %r23;
	cvt.s64.s32 	%rd1575, %r3164;
	add.s64 	%rd1576, %rd3, %rd1575;
	ld.global.u8 	%r3165, [%rd1576];
	add.s32 	%r3166, %r3162, %r3165;
	add.s32 	%r3167, %r3163, %r25;
	mad.lo.s32 	%r3168, %r3167, %r22, %r23;
	cvt.s64.s32 	%rd1577, %r3168;
	add.s64 	%rd1578, %rd3, %rd1577;
	ld.global.u8 	%r3169, [%rd1578];
	add.s32 	%r3170, %r3166, %r3169;
	add.s32 	%r3171, %r3167, %r25;
	mad.lo.s32 	%r3172, %r3171, %r22, %r23;
	cvt.s64.s32 	%rd1579, %r3172;
	add.s64 	%rd1580, %rd3, %rd1579;
	ld.global.u8 	%r3173, [%rd1580];
	add.s32 	%r3174, %r3170, %r3173;
	add.s32 	%r3175, %r3171, %r25;
	mad.lo.s32 	%r3176, %r3175, %r22, %r23;
	cvt.s64.s32 	%rd1581, %r3176;
	add.s64 	%rd1582, %rd3, %rd1581;
	ld.global.u8 	%r3177, [%rd1582];
	add.s32 	%r3178, %r3174, %r3177;
	add.s32 	%r3179, %r3175, %r25;
	mad.lo.s32 	%r3180, %r3179, %r22, %r23;
	cvt.s64.s32 	%rd1583, %r3180;
	add.s64 	%rd1584, %rd3, %rd1583;
	ld.global.u8 	%r3181, [%rd1584];
	add.s32 	%r3182, %r3178, %r3181;
	add.s32 	%r3183, %r3179, %r25;
	mad.lo.s32 	%r3184, %r3183, %r22, %r23;
	cvt.s64.s32 	%rd1585, %r3184;
	add.s64 	%rd1586, %rd3, %rd1585;
	ld.global.u8 	%r3185, [%rd1586];
	add.s32 	%r3186, %r3182, %r3185;
	add.s32 	%r3187, %r3183, %r25;
	mad.lo.s32 	%r3188, %r3187, %r22, %r23;
	cvt.s64.s32 	%rd1587, %r3188;
	add.s64 	%rd1588, %rd3, %rd1587;
	ld.global.u8 	%r3189, [%rd1588];
	add.s32 	%r3190, %r3186, %r3189;
	add.s32 	%r3191, %r3187, %r25;
	mad.lo.s32 	%r3192, %r3191, %r22, %r23;
	cvt.s64.s32 	%rd1589, %r3192;
	add.s64 	%rd1590, %rd3, %rd1589;
	ld.global.u8 	%r3193, [%rd1590];
	add.s32 	%r3194, %r3190, %r3193;
	add.s32 	%r3195, %r3191, %r25;
	mad.lo.s32 	%r3196, %r3195, %r22, %r23;
	cvt.s64.s32 	%rd1591, %r3196;
	add.s64 	%rd1592, %rd3, %rd1591;
	ld.global.u8 	%r3197, [%rd1592];
	add.s32 	%r3198, %r3194, %r3197;
	add.s32 	%r3199, %r3195, %r25;
	mad.lo.s32 	%r3200, %r3199, %r22, %r23;
	cvt.s64.s32 	%rd1593, %r3200;
	add.s64 	%rd1594, %rd3, %rd1593;
	ld.global.u8 	%r3201, [%rd1594];
	add.s32 	%r3202, %r3198, %r3201;
	add.s32 	%r3203, %r3199, %r25;
	mad.lo.s32 	%r3204, %r3203, %r22, %r23;
	cvt.s64.s32 	%rd1595, %r3204;
	add.s64 	%rd1596, %rd3, %rd1595;
	ld.global.u8 	%r3205, [%rd1596];
	add.s32 	%r3206, %r3202, %r3205;
	add.s32 	%r3207, %r3203, %r25;
	mad.lo.s32 	%r3208, %r3207, %r22, %r23;
	cvt.s64.s32 	%rd1597, %r3208;
	add.s64 	%rd1598, %rd3, %rd1597;
	ld.global.u8 	%r3209, [%rd1598];
	add.s32 	%r3210, %r3206, %r3209;
	add.s32 	%r3211, %r3207, %r25;
	mad.lo.s32 	%r3212, %r3211, %r22, %r23;
	cvt.s64.s32 	%rd1599, %r3212;
	add.s64 	%rd1600, %rd3, %rd1599;
	ld.global.u8 	%r3213, [%rd1600];
	add.s32 	%r3214, %r3210, %r3213;
	add.s32 	%r3215, %r3211, %r25;
	mad.lo.s32 	%r3216, %r3215, %r22, %r23;
	cvt.s64.s32 	%rd1601, %r3216;
	add.s64 	%rd1602, %rd3, %rd1601;
	ld.global.u8 	%r3217, [%rd1602];
	add.s32 	%r3218, %r3214, %r3217;
	add.s32 	%r3219, %r3215, %r25;
	mad.lo.s32 	%r3220, %r3219, %r22, %r23;
	cvt.s64.s32 	%rd1603, %r3220;
	add.s64 	%rd1604, %rd3, %rd1603;
	ld.global.u8 	%r3221, [%rd1604];
	add.s32 	%r3222, %r3218, %r3221;
	add.s32 	%r3223, %r3219, %r25;
	mad.lo.s32 	%r3224, %r3223, %r22, %r23;
	cvt.s64.s32 	%rd1605, %r3224;
	add.s64 	%rd1606, %rd3, %rd1605;
	ld.global.u8 	%r3225, [%rd1606];
	add.s32 	%r3226, %r3222, %r3225;
	add.s32 	%r3227, %r3223, %r25;
	mad.lo.s32 	%r3228, %r3227, %r22, %r23;
	cvt.s64.s32 	%rd1607, %r3228;
	add.s64 	%rd1608, %rd3, %rd1607;
	ld.global.u8 	%r3229, [%rd1608];
	add.s32 	%r3230, %r3226, %r3229;
	add.s32 	%r3231, %r3227, %r25;
	mad.lo.s32 	%r3232, %r3231, %r22, %r23;
	cvt.s64.s32 	%rd1609, %r3232;
	add.s64 	%rd1610, %rd3, %rd1609;
	ld.global.u8 	%r3233, [%rd1610];
	add.s32 	%r3234, %r3230, %r3233;
	add.s32 	%r3235, %r26, 20;
	mad.lo.s32 	%r3236, %r3235, %r22, %r23;
	cvt.s64.s32 	%rd1611, %r3236;
	add.s64 	%rd1612, %rd3, %rd1611;
	ld.global.u8 	%r3237, [%rd1612];
	add.s32 	%r3238, %r3234, %r3237;
	add.s32 	%r3239, %r3235, %r25;
	mad.lo.s32 	%r3240, %r3239, %r22, %r23;
	cvt.s64.s32 	%rd1613, %r3240;
	add.s64 	%rd1614, %rd3, %rd1613;
	ld.global.u8 	%r3241, [%rd1614];
	add.s32 	%r3242, %r3238, %r3241;
	add.s32 	%r3243, %r3239, %r25;
	mad.lo.s32 	%r3244, %r3243, %r22, %r23;
	cvt.s64.s32 	%rd1615, %r3244;
	add.s64 	%rd1616, %rd3, %rd1615;
	ld.global.u8 	%r3245, [%rd1616];
	add.s32 	%r3246, %r3242, %r3245;
	add.s32 	%r3247, %r3243, %r25;
	mad.lo.s32 	%r3248, %r3247, %r22, %r23;
	cvt.s64.s32 	%rd1617, %r3248;
	add.s64 	%rd1618, %rd3, %rd1617;
	ld.global.u8 	%r3249, [%rd1618];
	add.s32 	%r3250, %r3246, %r3249;
	add.s32 	%r3251, %r3247, %r25;
	mad.lo.s32 	%r3252, %r3251, %r22, %r23;
	cvt.s64.s32 	%rd1619, %r3252;
	add.s64 	%rd1620, %rd3, %rd1619;
	ld.global.u8 	%r3253, [%rd1620];
	add.s32 	%r3254, %r3250, %r3253;
	add.s32 	%r3255, %r3251, %r25;
	mad.lo.s32 	%r3256, %r3255, %r22, %r23;
	cvt.s64.s32 	%rd1621, %r3256;
	add.s64 	%rd1622, %rd3, %rd1621;
	ld.global.u8 	%r3257, [%rd1622];
	add.s32 	%r3258, %r3254, %r3257;
	add.s32 	%r3259, %r3255, %r25;
	mad.lo.s32 	%r3260, %r3259, %r22, %r23;
	cvt.s64.s32 	%rd1623, %r3260;
	add.s64 	%rd1624, %rd3, %rd1623;
	ld.global.u8 	%r3261, [%rd1624];
	add.s32 	%r3262, %r3258, %r3261;
	add.s32 	%r3263, %r3259, %r25;
	mad.lo.s32 	%r3264, %r3263, %r22, %r23;
	cvt.s64.s32 	%rd1625, %r3264;
	add.s64 	%rd1626, %rd3, %rd1625;
	ld.global.u8 	%r3265, [%rd1626];
	add.s32 	%r3266, %r3262, %r3265;
	add.s32 	%r3267, %r3263, %r25;
	mad.lo.s32 	%r3268, %r3267, %r22, %r23;
	cvt.s64.s32 	%rd1627, %r3268;
	add.s64 	%rd1628, %rd3, %rd1627;
	ld.global.u8 	%r3269, [%rd1628];
	add.s32 	%r3270, %r3266, %r3269;
	add.s32 	%r3271, %r3267, %r25;
	mad.lo.s32 	%r3272, %r3271, %r22, %r23;
	cvt.s64.s32 	%rd1629, %r3272;
	add.s64 	%rd1630, %rd3, %rd1629;
	ld.global.u8 	%r3273, [%rd1630];
	add.s32 	%r3274, %r3270, %r3273;
	add.s32 	%r3275, %r3271, %r25;
	mad.lo.s32 	%r3276, %r3275, %r22, %r23;
	cvt.s64.s32 	%rd1631, %r3276;
	add.s64 	%rd1632, %rd3, %rd1631;
	ld.global.u8 	%r3277, [%rd1632];
	add.s32 	%r3278, %r3274, %r3277;
	add.s32 	%r3279, %r3275, %r25;
	mad.lo.s32 	%r3280, %r3279, %r22, %r23;
	cvt.s64.s32 	%rd1633, %r3280;
	add.s64 	%rd1634, %rd3, %rd1633;
	ld.global.u8 	%r3281, [%rd1634];
	add.s32 	%r3282, %r3278, %r3281;
	add.s32 	%r3283, %r3279, %r25;
	mad.lo.s32 	%r3284, %r3283, %r22, %r23;
	cvt.s64.s32 	%rd1635, %r3284;
	add.s64 	%rd1636, %rd3, %rd1635;
	ld.global.u8 	%r3285, [%rd1636];
	add.s32 	%r3286, %r3282, %r3285;
	add.s32 	%r3287, %r3283, %r25;
	mad.lo.s32 	%r3288, %r3287, %r22, %r23;
	cvt.s64.s32 	%rd1637, %r3288;
	add.s64 	%rd1638, %rd3, %rd1637;
	ld.global.u8 	%r3289, [%rd1638];
	add.s32 	%r3290, %r3286, %r3289;
	add.s32 	%r3291, %r3287, %r25;
	mad.lo.s32 	%r3292, %r3291, %r22, %r23;
	cvt.s64.s32 	%rd1639, %r3292;
	add.s64 	%rd1640, %rd3, %rd1639;
	ld.global.u8 	%r3293, [%rd1640];
	add.s32 	%r3294, %r3290, %r3293;
	add.s32 	%r3295, %r3291, %r25;
	mad.lo.s32 	%r3296, %r3295, %r22, %r23;
	cvt.s64.s32 	%rd1641, %r3296;
	add.s64 	%rd1642, %rd3, %rd1641;
	ld.global.u8 	%r3297, [%rd1642];
	add.s32 	%r3298, %r3294, %r3297;
	add.s32 	%r3299, %r3295, %r25;
	mad.lo.s32 	%r3300, %r3299, %r22, %r23;
	cvt.s64.s32 	%rd1643, %r3300;
	add.s64 	%rd1644, %rd3, %rd1643;
	ld.global.u8 	%r3301, [%rd1644];
	add.s32 	%r3302, %r3298, %r3301;
	add.s32 	%r3303, %r3299, %r25;
	mad.lo.s32 	%r3304, %r3303, %r22, %r23;
	cvt.s64.s32 	%rd1645, %r3304;
	add.s64 	%rd1646, %rd3, %rd1645;
	ld.global.u8 	%r3305, [%rd1646];
	add.s32 	%r3306, %r3302, %r3305;
	add.s32 	%r3307, %r3303, %r25;
	mad.lo.s32 	%r3308, %r3307, %r22, %r23;
	cvt.s64.s32 	%rd1647, %r3308;
	add.s64 	%rd1648, %rd3, %rd1647;
	ld.global.u8 	%r3309, [%rd1648];
	add.s32 	%r3310, %r3306, %r3309;
	add.s32 	%r3311, %r3307, %r25;
	mad.lo.s32 	%r3312, %r3311, %r22, %r23;
	cvt.s64.s32 	%rd1649, %r3312;
	add.s64 	%rd1650, %rd3, %rd1649;
	ld.global.u8 	%r3313, [%rd1650];
	add.s32 	%r3314, %r3310, %r3313;
	add.s32 	%r3315, %r3311, %r25;
	mad.lo.s32 	%r3316, %r3315, %r22, %r23;
	cvt.s64.s32 	%rd1651, %r3316;
	add.s64 	%rd1652, %rd3, %rd1651;
	ld.global.u8 	%r3317, [%rd1652];
	add.s32 	%r3318, %r3314, %r3317;
	add.s32 	%r3319, %r3315, %r25;
	mad.lo.s32 	%r3320, %r3319, %r22, %r23;
	cvt.s64.s32 	%rd1653, %r3320;
	add.s64 	%rd1654, %rd3, %rd1653;
	ld.global.u8 	%r3321, [%rd1654];
	add.s32 	%r3322, %r3318, %r3321;
	add.s32 	%r3323, %r3319, %r25;
	mad.lo.s32 	%r3324, %r3323, %r22, %r23;
	cvt.s64.s32 	%rd1655, %r3324;
	add.s64 	%rd1656, %rd3, %rd1655;
	ld.global.u8 	%r3325, [%rd1656];
	add.s32 	%r3326, %r3322, %r3325;
	add.s32 	%r3327, %r3323, %r25;
	mad.lo.s32 	%r3328, %r3327, %r22, %r23;
	cvt.s64.s32 	%rd1657, %r3328;
	add.s64 	%rd1658, %rd3, %rd1657;
	ld.global.u8 	%r3329, [%rd1658];
	add.s32 	%r3330, %r3326, %r3329;
	add.s32 	%r3331, %r3327, %r25;
	mad.lo.s32 	%r3332, %r3331, %r22, %r23;
	cvt.s64.s32 	%rd1659, %r3332;
	add.s64 	%rd1660, %rd3, %rd1659;
	ld.global.u8 	%r3333, [%rd1660];
	add.s32 	%r3334, %r3330, %r3333;
	add.s32 	%r3335, %r3331, %r25;
	mad.lo.s32 	%r3336, %r3335, %r22, %r23;
	cvt.s64.s32 	%rd1661, %r3336;
	add.s64 	%rd1662, %rd3, %rd1661;
	ld.global.u8 	%r3337, [%rd1662];
	add.s32 	%r3338, %r3334, %r3337;
	add.s32 	%r3339, %r3335, %r25;
	mad.lo.s32 	%r3340, %r3339, %r22, %r23;
	cvt.s64.s32 	%rd1663, %r3340;
	add.s64 	%rd1664, %rd3, %rd1663;
	ld.global.u8 	%r3341, [%rd1664];
	add.s32 	%r3342, %r3338, %r3341;
	add.s32 	%r3343, %r3339, %r25;
	mad.lo.s32 	%r3344, %r3343, %r22, %r23;
	cvt.s64.s32 	%rd1665, %r3344;
	add.s64 	%rd1666, %rd3, %rd1665;
	ld.global.u8 	%r3345, [%rd1666];
	add.s32 	%r3346, %r3342, %r3345;
	add.s32 	%r3347, %r3343, %r25;
	mad.lo.s32 	%r3348, %r3347, %r22, %r23;
	cvt.s64.s32 	%rd1667, %r3348;
	add.s64 	%rd1668, %rd3, %rd1667;
	ld.global.u8 	%r3349, [%rd1668];
	add.s32 	%r3350, %r3346, %r3349;
	add.s32 	%r3351, %r3347, %r25;
	mad.lo.s32 	%r3352, %r3351, %r22, %r23;
	cvt.s64.s32 	%rd1669, %r3352;
	add.s64 	%rd1670, %rd3, %rd1669;
	ld.global.u8 	%r3353, [%rd1670];
	add.s32 	%r3354, %r3350, %r3353;
	add.s32 	%r3355, %r3351, %r25;
	mad.lo.s32 	%r3356, %r3355, %r22, %r23;
	cvt.s64.s32 	%rd1671, %r3356;
	add.s64 	%rd1672, %rd3, %rd1671;
	ld.global.u8 	%r3357, [%rd1672];
	add.s32 	%r3358, %r3354, %r3357;
	add.s32 	%r3359, %r3355, %r25;
	mad.lo.s32 	%r3360, %r3359, %r22, %r23;
	cvt.s64.s32 	%rd1673, %r3360;
	add.s64 	%rd1674, %rd3, %rd1673;
	ld.global.u8 	%r3361, [%rd1674];
	add.s32 	%r3362, %r3358, %r3361;
	add.s32 	%r3363, %r3359, %r25;
	mad.lo.s32 	%r3364, %r3363, %r22, %r23;
	cvt.s64.s32 	%rd1675, %r3364;
	add.s64 	%rd1676, %rd3, %rd1675;
	ld.global.u8 	%r3365, [%rd1676];
	add.s32 	%r3366, %r3362, %r3365;
	add.s32 	%r3367, %r3363, %r25;
	mad.lo.s32 	%r3368, %r3367, %r22, %r23;
	cvt.s64.s32 	%rd1677, %r3368;
	add.s64 	%rd1678, %rd3, %rd1677;
	ld.global.u8 	%r3369, [%rd1678];
	add.s32 	%r3370, %r3366, %r3369;
	add.s32 	%r3371, %r3367, %r25;
	mad.lo.s32 	%r3372, %r3371, %r22, %r23;
	cvt.s64.s32 	%rd1679, %r3372;
	add.s64 	%rd1680, %rd3, %rd1679;
	ld.global.u8 	%r3373, [%rd1680];
	add.s32 	%r3374, %r3370, %r3373;
	add.s32 	%r3375, %r3371, %r25;
	mad.lo.s32 	%r3376, %r3375, %r22, %r23;
	cvt.s64.s32 	%rd1681, %r3376;
	add.s64 	%rd1682, %rd3, %rd1681;
	ld.global.u8 	%r3377, [%rd1682];
	add.s32 	%r3378, %r3374, %r3377;
	add.s32 	%r3379, %r3375, %r25;
	mad.lo.s32 	%r3380, %r3379, %r22, %r23;
	cvt.s64.s32 	%rd1683, %r3380;
	add.s64 	%rd1684, %rd3, %rd1683;
	ld.global.u8 	%r3381, [%rd1684];
	add.s32 	%r3382, %r3378, %r3381;
	add.s32 	%r3383, %r3379, %r25;
	mad.lo.s32 	%r3384, %r3383, %r22, %r23;
	cvt.s64.s32 	%rd1685, %r3384;
	add.s64 	%rd1686, %rd3, %rd1685;
	ld.global.u8 	%r3385, [%rd1686];
	add.s32 	%r3386, %r3382, %r3385;
	add.s32 	%r3387, %r3383, %r25;
	mad.lo.s32 	%r3388, %r3387, %r22, %r23;
	cvt.s64.s32 	%rd1687, %r3388;
	add.s64 	%rd1688, %rd3, %rd1687;
	ld.global.u8 	%r3389, [%rd1688];
	add.s32 	%r3390, %r3386, %r3389;
	add.s32 	%r3391, %r3387, %r25;
	mad.lo.s32 	%r3392, %r3391, %r22, %r23;
	cvt.s64.s32 	%rd1689, %r3392;
	add.s64 	%rd1690, %rd3, %rd1689;
	ld.global.u8 	%r3393, [%rd1690];
	add.s32 	%r3394, %r3390, %r3393;
	add.s32 	%r3395, %r3391, %r25;
	mad.lo.s32 	%r3396, %r3395, %r22, %r23;
	cvt.s64.s32 	%rd1691, %r3396;
	add.s64 	%rd1692, %rd3, %rd1691;
	ld.global.u8 	%r3397, [%rd1692];
	add.s32 	%r3398, %r3394, %r3397;
	add.s32 	%r3399, %r3395, %r25;
	mad.lo.s32 	%r3400, %r3399, %r22, %r23;
	cvt.s64.s32 	%rd1693, %r3400;
	add.s64 	%rd1694, %rd3, %rd1693;
	ld.global.u8 	%r3401, [%rd1694];
	add.s32 	%r3402, %r3398, %r3401;
	add.s32 	%r3403, %r3399, %r25;
	mad.lo.s32 	%r3404, %r3403, %r22, %r23;
	cvt.s64.s32 	%rd1695, %r3404;
	add.s64 	%rd1696, %rd3, %rd1695;
	ld.global.u8 	%r3405, [%rd1696];
	add.s32 	%r3406, %r3402, %r3405;
	add.s32 	%r3407, %r3403, %r25;
	mad.lo.s32 	%r3408, %r3407, %r22, %r23;
	cvt.s64.s32 	%rd1697, %r3408;
	add.s64 	%rd1698, %rd3, %rd1697;
	ld.global.u8 	%r3409, [%rd1698];
	add.s32 	%r3410, %r3406, %r3409;
	add.s32 	%r3411, %r3407, %r25;
	mad.lo.s32 	%r3412, %r3411, %r22, %r23;
	cvt.s64.s32 	%rd1699, %r3412;
	add.s64 	%rd1700, %rd3, %rd1699;
	ld.global.u8 	%r3413, [%rd1700];
	add.s32 	%r3414, %r3410, %r3413;
	add.s32 	%r3415, %r3411, %r25;
	mad.lo.s32 	%r3416, %r3415, %r22, %r23;
	cvt.s64.s32 	%rd1701, %r3416;
	add.s64 	%rd1702, %rd3, %rd1701;
	ld.global.u8 	%r3417, [%rd1702];
	add.s32 	%r3418, %r3414, %r3417;
	add.s32 	%r3419, %r3415, %r25;
	mad.lo.s32 	%r3420, %r3419, %r22, %r23;
	cvt.s64.s32 	%rd1703, %r3420;
	add.s64 	%rd1704, %rd3, %rd1703;
	ld.global.u8 	%r3421, [%rd1704];
	add.s32 	%r3422, %r3418, %r3421;
	add.s32 	%r3423, %r3419, %r25;
	mad.lo.s32 	%r3424, %r3423, %r22, %r23;
	cvt.s64.s32 	%rd1705, %r3424;
	add.s64 	%rd1706, %rd3, %rd1705;
	ld.global.u8 	%r3425, [%rd1706];
	add.s32 	%r3426, %r3422, %r3425;
	add.s32 	%r3427, %r3423, %r25;
	mad.lo.s32 	%r3428, %r3427, %r22, %r23;
	cvt.s64.s32 	%rd1707, %r3428;
	add.s64 	%rd1708, %rd3, %rd1707;
	ld.global.u8 	%r3429, [%rd1708];
	add.s32 	%r3430, %r3426, %r3429;
	add.s32 	%r3431, %r3427, %r25;
	mad.lo.s32 	%r3432, %r3431, %r22, %r23;
	cvt.s64.s32 	%rd1709, %r3432;
	add.s64 	%rd1710, %rd3, %rd1709;
	ld.global.u8 	%r3433, [%rd1710];
	add.s32 	%r3434, %r3430, %r3433;
	add.s32 	%r3435, %r3431, %r25;
	mad.lo.s32 	%r3436, %r3435, %r22, %r23;
	cvt.s64.s32 	%rd1711, %r3436;
	add.s64 	%rd1712, %rd3, %rd1711;
	ld.global.u8 	%r3437, [%rd1712];
	add.s32 	%r3438, %r3434, %r3437;
	add.s32 	%r3439, %r26, 21;
	mad.lo.s32 	%r3440, %r3439, %r22, %r23;
	cvt.s64.s32 	%rd1713, %r3440;
	add.s64 	%rd1714, %rd3, %rd1713;
	ld.global.u8 	%r3441, [%rd1714];
	add.s32 	%r3442, %r3438, %r3441;
	add.s32 	%r3443, %r3439, %r25;
	mad.lo.s32 	%r3444, %r3443, %r22, %r23;
	cvt.s64.s32 	%rd1715, %r3444;
	add.s64 	%rd1716, %rd3, %rd1715;
	ld.global.u8 	%r3445, [%rd1716];
	add.s32 	%r3446, %r3442, %r3445;
	add.s32 	%r3447, %r3443, %r25;
	mad.lo.s32 	%r3448, %r3447, %r22, %r23;
	cvt.s64.s32 	%rd1717, %r3448;
	add.s64 	%rd1718, %rd3, %rd1717;
	ld.global.u8 	%r3449, [%rd1718];
	add.s32 	%r3450, %r3446, %r3449;
	add.s32 	%r3451, %r3447, %r25;
	mad.lo.s32 	%r3452, %r3451, %r22, %r23;
	cvt.s64.s32 	%rd1719, %r3452;
	add.s64 	%rd1720, %rd3, %rd1719;
	ld.global.u8 	%r3453, [%rd1720];
	add.s32 	%r3454, %r3450, %r3453;
	add.s32 	%r3455, %r3451, %r25;
	mad.lo.s32 	%r3456, %r3455, %r22, %r23;
	cvt.s64.s32 	%rd1721, %r3456;
	add.s64 	%rd1722, %rd3, %rd1721;
	ld.global.u8 	%r3457, [%rd1722];
	add.s32 	%r3458, %r3454, %r3457;
	add.s32 	%r3459, %r3455, %r25;
	mad.lo.s32 	%r3460, %r3459, %r22, %r23;
	cvt.s64.s32 	%rd1723, %r3460;
	add.s64 	%rd1724, %rd3, %rd1723;
	ld.global.u8 	%r3461, [%rd1724];
	add.s32 	%r3462, %r3458, %r3461;
	add.s32 	%r3463, %r3459, %r25;
	mad.lo.s32 	%r3464, %r3463, %r22, %r23;
	cvt.s64.s32 	%rd1725, %r3464;
	add.s64 	%rd1726, %rd3, %rd1725;
	ld.global.u8 	%r3465, [%rd1726];
	add.s32 	%r3466, %r3462, %r3465;
	add.s32 	%r3467, %r3463, %r25;
	mad.lo.s32 	%r3468, %r3467, %r22, %r23;
	cvt.s64.s32 	%rd1727, %r3468;
	add.s64 	%rd1728, %rd3, %rd1727;
	ld.global.u8 	%r3469, [%rd1728];
	add.s32 	%r3470, %r3466, %r3469;
	add.s32 	%r3471, %r3467, %r25;
	mad.lo.s32 	%r3472, %r3471, %r22, %r23;
	cvt.s64.s32 	%rd1729, %r3472;
	add.s64 	%rd1730, %rd3, %rd1729;
	ld.global.u8 	%r3473, [%rd1730];
	add.s32 	%r3474, %r3470, %r3473;
	add.s32 	%r3475, %r3471, %r25;
	mad.lo.s32 	%r3476, %r3475, %r22, %r23;
	cvt.s64.s32 	%rd1731, %r3476;
	add.s64 	%rd1732, %rd3, %rd1731;
	ld.global.u8 	%r3477, [%rd1732];
	add.s32 	%r3478, %r3474, %r3477;
	add.s32 	%r3479, %r3475, %r25;
	mad.lo.s32 	%r3480, %r3479, %r22, %r23;
	cvt.s64.s32 	%rd1733, %r3480;
	add.s64 	%rd1734, %rd3, %rd1733;
	ld.global.u8 	%r3481, [%rd1734];
	add.s32 	%r3482, %r3478, %r3481;
	add.s32 	%r3483, %r3479, %r25;
	mad.lo.s32 	%r3484, %r3483, %r22, %r23;
	cvt.s64.s32 	%rd1735, %r3484;
	add.s64 	%rd1736, %rd3, %rd1735;
	ld.global.u8 	%r3485, [%rd1736];
	add.s32 	%r3486, %r3482, %r3485;
	add.s32 	%r3487, %r3483, %r25;
	mad.lo.s32 	%r3488, %r3487, %r22, %r23;
	cvt.s64.s32 	%rd1737, %r3488;
	add.s64 	%rd1738, %rd3, %rd1737;
	ld.global.u8 	%r3489, [%rd1738];
	add.s32 	%r3490, %r3486, %r3489;
	add.s32 	%r3491, %r3487, %r25;
	mad.lo.s32 	%r3492, %r3491, %r22, %r23;
	cvt.s64.s32 	%rd1739, %r3492;
	add.s64 	%rd1740, %rd3, %rd1739;
	ld.global.u8 	%r3493, [%rd1740];
	add.s32 	%r3494, %r3490, %r3493;
	add.s32 	%r3495, %r3491, %r25;
	mad.lo.s32 	%r3496, %r3495, %r22, %r23;
	cvt.s64.s32 	%rd1741, %r3496;
	add.s64 	%rd1742, %rd3, %rd1741;
	ld.global.u8 	%r3497, [%rd1742];
	add.s32 	%r3498, %r3494, %r3497;
	add.s32 	%r3499, %r3495, %r25;
	mad.lo.s32 	%r3500, %r3499, %r22, %r23;
	cvt.s64.s32 	%rd1743, %r3500;
	add.s64 	%rd1744, %rd3, %rd1743;
	ld.global.u8 	%r3501, [%rd1744];
	add.s32 	%r3502, %r3498, %r3501;
	add.s32 	%r3503, %r3499, %r25;
	mad.lo.s32 	%r3504, %r3503, %r22, %r23;
	cvt.s64.s32 	%rd1745, %r3504;
	add.s64 	%rd1746, %rd3, %rd1745;
	ld.global.u8 	%r3505, [%rd1746];
	add.s32 	%r3506, %r3502, %r3505;
	add.s32 	%r3507, %r3503, %r25;
	mad.lo.s32 	%r3508, %r3507, %r22, %r23;
	cvt.s64.s32 	%rd1747, %r3508;
	add.s64 	%rd1748, %rd3, %rd1747;
	ld.global.u8 	%r3509, [%rd1748];
	add.s32 	%r3510, %r3506, %r3509;
	add.s32 	%r3511, %r3507, %r25;
	mad.lo.s32 	%r3512, %r3511, %r22, %r23;
	cvt.s64.s32 	%rd1749, %r3512;
	add.s64 	%rd1750, %rd3, %rd1749;
	ld.global.u8 	%r3513, [%rd1750];
	add.s32 	%r3514, %r3510, %r3513;
	add.s32 	%r3515, %r3511, %r25;
	mad.lo.s32 	%r3516, %r3515, %r22, %r23;
	cvt.s64.s32 	%rd1751, %r3516;
	add.s64 	%rd1752, %rd3, %rd1751;
	ld.global.u8 	%r3517, [%rd1752];
	add.s32 	%r3518, %r3514, %r3517;
	add.s32 	%r3519, %r3515, %r25;
	mad.lo.s32 	%r3520, %r3519, %r22, %r23;
	cvt.s64.s32 	%rd1753, %r3520;
	add.s64 	%rd1754, %rd3, %rd1753;
	ld.global.u8 	%r3521, [%rd1754];
	add.s32 	%r3522, %r3518, %r3521;
	add.s32 	%r3523, %r3519, %r25;
	mad.lo.s32 	%r3524, %r3523, %r22, %r23;
	cvt.s64.s32 	%rd1755, %r3524;
	add.s64 	%rd1756, %rd3, %rd1755;
	ld.global.u8 	%r3525, [%rd1756];
	add.s32 	%r3526, %r3522, %r3525;
	add.s32 	%r3527, %r3523, %r25;
	mad.lo.s32 	%r3528, %r3527, %r22, %r23;
	cvt.s64.s32 	%rd1757, %r3528;
	add.s64 	%rd1758, %rd3, %rd1757;
	ld.global.u8 	%r3529, [%rd1758];
	add.s32 	%r3530, %r3526, %r3529;
	add.s32 	%r3531, %r3527, %r25;
	mad.lo.s32 	%r3532, %r3531, %r22, %r23;
	cvt.s64.s32 	%rd1759, %r3532;
	add.s64 	%rd1760, %rd3, %rd1759;
	ld.global.u8 	%r3533, [%rd1760];
	add.s32 	%r3534, %r3530, %r3533;
	add.s32 	%r3535, %r3531, %r25;
	mad.lo.s32 	%r3536, %r3535, %r22, %r23;
	cvt.s64.s32 	%rd1761, %r3536;
	add.s64 	%rd1762, %rd3, %rd1761;
	ld.global.u8 	%r3537, [%rd1762];
	add.s32 	%r3538, %r3534, %r3537;
	add.s32 	%r3539, %r3535, %r25;
	mad.lo.s32 	%r3540, %r3539, %r22, %r23;
	cvt.s64.s32 	%rd1763, %r3540;
	add.s64 	%rd1764, %rd3, %rd1763;
	ld.global.u8 	%r3541, [%rd1764];
	add.s32 	%r3542, %r3538, %r3541;
	add.s32 	%r3543, %r3539, %r25;
	mad.lo.s32 	%r3544, %r3543, %r22, %r23;
	cvt.s64.s32 	%rd1765, %r3544;
	add.s64 	%rd1766, %rd3, %rd1765;
	ld.global.u8 	%r3545, [%rd1766];
	add.s32 	%r3546, %r3542, %r3545;
	add.s32 	%r3547, %r3543, %r25;
	mad.lo.s32 	%r3548, %r3547, %r22, %r23;
	cvt.s64.s32 	%rd1767, %r3548;
	add.s64 	%rd1768, %rd3, %rd1767;
	ld.global.u8 	%r3549, [%rd1768];
	add.s32 	%r3550, %r3546, %r3549;
	add.s32 	%r3551, %r3547, %r25;
	mad.lo.s32 	%r3552, %r3551, %r22, %r23;
	cvt.s64.s32 	%rd1769, %r3552;
	add.s64 	%rd1770, %rd3, %rd1769;
	ld.global.u8 	%r3553, [%rd1770];
	add.s32 	%r3554, %r3550, %r3553;
	add.s32 	%r3555, %r3551, %r25;
	mad.lo.s32 	%r3556, %r3555, %r22, %r23;
	cvt.s64.s32 	%rd1771, %r3556;
	add.s64 	%rd1772, %rd3, %rd1771;
	ld.global.u8 	%r3557, [%rd1772];
	add.s32 	%r3558, %r3554, %r3557;
	add.s32 	%r3559, %r3555, %r25;
	mad.lo.s32 	%r3560, %r3559, %r22, %r23;
	cvt.s64.s32 	%rd1773, %r3560;
	add.s64 	%rd1774, %rd3, %rd1773;
	ld.global.u8 	%r3561, [%rd1774];
	add.s32 	%r3562, %r3558, %r3561;
	add.s32 	%r3563, %r3559, %r25;
	mad.lo.s32 	%r3564, %r3563, %r22, %r23;
	cvt.s64.s32 	%rd1775, %r3564;
	add.s64 	%rd1776, %rd3, %rd1775;
	ld.global.u8 	%r3565, [%rd1776];
	add.s32 	%r3566, %r3562, %r3565;
	add.s32 	%r3567, %r3563, %r25;
	mad.lo.s32 	%r3568, %r3567, %r22, %r23;
	cvt.s64.s32 	%rd1777, %r3568;
	add.s64 	%rd1778, %rd3, %rd1777;
	ld.global.u8 	%r3569, [%rd1778];
	add.s32 	%r3570, %r3566, %r3569;
	add.s32 	%r3571, %r3567, %r25;
	mad.lo.s32 	%r3572, %r3571, %r22, %r23;
	cvt.s64.s32 	%rd1779, %r3572;
	add.s64 	%rd1780, %rd3, %rd1779;
	ld.global.u8 	%r3573, [%rd1780];
	add.s32 	%r3574, %r3570, %r3573;
	add.s32 	%r3575, %r3571, %r25;
	mad.lo.s32 	%r3576, %r3575, %r22, %r23;
	cvt.s64.s32 	%rd1781, %r3576;
	add.s64 	%rd1782, %rd3, %rd1781;
	ld.global.u8 	%r3577, [%rd1782];
	add.s32 	%r3578, %r3574, %r3577;
	add.s32 	%r3579, %r3575, %r25;
	mad.lo.s32 	%r3580, %r3579, %r22, %r23;
	cvt.s64.s32 	%rd1783, %r3580;
	add.s64 	%rd1784, %rd3, %rd1783;
	ld.global.u8 	%r3581, [%rd1784];
	add.s32 	%r3582, %r3578, %r3581;
	add.s32 	%r3583, %r3579, %r25;
	mad.lo.s32 	%r3584, %r3583, %r22, %r23;
	cvt.s64.s32 	%rd1785, %r3584;
	add.s64 	%rd1786, %rd3, %rd1785;
	ld.global.u8 	%r3585, [%rd1786];
	add.s32 	%r3586, %r3582, %r3585;
	add.s32 	%r3587, %r3583, %r25;
	mad.lo.s32 	%r3588, %r3587, %r22, %r23;
	cvt.s64.s32 	%rd1787, %r3588;
	add.s64 	%rd1788, %rd3, %rd1787;
	ld.global.u8 	%r3589, [%rd1788];
	add.s32 	%r3590, %r3586, %r3589;
	add.s32 	%r3591, %r3587, %r25;
	mad.lo.s32 	%r3592, %r3591, %r22, %r23;
	cvt.s64.s32 	%rd1789, %r3592;
	add.s64 	%rd1790, %rd3, %rd1789;
	ld.global.u8 	%r3593, [%rd1790];
	add.s32 	%r3594, %r3590, %r3593;
	add.s32 	%r3595, %r3591, %r25;
	mad.lo.s32 	%r3596, %r3595, %r22, %r23;
	cvt.s64.s32 	%rd1791, %r3596;
	add.s64 	%rd1792, %rd3, %rd1791;
	ld.global.u8 	%r3597, [%rd1792];
	add.s32 	%r3598, %r3594, %r3597;
	add.s32 	%r3599, %r3595, %r25;
	mad.lo.s32 	%r3600, %r3599, %r22, %r23;
	cvt.s64.s32 	%rd1793, %r3600;
	add.s64 	%rd1794, %rd3, %rd1793;
	ld.global.u8 	%r3601, [%rd1794];
	add.s32 	%r3602, %r3598, %r3601;
	add.s32 	%r3603, %r3599, %r25;
	mad.lo.s32 	%r3604, %r3603, %r22, %r23;
	cvt.s64.s32 	%rd1795, %r3604;
	add.s64 	%rd1796, %rd3, %rd1795;
	ld.global.u8 	%r3605, [%rd1796];
	add.s32 	%r3606, %r3602, %r3605;
	add.s32 	%r3607, %r3603, %r25;
	mad.lo.s32 	%r3608, %r3607, %r22, %r23;
	cvt.s64.s32 	%rd1797, %r3608;
	add.s64 	%rd1798, %rd3, %rd1797;
	ld.global.u8 	%r3609, [%rd1798];
	add.s32 	%r3610, %r3606, %r3609;
	add.s32 	%r3611, %r3607, %r25;
	mad.lo.s32 	%r3612, %r3611, %r22, %r23;
	cvt.s64.s32 	%rd1799, %r3612;
	add.s64 	%rd1800, %rd3, %rd1799;
	ld.global.u8 	%r3613, [%rd1800];
	add.s32 	%r3614, %r3610, %r3613;
	add.s32 	%r3615, %r3611, %r25;
	mad.lo.s32 	%r3616, %r3615, %r22, %r23;
	cvt.s64.s32 	%rd1801, %r3616;
	add.s64 	%rd1802, %rd3, %rd1801;
	ld.global.u8 	%r3617, [%rd1802];
	add.s32 	%r3618, %r3614, %r3617;
	add.s32 	%r3619, %r3615, %r25;
	mad.lo.s32 	%r3620, %r3619, %r22, %r23;
	cvt.s64.s32 	%rd1803, %r3620;
	add.s64 	%rd1804, %rd3, %rd1803;
	ld.global.u8 	%r3621, [%rd1804];
	add.s32 	%r3622, %r3618, %r3621;
	add.s32 	%r3623, %r3619, %r25;
	mad.lo.s32 	%r3624, %r3623, %r22, %r23;
	cvt.s64.s32 	%rd1805, %r3624;
	add.s64 	%rd1806, %rd3, %rd1805;
	ld.global.u8 	%r3625, [%rd1806];
	add.s32 	%r3626, %r3622, %r3625;
	add.s32 	%r3627, %r3623, %r25;
	mad.lo.s32 	%r3628, %r3627, %r22, %r23;
	cvt.s64.s32 	%rd1807, %r3628;
	add.s64 	%rd1808, %rd3, %rd1807;
	ld.global.u8 	%r3629, [%rd1808];
	add.s32 	%r3630, %r3626, %r3629;
	add.s32 	%r3631, %r3627, %r25;
	mad.lo.s32 	%r3632, %r3631, %r22, %r23;
	cvt.s64.s32 	%rd1809, %r3632;
	add.s64 	%rd1810, %rd3, %rd1809;
	ld.global.u8 	%r3633, [%rd1810];
	add.s32 	%r3634, %r3630, %r3633;
	add.s32 	%r3635, %r3631, %r25;
	mad.lo.s32 	%r3636, %r3635, %r22, %r23;
	cvt.s64.s32 	%rd1811, %r3636;
	add.s64 	%rd1812, %rd3, %rd1811;
	ld.global.u8 	%r3637, [%rd1812];
	add.s32 	%r3638, %r3634, %r3637;
	add.s32 	%r3639, %r3635, %r25;
	mad.lo.s32 	%r3640, %r3639, %r22, %r23;
	cvt.s64.s32 	%rd1813, %r3640;
	add.s64 	%rd1814, %rd3, %rd1813;
	ld.global.u8 	%r3641, [%rd1814];
	add.s32 	%r3642, %r3638, %r3641;
	add.s32 	%r3643, %r26, 22;
	mad.lo.s32 	%r3644, %r3643, %r22, %r23;
	cvt.s64.s32 	%rd1815, %r3644;
	add.s64 	%rd1816, %rd3, %rd1815;
	ld.global.u8 	%r3645, [%rd1816];
	add.s32 	%r3646, %r3642, %r3645;
	add.s32 	%r3647, %r3643, %r25;
	mad.lo.s32 	%r3648, %r3647, %r22, %r23;
	cvt.s64.s32 	%rd1817, %r3648;
	add.s64 	%rd1818, %rd3, %rd1817;
	ld.global.u8 	%r3649, [%rd1818];
	add.s32 	%r3650, %r3646, %r3649;
	add.s32 	%r3651, %r3647, %r25;
	mad.lo.s32 	%r3652, %r3651, %r22, %r23;
	cvt.s64.s32 	%rd1819, %r3652;
	add.s64 	%rd1820, %rd3, %rd1819;
	ld.global.u8 	%r3653, [%rd1820];
	add.s32 	%r3654, %r3650, %r3653;
	add.s32 	%r3655, %r3651, %r25;
	mad.lo.s32 	%r3656, %r3655, %r22, %r23;
	cvt.s64.s32 	%rd1821, %r3656;
	add.s64 	%rd1822, %rd3, %rd1821;
	ld.global.u8 	%r3657, [%rd1822];
	add.s32 	%r3658, %r3654, %r3657;
	add.s32 	%r3659, %r3655, %r25;
	mad.lo.s32 	%r3660, %r3659, %r22, %r23;
	cvt.s64.s32 	%rd1823, %r3660;
	add.s64 	%rd1824, %rd3, %rd1823;
	ld.global.u8 	%r3661, [%rd1824];
	add.s32 	%r3662, %r3658, %r3661;
	add.s32 	%r3663, %r3659, %r25;
	mad.lo.s32 	%r3664, %r3663, %r22, %r23;
	cvt.s64.s32 	%rd1825, %r3664;
	add.s64 	%rd1826, %rd3, %rd1825;
	ld.global.u8 	%r3665, [%rd1826];
	add.s32 	%r3666, %r3662, %r3665;
	add.s32 	%r3667, %r3663, %r25;
	mad.lo.s32 	%r3668, %r3667, %r22, %r23;
	cvt.s64.s32 	%rd1827, %r3668;
	add.s64 	%rd1828, %rd3, %rd1827;
	ld.global.u8 	%r3669, [%rd1828];
	add.s32 	%r3670, %r3666, %r3669;
	add.s32 	%r3671, %r3667, %r25;
	mad.lo.s32 	%r3672, %r3671, %r22, %r23;
	cvt.s64.s32 	%rd1829, %r3672;
	add.s64 	%rd1830, %rd3, %rd1829;
	ld.global.u8 	%r3673, [%rd1830];
	add.s32 	%r3674, %r3670, %r3673;
	add.s32 	%r3675, %r3671, %r25;
	mad.lo.s32 	%r3676, %r3675, %r22, %r23;
	cvt.s64.s32 	%rd1831, %r3676;
	add.s64 	%rd1832, %rd3, %rd1831;
	ld.global.u8 	%r3677, [%rd1832];
	add.s32 	%r3678, %r3674, %r3677;
	add.s32 	%r3679, %r3675, %r25;
	mad.lo.s32 	%r3680, %r3679, %r22, %r23;
	cvt.s64.s32 	%rd1833, %r3680;
	add.s64 	%rd1834, %rd3, %rd1833;
	ld.global.u8 	%r3681, [%rd1834];
	add.s32 	%r3682, %r3678, %r3681;
	add.s32 	%r3683, %r3679, %r25;
	mad.lo.s32 	%r3684, %r3683, %r22, %r23;
	cvt.s64.s32 	%rd1835, %r3684;
	add.s64 	%rd1836, %rd3, %rd1835;
	ld.global.u8 	%r3685, [%rd1836];
	add.s32 	%r3686, %r3682, %r3685;
	add.s32 	%r3687, %r3683, %r25;
	mad.lo.s32 	%r3688, %r3687, %r22, %r23;
	cvt.s64.s32 	%rd1837, %r3688;
	add.s64 	%rd1838, %rd3, %rd1837;
	ld.global.u8 	%r3689, [%rd1838];
	add.s32 	%r3690, %r3686, %r3689;
	add.s32 	%r3691, %r3687, %r25;
	mad.lo.s32 	%r3692, %r3691, %r22, %r23;
	cvt.s64.s32 	%rd1839, %r3692;
	add.s64 	%rd1840, %rd3, %rd1839;
	ld.global.u8 	%r3693, [%rd1840];
	add.s32 	%r3694, %r3690, %r3693;
	add.s32 	%r3695, %r3691, %r25;
	mad.lo.s32 	%r3696, %r3695, %r22, %r23;
	cvt.s64.s32 	%rd1841, %r3696;
	add.s64 	%rd1842, %rd3, %rd1841;
	ld.global.u8 	%r3697, [%rd1842];
	add.s32 	%r3698, %r3694, %r3697;
	add.s32 	%r3699, %r3695, %r25;
	mad.lo.s32 	%r3700, %r3699, %r22, %r23;
	cvt.s64.s32 	%rd1843, %r3700;
	add.s64 	%rd1844, %rd3, %rd1843;
	ld.global.u8 	%r3701, [%rd1844];
	add.s32 	%r3702, %r3698, %r3701;
	add.s32 	%r3703, %r3699, %r25;
	mad.lo.s32 	%r3704, %r3703, %r22, %r23;
	cvt.s64.s32 	%rd1845, %r3704;
	add.s64 	%rd1846, %rd3, %rd1845;
	ld.global.u8 	%r3705, [%rd1846];
	add.s32 	%r3706, %r3702, %r3705;
	add.s32 	%r3707, %r3703, %r25;
	mad.lo.s32 	%r3708, %r3707, %r22, %r23;
	cvt.s64.s32 	%rd1847, %r3708;
	add.s64 	%rd1848, %rd3, %rd1847;
	ld.global.u8 	%r3709, [%rd1848];
	add.s32 	%r3710, %r3706, %r3709;
	add.s32 	%r3711, %r3707, %r25;
	mad.lo.s32 	%r3712, %r3711, %r22, %r23;
	cvt.s64.s32 	%rd1849, %r3712;
	add.s64 	%rd1850, %rd3, %rd1849;
	ld.global.u8 	%r3713, [%rd1850];
	add.s32 	%r3714, %r3710, %r3713;
	add.s32 	%r3715, %r3711, %r25;
	mad.lo.s32 	%r3716, %r3715, %r22, %r23;
	cvt.s64.s32 	%rd1851, %r3716;
	add.s64 	%rd1852, %rd3, %rd1851;
	ld.global.u8 	%r3717, [%rd1852];
	add.s32 	%r3718, %r3714, %r3717;
	add.s32 	%r3719, %r3715, %r25;
	mad.lo.s32 	%r3720, %r3719, %r22, %r23;
	cvt.s64.s32 	%rd1853, %r3720;
	add.s64 	%rd1854, %rd3, %rd1853;
	ld.global.u8 	%r3721, [%rd1854];
	add.s32 	%r3722, %r3718, %r3721;
	add.s32 	%r3723, %r3719, %r25;
	mad.lo.s32 	%r3724, %r3723, %r22, %r23;
	cvt.s64.s32 	%rd1855, %r3724;
	add.s64 	%rd1856, %rd3, %rd1855;
	ld.global.u8 	%r3725, [%rd1856];
	add.s32 	%r3726, %r3722, %r3725;
	add.s32 	%r3727, %r3723, %r25;
	mad.lo.s32 	%r3728, %r3727, %r22, %r23;
	cvt.s64.s32 	%rd1857, %r3728;
	add.s64 	%rd1858, %rd3, %rd1857;
	ld.global.u8 	%r3729, [%rd1858];
	add.s32 	%r3730, %r3726, %r3729;
	add.s32 	%r3731, %r3727, %r25;
	mad.lo.s32 	%r3732, %r3731, %r22, %r23;
	cvt.s64.s32 	%rd1859, %r3732;
	add.s64 	%rd1860, %rd3, %rd1859;
	ld.global.u8 	%r3733, [%rd1860];
	add.s32 	%r3734, %r3730, %r3733;
	add.s32 	%r3735, %r3731, %r25;
	mad.lo.s32 	%r3736, %r3735, %r22, %r23;
	cvt.s64.s32 	%rd1861, %r3736;
	add.s64 	%rd1862, %rd3, %rd1861;
	ld.global.u8 	%r3737, [%rd1862];
	add.s32 	%r3738, %r3734, %r3737;
	add.s32 	%r3739, %r3735, %r25;
	mad.lo.s32 	%r3740, %r3739, %r22, %r23;
	cvt.s64.s32 	%rd1863, %r3740;
	add.s64 	%rd1864, %rd3, %rd1863;
	ld.global.u8 	%r3741, [%rd1864];
	add.s32 	%r3742, %r3738, %r3741;
	add.s32 	%r3743, %r3739, %r25;
	mad.lo.s32 	%r3744, %r3743, %r22, %r23;
	cvt.s64.s32 	%rd1865, %r3744;
	add.s64 	%rd1866, %rd3, %rd1865;
	ld.global.u8 	%r3745, [%rd1866];
	add.s32 	%r3746, %r3742, %r3745;
	add.s32 	%r3747, %r3743, %r25;
	mad.lo.s32 	%r3748, %r3747, %r22, %r23;
	cvt.s64.s32 	%rd1867, %r3748;
	add.s64 	%rd1868, %rd3, %rd1867;
	ld.global.u8 	%r3749, [%rd1868];
	add.s32 	%r3750, %r3746, %r3749;
	add.s32 	%r3751, %r3747, %r25;
	mad.lo.s32 	%r3752, %r3751, %r22, %r23;
	cvt.s64.s32 	%rd1869, %r3752;
	add.s64 	%rd1870, %rd3, %rd1869;
	ld.global.u8 	%r3753, [%rd1870];
	add.s32 	%r3754, %r3750, %r3753;
	add.s32 	%r3755, %r3751, %r25;
	mad.lo.s32 	%r3756, %r3755, %r22, %r23;
	cvt.s64.s32 	%rd1871, %r3756;
	add.s64 	%rd1872, %rd3, %rd1871;
	ld.global.u8 	%r3757, [%rd1872];
	add.s32 	%r3758, %r3754, %r3757;
	add.s32 	%r3759, %r3755, %r25;
	mad.lo.s32 	%r3760, %r3759, %r22, %r23;
	cvt.s64.s32 	%rd1873, %r3760;
	add.s64 	%rd1874, %rd3, %rd1873;
	ld.global.u8 	%r3761, [%rd1874];
	add.s32 	%r3762, %r3758, %r3761;
	add.s32 	%r3763, %r3759, %r25;
	mad.lo.s32 	%r3764, %r3763, %r22, %r23;
	cvt.s64.s32 	%rd1875, %r3764;
	add.s64 	%rd1876, %rd3, %rd1875;
	ld.global.u8 	%r3765, [%rd1876];
	add.s32 	%r3766, %r3762, %r3765;
	add.s32 	%r3767, %r3763, %r25;
	mad.lo.s32 	%r3768, %r3767, %r22, %r23;
	cvt.s64.s32 	%rd1877, %r3768;
	add.s64 	%rd1878, %rd3, %rd1877;
	ld.global.u8 	%r3769, [%rd1878];
	add.s32 	%r3770, %r3766, %r3769;
	add.s32 	%r3771, %r3767, %r25;
	mad.lo.s32 	%r3772, %r3771, %r22, %r23;
	cvt.s64.s32 	%rd1879, %r3772;
	add.s64 	%rd1880, %rd3, %rd1879;
	ld.global.u8 	%r3773, [%rd1880];
	add.s32 	%r3774, %r3770, %r3773;
	add.s32 	%r3775, %r3771, %r25;
	mad.lo.s32 	%r3776, %r3775, %r22, %r23;
	cvt.s64.s32 	%rd1881, %r3776;
	add.s64 	%rd1882, %rd3, %rd1881;
	ld.global.u8 	%r3777, [%rd1882];
	add.s32 	%r3778, %r3774, %r3777;
	add.s32 	%r3779, %r3775, %r25;
	mad.lo.s32 	%r3780, %r3779, %r22, %r23;
	cvt.s64.s32 	%rd1883, %r3780;
	add.s64 	%rd1884, %rd3, %rd1883;
	ld.global.u8 	%r3781, [%rd1884];
	add.s32 	%r3782, %r3778, %r3781;
	add.s32 	%r3783, %r3779, %r25;
	mad.lo.s32 	%r3784, %r3783, %r22, %r23;
	cvt.s64.s32 	%rd1885, %r3784;
	add.s64 	%rd1886, %rd3, %rd1885;
	ld.global.u8 	%r3785, [%rd1886];
	add.s32 	%r3786, %r3782, %r3785;
	add.s32 	%r3787, %r3783, %r25;
	mad.lo.s32 	%r3788, %r3787, %r22, %r23;
	cvt.s64.s32 	%rd1887, %r3788;
	add.s64 	%rd1888, %rd3, %rd1887;
	ld.global.u8 	%r3789, [%rd1888];
	add.s32 	%r3790, %r3786, %r3789;
	add.s32 	%r3791, %r3787, %r25;
	mad.lo.s32 	%r3792, %r3791, %r22, %r23;
	cvt.s64.s32 	%rd1889, %r3792;
	add.s64 	%rd1890, %rd3, %rd1889;
	ld.global.u8 	%r3793, [%rd1890];
	add.s32 	%r3794, %r3790, %r3793;
	add.s32 	%r3795, %r3791, %r25;
	mad.lo.s32 	%r3796, %r3795, %r22, %r23;
	cvt.s64.s32 	%rd1891, %r3796;
	add.s64 	%rd1892, %rd3, %rd1891;
	ld.global.u8 	%r3797, [%rd1892];
	add.s32 	%r3798, %r3794, %r3797;
	add.s32 	%r3799, %r3795, %r25;
	mad.lo.s32 	%r3800, %r3799, %r22, %r23;
	cvt.s64.s32 	%rd1893, %r3800;
	add.s64 	%rd1894, %rd3, %rd1893;
	ld.global.u8 	%r3801, [%rd1894];
	add.s32 	%r3802, %r3798, %r3801;
	add.s32 	%r3803, %r3799, %r25;
	mad.lo.s32 	%r3804, %r3803, %r22, %r23;
	cvt.s64.s32 	%rd1895, %r3804;
	add.s64 	%rd1896, %rd3, %rd1895;
	ld.global.u8 	%r3805, [%rd1896];
	add.s32 	%r3806, %r3802, %r3805;
	add.s32 	%r3807, %r3803, %r25;
	mad.lo.s32 	%r3808, %r3807, %r22, %r23;
	cvt.s64.s32 	%rd1897, %r3808;
	add.s64 	%rd1898, %rd3, %rd1897;
	ld.global.u8 	%r3809, [%rd1898];
	add.s32 	%r3810, %r3806, %r3809;
	add.s32 	%r3811, %r3807, %r25;
	mad.lo.s32 	%r3812, %r3811, %r22, %r23;
	cvt.s64.s32 	%rd1899, %r3812;
	add.s64 	%rd1900, %rd3, %rd1899;
	ld.global.u8 	%r3813, [%rd1900];
	add.s32 	%r3814, %r3810, %r3813;
	add.s32 	%r3815, %r3811, %r25;
	mad.lo.s32 	%r3816, %r3815, %r22, %r23;
	cvt.s64.s32 	%rd1901, %r3816;
	add.s64 	%rd1902, %rd3, %rd1901;
	ld.global.u8 	%r3817, [%rd1902];
	add.s32 	%r3818, %r3814, %r3817;
	add.s32 	%r3819, %r3815, %r25;
	mad.lo.s32 	%r3820, %r3819, %r22, %r23;
	cvt.s64.s32 	%rd1903, %r3820;
	add.s64 	%rd1904, %rd3, %rd1903;
	ld.global.u8 	%r3821, [%rd1904];
	add.s32 	%r3822, %r3818, %r3821;
	add.s32 	%r3823, %r3819, %r25;
	mad.lo.s32 	%r3824, %r3823, %r22, %r23;
	cvt.s64.s32 	%rd1905, %r3824;
	add.s64 	%rd1906, %rd3, %rd1905;
	ld.global.u8 	%r3825, [%rd1906];
	add.s32 	%r3826, %r3822, %r3825;
	add.s32 	%r3827, %r3823, %r25;
	mad.lo.s32 	%r3828, %r3827, %r22, %r23;
	cvt.s64.s32 	%rd1907, %r3828;
	add.s64 	%rd1908, %rd3, %rd1907;
	ld.global.u8 	%r3829, [%rd1908];
	add.s32 	%r3830, %r3826, %r3829;
	add.s32 	%r3831, %r3827, %r25;
	mad.lo.s32 	%r3832, %r3831, %r22, %r23;
	cvt.s64.s32 	%rd1909, %r3832;
	add.s64 	%rd1910, %rd3, %rd1909;
	ld.global.u8 	%r3833, [%rd1910];
	add.s32 	%r3834, %r3830, %r3833;
	add.s32 	%r3835, %r3831, %r25;
	mad.lo.s32 	%r3836, %r3835, %r22, %r23;
	cvt.s64.s32 	%rd1911, %r3836;
	add.s64 	%rd1912, %rd3, %rd1911;
	ld.global.u8 	%r3837, [%rd1912];
	add.s32 	%r3838, %r3834, %r3837;
	add.s32 	%r3839, %r3835, %r25;
	mad.lo.s32 	%r3840, %r3839, %r22, %r23;
	cvt.s64.s32 	%rd1913, %r3840;
	add.s64 	%rd1914, %rd3, %rd1913;
	ld.global.u8 	%r3841, [%rd1914];
	add.s32 	%r3842, %r3838, %r3841;
	add.s32 	%r3843, %r3839, %r25;
	mad.lo.s32 	%r3844, %r3843, %r22, %r23;
	cvt.s64.s32 	%rd1915, %r3844;
	add.s64 	%rd1916, %rd3, %rd1915;
	ld.global.u8 	%r3845, [%rd1916];
	add.s32 	%r3846, %r3842, %r3845;
	add.s32 	%r3847, %r26, 23;
	mad.lo.s32 	%r3848, %r3847, %r22, %r23;
	cvt.s64.s32 	%rd1917, %r3848;
	add.s64 	%rd1918, %rd3, %rd1917;
	ld.global.u8 	%r3849, [%rd1918];
	add.s32 	%r3850, %r3846, %r3849;
	add.s32 	%r3851, %r3847, %r25;
	mad.lo.s32 	%r3852, %r3851, %r22, %r23;
	cvt.s64.s32 	%rd1919, %r3852;
	add.s64 	%rd1920, %rd3, %rd1919;
	ld.global.u8 	%r3853, [%rd1920];
	add.s32 	%r3854, %r3850, %r3853;
	add.s32 	%r3855, %r3851, %r25;
	mad.lo.s32 	%r3856, %r3855, %r22, %r23;
	cvt.s64.s32 	%rd1921, %r3856;
	add.s64 	%rd1922, %rd3, %rd1921;
	ld.global.u8 	%r3857, [%rd1922];
	add.s32 	%r3858, %r3854, %r3857;
	add.s32 	%r3859, %r3855, %r25;
	mad.lo.s32 	%r3860, %r3859, %r22, %r23;
	cvt.s64.s32 	%rd1923, %r3860;
	add.s64 	%rd1924, %rd3, %rd1923;
	ld.global.u8 	%r3861, [%rd1924];
	add.s32 	%r3862, %r3858, %r3861;
	add.s32 	%r3863, %r3859, %r25;
	mad.lo.s32 	%r3864, %r3863, %r22, %r23;
	cvt.s64.s32 	%rd1925, %r3864;
	add.s64 	%rd1926, %rd3, %rd1925;
	ld.global.u8 	%r3865, [%rd1926];
	add.s32 	%r3866, %r3862, %r3865;
	add.s32 	%r3867, %r3863, %r25;
	mad.lo.s32 	%r3868, %r3867, %r22, %r23;
	cvt.s64.s32 	%rd1927, %r3868;
	add.s64 	%rd1928, %rd3, %rd1927;
	ld.global.u8 	%r3869, [%rd1928];
	add.s32 	%r3870, %r3866, %r3869;
	add.s32 	%r3871, %r3867, %r25;
	mad.lo.s32 	%r3872, %r3871, %r22, %r23;
	cvt.s64.s32 	%rd1929, %r3872;
	add.s64 	%rd1930, %rd3, %rd1929;
	ld.global.u8 	%r3873, [%rd1930];
	add.s32 	%r3874, %r3870, %r3873;
	add.s32 	%r3875, %r3871, %r25;
	mad.lo.s32 	%r3876, %r3875, %r22, %r23;
	cvt.s64.s32 	%rd1931, %r3876;
	add.s64 	%rd1932, %rd3, %rd1931;
	ld.global.u8 	%r3877, [%rd1932];
	add.s32 	%r3878, %r3874, %r3877;
	add.s32 	%r3879, %r3875, %r25;
	mad.lo.s32 	%r3880, %r3879, %r22, %r23;
	cvt.s64.s32 	%rd1933, %r3880;
	add.s64 	%rd1934, %rd3, %rd1933;
	ld.global.u8 	%r3881, [%rd1934];
	add.s32 	%r3882, %r3878, %r3881;
	add.s32 	%r3883, %r3879, %r25;
	mad.lo.s32 	%r3884, %r3883, %r22, %r23;
	cvt.s64.s32 	%rd1935, %r3884;
	add.s64 	%rd1936, %rd3, %rd1935;
	ld.global.u8 	%r3885, [%rd1936];
	add.s32 	%r3886, %r3882, %r3885;
	add.s32 	%r3887, %r3883, %r25;
	mad.lo.s32 	%r3888, %r3887, %r22, %r23;
	cvt.s64.s32 	%rd1937, %r3888;
	add.s64 	%rd1938, %rd3, %rd1937;
	ld.global.u8 	%r3889, [%rd1938];
	add.s32 	%r3890, %r3886, %r3889;
	add.s32 	%r3891, %r3887, %r25;
	mad.lo.s32 	%r3892, %r3891, %r22, %r23;
	cvt.s64.s32 	%rd1939, %r3892;
	add.s64 	%rd1940, %rd3, %rd1939;
	ld.global.u8 	%r3893, [%rd1940];
	add.s32 	%r3894, %r3890, %r3893;
	add.s32 	%r3895, %r3891, %r25;
	mad.lo.s32 	%r3896, %r3895, %r22, %r23;
	cvt.s64.s32 	%rd1941, %r3896;
	add.s64 	%rd1942, %rd3, %rd1941;
	ld.global.u8 	%r3897, [%rd1942];
	add.s32 	%r3898, %r3894, %r3897;
	add.s32 	%r3899, %r3895, %r25;
	mad.lo.s32 	%r3900, %r3899, %r22, %r23;
	cvt.s64.s32 	%rd1943, %r3900;
	add.s64 	%rd1944, %rd3, %rd1943;
	ld.global.u8 	%r3901, [%rd1944];
	add.s32 	%r3902, %r3898, %r3901;
	add.s32 	%r3903, %r3899, %r25;
	mad.lo.s32 	%r3904, %r3903, %r22, %r23;
	cvt.s64.s32 	%rd1945, %r3904;
	add.s64 	%rd1946, %rd3, %rd1945;
	ld.global.u8 	%r3905, [%rd1946];
	add.s32 	%r3906, %r3902, %r3905;
	add.s32 	%r3907, %r3903, %r25;
	mad.lo.s32 	%r3908, %r3907, %r22, %r23;
	cvt.s64.s32 	%rd1947, %r3908;
	add.s64 	%rd1948, %rd3, %rd1947;
	ld.global.u8 	%r3909, [%rd1948];
	add.s32 	%r3910, %r3906, %r3909;
	add.s32 	%r3911, %r3907, %r25;
	mad.lo.s32 	%r3912, %r3911, %r22, %r23;
	cvt.s64.s32 	%rd1949, %r3912;
	add.s64 	%rd1950, %rd3, %rd1949;
	ld.global.u8 	%r3913, [%rd1950];
	add.s32 	%r3914, %r3910, %r3913;
	add.s32 	%r3915, %r3911, %r25;
	mad.lo.s32 	%r3916, %r3915, %r22, %r23;
	cvt.s64.s32 	%rd1951, %r3916;
	add.s64 	%rd1952, %rd3, %rd1951;
	ld.global.u8 	%r3917, [%rd1952];
	add.s32 	%r3918, %r3914, %r3917;
	add.s32 	%r3919, %r3915, %r25;
	mad.lo.s32 	%r3920, %r3919, %r22, %r23;
	cvt.s64.s32 	%rd1953, %r3920;
	add.s64 	%rd1954, %rd3, %rd1953;
	ld.global.u8 	%r3921, [%rd1954];
	add.s32 	%r3922, %r3918, %r3921;
	add.s32 	%r3923, %r3919, %r25;
	mad.lo.s32 	%r3924, %r3923, %r22, %r23;
	cvt.s64.s32 	%rd1955, %r3924;
	add.s64 	%rd1956, %rd3, %rd1955;
	ld.global.u8 	%r3925, [%rd1956];
	add.s32 	%r3926, %r3922, %r3925;
	add.s32 	%r3927, %r3923, %r25;
	mad.lo.s32 	%r3928, %r3927, %r22, %r23;
	cvt.s64.s32 	%rd1957, %r3928;
	add.s64 	%rd1958, %rd3, %rd1957;
	ld.global.u8 	%r3929, [%rd1958];
	add.s32 	%r3930, %r3926, %r3929;
	add.s32 	%r3931, %r3927, %r25;
	mad.lo.s32 	%r3932, %r3931, %r22, %r23;
	cvt.s64.s32 	%rd1959, %r3932;
	add.s64 	%rd1960, %rd3, %rd1959;
	ld.global.u8 	%r3933, [%rd1960];
	add.s32 	%r3934, %r3930, %r3933;
	add.s32 	%r3935, %r3931, %r25;
	mad.lo.s32 	%r3936, %r3935, %r22, %r23;
	cvt.s64.s32 	%rd1961, %r3936;
	add.s64 	%rd1962, %rd3, %rd1961;
	ld.global.u8 	%r3937, [%rd1962];
	add.s32 	%r3938, %r3934, %r3937;
	add.s32 	%r3939, %r3935, %r25;
	mad.lo.s32 	%r3940, %r3939, %r22, %r23;
	cvt.s64.s32 	%rd1963, %r3940;
	add.s64 	%rd1964, %rd3, %rd1963;
	ld.global.u8 	%r3941, [%rd1964];
	add.s32 	%r3942, %r3938, %r3941;
	add.s32 	%r3943, %r3939, %r25;
	mad.lo.s32 	%r3944, %r3943, %r22, %r23;
	cvt.s64.s32 	%rd1965, %r3944;
	add.s64 	%rd1966, %rd3, %rd1965;
	ld.global.u8 	%r3945, [%rd1966];
	add.s32 	%r3946, %r3942, %r3945;
	add.s32 	%r3947, %r3943, %r25;
	mad.lo.s32 	%r3948, %r3947, %r22, %r23;
	cvt.s64.s32 	%rd1967, %r3948;
	add.s64 	%rd1968, %rd3, %rd1967;
	ld.global.u8 	%r3949, [%rd1968];
	add.s32 	%r3950, %r3946, %r3949;
	add.s32 	%r3951, %r3947, %r25;
	mad.lo.s32 	%r3952, %r3951, %r22, %r23;
	cvt.s64.s32 	%rd1969, %r3952;
	add.s64 	%rd1970, %rd3, %rd1969;
	ld.global.u8 	%r3953, [%rd1970];
	add.s32 	%r3954, %r3950, %r3953;
	add.s32 	%r3955, %r3951, %r25;
	mad.lo.s32 	%r3956, %r3955, %r22, %r23;
	cvt.s64.s32 	%rd1971, %r3956;
	add.s64 	%rd1972, %rd3, %rd1971;
	ld.global.u8 	%r3957, [%rd1972];
	add.s32 	%r3958, %r3954, %r3957;
	add.s32 	%r3959, %r3955, %r25;
	mad.lo.s32 	%r3960, %r3959, %r22, %r23;
	cvt.s64.s32 	%rd1973, %r3960;
	add.s64 	%rd1974, %rd3, %rd1973;
	ld.global.u8 	%r3961, [%rd1974];
	add.s32 	%r3962, %r3958, %r3961;
	add.s32 	%r3963, %r3959, %r25;
	mad.lo.s32 	%r3964, %r3963, %r22, %r23;
	cvt.s64.s32 	%rd1975, %r3964;
	add.s64 	%rd1976, %rd3, %rd1975;
	ld.global.u8 	%r3965, [%rd1976];
	add.s32 	%r3966, %r3962, %r3965;
	add.s32 	%r3967, %r3963, %r25;
	mad.lo.s32 	%r3968, %r3967, %r22, %r23;
	cvt.s64.s32 	%rd1977, %r3968;
	add.s64 	%rd1978, %rd3, %rd1977;
	ld.global.u8 	%r3969, [%rd1978];
	add.s32 	%r3970, %r3966, %r3969;
	add.s32 	%r3971, %r3967, %r25;
	mad.lo.s32 	%r3972, %r3971, %r22, %r23;
	cvt.s64.s32 	%rd1979, %r3972;
	add.s64 	%rd1980, %rd3, %rd1979;
	ld.global.u8 	%r3973, [%rd1980];
	add.s32 	%r3974, %r3970, %r3973;
	add.s32 	%r3975, %r3971, %r25;
	mad.lo.s32 	%r3976, %r3975, %r22, %r23;
	cvt.s64.s32 	%rd1981, %r3976;
	add.s64 	%rd1982, %rd3, %rd1981;
	ld.global.u8 	%r3977, [%rd1982];
	add.s32 	%r3978, %r3974, %r3977;
	add.s32 	%r3979, %r3975, %r25;
	mad.lo.s32 	%r3980, %r3979, %r22, %r23;
	cvt.s64.s32 	%rd1983, %r3980;
	add.s64 	%rd1984, %rd3, %rd1983;
	ld.global.u8 	%r3981, [%rd1984];
	add.s32 	%r3982, %r3978, %r3981;
	add.s32 	%r3983, %r3979, %r25;
	mad.lo.s32 	%r3984, %r3983, %r22, %r23;
	cvt.s64.s32 	%rd1985, %r3984;
	add.s64 	%rd1986, %rd3, %rd1985;
	ld.global.u8 	%r3985, [%rd1986];
	add.s32 	%r3986, %r3982, %r3985;
	add.s32 	%r3987, %r3983, %r25;
	mad.lo.s32 	%r3988, %r3987, %r22, %r23;
	cvt.s64.s32 	%rd1987, %r3988;
	add.s64 	%rd1988, %rd3, %rd1987;
	ld.global.u8 	%r3989, [%rd1988];
	add.s32 	%r3990, %r3986, %r3989;
	add.s32 	%r3991, %r3987, %r25;
	mad.lo.s32 	%r3992, %r3991, %r22, %r23;
	cvt.s64.s32 	%rd1989, %r3992;
	add.s64 	%rd1990, %rd3, %rd1989;
	ld.global.u8 	%r3993, [%rd1990];
	add.s32 	%r3994, %r3990, %r3993;
	add.s32 	%r3995, %r3991, %r25;
	mad.lo.s32 	%r3996, %r3995, %r22, %r23;
	cvt.s64.s32 	%rd1991, %r3996;
	add.s64 	%rd1992, %rd3, %rd1991;
	ld.global.u8 	%r3997, [%rd1992];
	add.s32 	%r3998, %r3994, %r3997;
	add.s32 	%r3999, %r3995, %r25;
	mad.lo.s32 	%r4000, %r3999, %r22, %r23;
	cvt.s64.s32 	%rd1993, %r4000;
	add.s64 	%rd1994, %rd3, %rd1993;
	ld.global.u8 	%r4001, [%rd1994];
	add.s32 	%r4002, %r3998, %r4001;
	add.s32 	%r4003, %r3999, %r25;
	mad.lo.s32 	%r4004, %r4003, %r22, %r23;
	cvt.s64.s32 	%rd1995, %r4004;
	add.s64 	%rd1996, %rd3, %rd1995;
	ld.global.u8 	%r4005, [%rd1996];
	add.s32 	%r4006, %r4002, %r4005;
	add.s32 	%r4007, %r4003, %r25;
	mad.lo.s32 	%r4008, %r4007, %r22, %r23;
	cvt.s64.s32 	%rd1997, %r4008;
	add.s64 	%rd1998, %rd3, %rd1997;
	ld.global.u8 	%r4009, [%rd1998];
	add.s32 	%r4010, %r4006, %r4009;
	add.s32 	%r4011, %r4007, %r25;
	mad.lo.s32 	%r4012, %r4011, %r22, %r23;
	cvt.s64.s32 	%rd1999, %r4012;
	add.s64 	%rd2000, %rd3, %rd1999;
	ld.global.u8 	%r4013, [%rd2000];
	add.s32 	%r4014, %r4010, %r4013;
	add.s32 	%r4015, %r4011, %r25;
	mad.lo.s32 	%r4016, %r4015, %r22, %r23;
	cvt.s64.s32 	%rd2001, %r4016;
	add.s64 	%rd2002, %rd3, %rd2001;
	ld.global.u8 	%r4017, [%rd2002];
	add.s32 	%r4018, %r4014, %r4017;
	add.s32 	%r4019, %r4015, %r25;
	mad.lo.s32 	%r4020, %r4019, %r22, %r23;
	cvt.s64.s32 	%rd2003, %r4020;
	add.s64 	%rd2004, %rd3, %rd2003;
	ld.global.u8 	%r4021, [%rd2004];
	add.s32 	%r4022, %r4018, %r4021;
	add.s32 	%r4023, %r4019, %r25;
	mad.lo.s32 	%r4024, %r4023, %r22, %r23;
	cvt.s64.s32 	%rd2005, %r4024;
	add.s64 	%rd2006, %rd3, %rd2005;
	ld.global.u8 	%r4025, [%rd2006];
	add.s32 	%r4026, %r4022, %r4025;
	add.s32 	%r4027, %r4023, %r25;
	mad.lo.s32 	%r4028, %r4027, %r22, %r23;
	cvt.s64.s32 	%rd2007, %r4028;
	add.s64 	%rd2008, %rd3, %rd2007;
	ld.global.u8 	%r4029, [%rd2008];
	add.s32 	%r4030, %r4026, %r4029;
	add.s32 	%r4031, %r4027, %r25;
	mad.lo.s32 	%r4032, %r4031, %r22, %r23;
	cvt.s64.s32 	%rd2009, %r4032;
	add.s64 	%rd2010, %rd3, %rd2009;
	ld.global.u8 	%r4033, [%rd2010];
	add.s32 	%r4034, %r4030, %r4033;
	add.s32 	%r4035, %r4031, %r25;
	mad.lo.s32 	%r4036, %r4035, %r22, %r23;
	cvt.s64.s32 	%rd2011, %r4036;
	add.s64 	%rd2012, %rd3, %rd2011;
	ld.global.u8 	%r4037, [%rd2012];
	add.s32 	%r4038, %r4034, %r4037;
	add.s32 	%r4039, %r4035, %r25;
	mad.lo.s32 	%r4040, %r4039, %r22, %r23;
	cvt.s64.s32 	%rd2013, %r4040;
	add.s64 	%rd2014, %rd3, %rd2013;
	ld.global.u8 	%r4041, [%rd2014];
	add.s32 	%r4042, %r4038, %r4041;
	add.s32 	%r4043, %r4039, %r25;
	mad.lo.s32 	%r4044, %r4043, %r22, %r23;
	cvt.s64.s32 	%rd2015, %r4044;
	add.s64 	%rd2016, %rd3, %rd2015;
	ld.global.u8 	%r4045, [%rd2016];
	add.s32 	%r4046, %r4042, %r4045;
	add.s32 	%r4047, %r4043, %r25;
	mad.lo.s32 	%r4048, %r4047, %r22, %r23;
	cvt.s64.s32 	%rd2017, %r4048;
	add.s64 	%rd2018, %rd3, %rd2017;
	ld.global.u8 	%r4049, [%rd2018];
	add.s32 	%r4050, %r4046, %r4049;
	add.s32 	%r4051, %r26, 24;
	mad.lo.s32 	%r4052, %r4051, %r22, %r23;
	cvt.s64.s32 	%rd2019, %r4052;
	add.s64 	%rd2020, %rd3, %rd2019;
	ld.global.u8 	%r4053, [%rd2020];
	add.s32 	%r4054, %r4050, %r4053;
	add.s32 	%r4055, %r4051, %r25;
	mad.lo.s32 	%r4056, %r4055, %r22, %r23;
	cvt.s64.s32 	%rd2021, %r4056;
	add.s64 	%rd2022, %rd3, %rd2021;
	ld.global.u8 	%r4057, [%rd2022];
	add.s32 	%r4058, %r4054, %r4057;
	add.s32 	%r4059, %r4055, %r25;
	mad.lo.s32 	%r4060, %r4059, %r22, %r23;
	cvt.s64.s32 	%rd2023, %r4060;
	add.s64 	%rd2024, %rd3, %rd2023;
	ld.global.u8 	%r4061, [%rd2024];
	add.s32 	%r4062, %r4058, %r4061;
	add.s32 	%r4063, %r4059, %r25;
	mad.lo.s32 	%r4064, %r4063, %r22, %r23;
	cvt.s64.s32 	%rd2025, %r4064;
	add.s64 	%rd2026, %rd3, %rd2025;
	ld.global.u8 	%r4065, [%rd2026];
	add.s32 	%r4066, %r4062, %r4065;
	add.s32 	%r4067, %r4063, %r25;
	mad.lo.s32 	%r4068, %r4067, %r22, %r23;
	cvt.s64.s32 	%rd2027, %r4068;
	add.s64 	%rd2028, %rd3, %rd2027;
	ld.global.u8 	%r4069, [%rd2028];
	add.s32 	%r4070, %r4066, %r4069;
	add.s32 	%r4071, %r4067, %r25;
	mad.lo.s32 	%r4072, %r4071, %r22, %r23;
	cvt.s64.s32 	%rd2029, %r4072;
	add.s64 	%rd2030, %rd3, %rd2029;
	ld.global.u8 	%r4073, [%rd2030];
	add.s32 	%r4074, %r4070, %r4073;
	add.s32 	%r4075, %r4071, %r25;
	mad.lo.s32 	%r4076, %r4075, %r22, %r23;
	cvt.s64.s32 	%rd2031, %r4076;
	add.s64 	%rd2032, %rd3, %rd2031;
	ld.global.u8 	%r4077, [%rd2032];
	add.s32 	%r4078, %r4074, %r4077;
	add.s32 	%r4079, %r4075, %r25;
	mad.lo.s32 	%r4080, %r4079, %r22, %r23;
	cvt.s64.s32 	%rd2033, %r4080;
	add.s64 	%rd2034, %rd3, %rd2033;
	ld.global.u8 	%r4081, [%rd2034];
	add.s32 	%r4082, %r4078, %r4081;
	add.s32 	%r4083, %r4079, %r25;
	mad.lo.s32 	%r4084, %r4083, %r22, %r23;
	cvt.s64.s32 	%rd2035, %r4084;
	add.s64 	%rd2036, %rd3, %rd2035;
	ld.global.u8 	%r4085, [%rd2036];
	add.s32 	%r4086, %r4082, %r4085;
	add.s32 	%r4087, %r4083, %r25;
	mad.lo.s32 	%r4088, %r4087, %r22, %r23;
	cvt.s64.s32 	%rd2037, %r4088;
	add.s64 	%rd2038, %rd3, %rd2037;
	ld.global.u8 	%r4089, [%rd2038];
	add.s32 	%r4090, %r4086, %r4089;
	add.s32 	%r4091, %r4087, %r25;
	mad.lo.s32 	%r4092, %r4091, %r22, %r23;
	cvt.s64.s32 	%rd2039, %r4092;
	add.s64 	%rd2040, %rd3, %rd2039;
	ld.global.u8 	%r4093, [%rd2040];
	add.s32 	%r4094, %r4090, %r4093;
	add.s32 	%r4095, %r4091, %r25;
	mad.lo.s32 	%r4096, %r4095, %r22, %r23;
	cvt.s64.s32 	%rd2041, %r4096;
	add.s64 	%rd2042, %rd3, %rd2041;
	ld.global.u8 	%r4097, [%rd2042];
	add.s32 	%r4098, %r4094, %r4097;
	add.s32 	%r4099, %r4095, %r25;
	mad.lo.s32 	%r4100, %r4099, %r22, %r23;
	cvt.s64.s32 	%rd2043, %r4100;
	add.s64 	%rd2044, %rd3, %rd2043;
	ld.global.u8 	%r4101, [%rd2044];
	add.s32 	%r4102, %r4098, %r4101;
	add.s32 	%r4103, %r4099, %r25;
	mad.lo.s32 	%r4104, %r4103, %r22, %r23;
	cvt.s64.s32 	%rd2045, %r4104;
	add.s64 	%rd2046, %rd3, %rd2045;
	ld.global.u8 	%r4105, [%rd2046];
	add.s32 	%r4106, %r4102, %r4105;
	add.s32 	%r4107, %r4103, %r25;
	mad.lo.s32 	%r4108, %r4107, %r22, %r23;
	cvt.s64.s32 	%rd2047, %r4108;
	add.s64 	%rd2048, %rd3, %rd2047;
	ld.global.u8 	%r4109, [%rd2048];
	add.s32 	%r4110, %r4106, %r4109;
	add.s32 	%r4111, %r4107, %r25;
	mad.lo.s32 	%r4112, %r4111, %r22, %r23;
	cvt.s64.s32 	%rd2049, %r4112;
	add.s64 	%rd2050, %rd3, %rd2049;
	ld.global.u8 	%r4113, [%rd2050];
	add.s32 	%r4114, %r4110, %r4113;
	add.s32 	%r4115, %r4111, %r25;
	mad.lo.s32 	%r4116, %r4115, %r22, %r23;
	cvt.s64.s32 	%rd2051, %r4116;
	add.s64 	%rd2052, %rd3, %rd2051;
	ld.global.u8 	%r4117, [%rd2052];
	add.s32 	%r4118, %r4114, %r4117;
	add.s32 	%r4119, %r4115, %r25;
	mad.lo.s32 	%r4120, %r4119, %r22, %r23;
	cvt.s64.s32 	%rd2053, %r4120;
	add.s64 	%rd2054, %rd3, %rd2053;
	ld.global.u8 	%r4121, [%rd2054];
	add.s32 	%r4122, %r4118, %r4121;
	add.s32 	%r4123, %r4119, %r25;
	mad.lo.s32 	%r4124, %r4123, %r22, %r23;
	cvt.s64.s32 	%rd2055, %r4124;
	add.s64 	%rd2056, %rd3, %rd2055;
	ld.global.u8 	%r4125, [%rd2056];
	add.s32 	%r4126, %r4122, %r4125;
	add.s32 	%r4127, %r4123, %r25;
	mad.lo.s32 	%r4128, %r4127, %r22, %r23;
	cvt.s64.s32 	%rd2057, %r4128;
	add.s64 	%rd2058, %rd3, %rd2057;
	ld.global.u8 	%r4129, [%rd2058];
	add.s32 	%r4130, %r4126, %r4129;
	add.s32 	%r4131, %r4127, %r25;
	mad.lo.s32 	%r4132, %r4131, %r22, %r23;
	cvt.s64.s32 	%rd2059, %r4132;
	add.s64 	%rd2060, %rd3, %rd2059;
	ld.global.u8 	%r4133, [%rd2060];
	add.s32 	%r4134, %r4130, %r4133;
	add.s32 	%r4135, %r4131, %r25;
	mad.lo.s32 	%r4136, %r4135, %r22, %r23;
	cvt.s64.s32 	%rd2061, %r4136;
	add.s64 	%rd2062, %rd3, %rd2061;
	ld.global.u8 	%r4137, [%rd2062];
	add.s32 	%r4138, %r4134, %r4137;
	add.s32 	%r4139, %r4135, %r25;
	mad.lo.s32 	%r4140, %r4139, %r22, %r23;
	cvt.s64.s32 	%rd2063, %r4140;
	add.s64 	%rd2064, %rd3, %rd2063;
	ld.global.u8 	%r4141, [%rd2064];
	add.s32 	%r4142, %r4138, %r4141;
	add.s32 	%r4143, %r4139, %r25;
	mad.lo.s32 	%r4144, %r4143, %r22, %r23;
	cvt.s64.s32 	%rd2065, %r4144;
	add.s64 	%rd2066, %rd3, %rd2065;
	ld.global.u8 	%r4145, [%rd2066];
	add.s32 	%r4146, %r4142, %r4145;
	add.s32 	%r4147, %r4143, %r25;
	mad.lo.s32 	%r4148, %r4147, %r22, %r23;
	cvt.s64.s32 	%rd2067, %r4148;
	add.s64 	%rd2068, %rd3, %rd2067;
	ld.global.u8 	%r4149, [%rd2068];
	add.s32 	%r4150, %r4146, %r4149;
	add.s32 	%r4151, %r4147, %r25;
	mad.lo.s32 	%r4152, %r4151, %r22, %r23;
	cvt.s64.s32 	%rd2069, %r4152;
	add.s64 	%rd2070, %rd3, %rd2069;
	ld.global.u8 	%r4153, [%rd2070];
	add.s32 	%r4154, %r4150, %r4153;
	add.s32 	%r4155, %r4151, %r25;
	mad.lo.s32 	%r4156, %r4155, %r22, %r23;
	cvt.s64.s32 	%rd2071, %r4156;
	add.s64 	%rd2072, %rd3, %rd2071;
	ld.global.u8 	%r4157, [%rd2072];
	add.s32 	%r4158, %r4154, %r4157;
	add.s32 	%r4159, %r4155, %r25;
	mad.lo.s32 	%r4160, %r4159, %r22, %r23;
	cvt.s64.s32 	%rd2073, %r4160;
	add.s64 	%rd2074, %rd3, %rd2073;
	ld.global.u8 	%r4161, [%rd2074];
	add.s32 	%r4162, %r4158, %r4161;
	add.s32 	%r4163, %r4159, %r25;
	mad.lo.s32 	%r4164, %r4163, %r22, %r23;
	cvt.s64.s32 	%rd2075, %r4164;
	add.s64 	%rd2076, %rd3, %rd2075;
	ld.global.u8 	%r4165, [%rd2076];
	add.s32 	%r4166, %r4162, %r4165;
	add.s32 	%r4167, %r4163, %r25;
	mad.lo.s32 	%r4168, %r4167, %r22, %r23;
	cvt.s64.s32 	%rd2077, %r4168;
	add.s64 	%rd2078, %rd3, %rd2077;
	ld.global.u8 	%r4169, [%rd2078];
	add.s32 	%r4170, %r4166, %r4169;
	add.s32 	%r4171, %r4167, %r25;
	mad.lo.s32 	%r4172, %r4171, %r22, %r23;
	cvt.s64.s32 	%rd2079, %r4172;
	add.s64 	%rd2080, %rd3, %rd2079;
	ld.global.u8 	%r4173, [%rd2080];
	add.s32 	%r4174, %r4170, %r4173;
	add.s32 	%r4175, %r4171, %r25;
	mad.lo.s32 	%r4176, %r4175, %r22, %r23;
	cvt.s64.s32 	%rd2081, %r4176;
	add.s64 	%rd2082, %rd3, %rd2081;
	ld.global.u8 	%r4177, [%rd2082];
	add.s32 	%r4178, %r4174, %r4177;
	add.s32 	%r4179, %r4175, %r25;
	mad.lo.s32 	%r4180, %r4179, %r22, %r23;
	cvt.s64.s32 	%rd2083, %r4180;
	add.s64 	%rd2084, %rd3, %rd2083;
	ld.global.u8 	%r4181, [%rd2084];
	add.s32 	%r4182, %r4178, %r4181;
	add.s32 	%r4183, %r4179, %r25;
	mad.lo.s32 	%r4184, %r4183, %r22, %r23;
	cvt.s64.s32 	%rd2085, %r4184;
	add.s64 	%rd2086, %rd3, %rd2085;
	ld.global.u8 	%r4185, [%rd2086];
	add.s32 	%r4186, %r4182, %r4185;
	add.s32 	%r4187, %r4183, %r25;
	mad.lo.s32 	%r4188, %r4187, %r22, %r23;
	cvt.s64.s32 	%rd2087, %r4188;
	add.s64 	%rd2088, %rd3, %rd2087;
	ld.global.u8 	%r4189, [%rd2088];
	add.s32 	%r4190, %r4186, %r4189;
	add.s32 	%r4191, %r4187, %r25;
	mad.lo.s32 	%r4192, %r4191, %r22, %r23;
	cvt.s64.s32 	%rd2089, %r4192;
	add.s64 	%rd2090, %rd3, %rd2089;
	ld.global.u8 	%r4193, [%rd2090];
	add.s32 	%r4194, %r4190, %r4193;
	add.s32 	%r4195, %r4191, %r25;
	mad.lo.s32 	%r4196, %r4195, %r22, %r23;
	cvt.s64.s32 	%rd2091, %r4196;
	add.s64 	%rd2092, %rd3, %rd2091;
	ld.global.u8 	%r4197, [%rd2092];
	add.s32 	%r4198, %r4194, %r4197;
	add.s32 	%r4199, %r4195, %r25;
	mad.lo.s32 	%r4200, %r4199, %r22, %r23;
	cvt.s64.s32 	%rd2093, %r4200;
	add.s64 	%rd2094, %rd3, %rd2093;
	ld.global.u8 	%r4201, [%rd2094];
	add.s32 	%r4202, %r4198, %r4201;
	add.s32 	%r4203, %r4199, %r25;
	mad.lo.s32 	%r4204, %r4203, %r22, %r23;
	cvt.s64.s32 	%rd2095, %r4204;
	add.s64 	%rd2096, %rd3, %rd2095;
	ld.global.u8 	%r4205, [%rd2096];
	add.s32 	%r4206, %r4202, %r4205;
	add.s32 	%r4207, %r4203, %r25;
	mad.lo.s32 	%r4208, %r4207, %r22, %r23;
	cvt.s64.s32 	%rd2097, %r4208;
	add.s64 	%rd2098, %rd3, %rd2097;
	ld.global.u8 	%r4209, [%rd2098];
	add.s32 	%r4210, %r4206, %r4209;
	add.s32 	%r4211, %r4207, %r25;
	mad.lo.s32 	%r4212, %r4211, %r22, %r23;
	cvt.s64.s32 	%rd2099, %r4212;
	add.s64 	%rd2100, %rd3, %rd2099;
	ld.global.u8 	%r4213, [%rd2100];
	add.s32 	%r4214, %r4210, %r4213;
	add.s32 	%r4215, %r4211, %r25;
	mad.lo.s32 	%r4216, %r4215, %r22, %r23;
	cvt.s64.s32 	%rd2101, %r4216;
	add.s64 	%rd2102, %rd3, %rd2101;
	ld.global.u8 	%r4217, [%rd2102];
	add.s32 	%r4218, %r4214, %r4217;
	add.s32 	%r4219, %r4215, %r25;
	mad.lo.s32 	%r4220, %r4219, %r22, %r23;
	cvt.s64.s32 	%rd2103, %r4220;
	add.s64 	%rd2104, %rd3, %rd2103;
	ld.global.u8 	%r4221, [%rd2104];
	add.s32 	%r4222, %r4218, %r4221;
	add.s32 	%r4223, %r4219, %r25;
	mad.lo.s32 	%r4224, %r4223, %r22, %r23;
	cvt.s64.s32 	%rd2105, %r4224;
	add.s64 	%rd2106, %rd3, %rd2105;
	ld.global.u8 	%r4225, [%rd2106];
	add.s32 	%r4226, %r4222, %r4225;
	add.s32 	%r4227, %r4223, %r25;
	mad.lo.s32 	%r4228, %r4227, %r22, %r23;
	cvt.s64.s32 	%rd2107, %r4228;
	add.s64 	%rd2108, %rd3, %rd2107;
	ld.global.u8 	%r4229, [%rd2108];
	add.s32 	%r4230, %r4226, %r4229;
	add.s32 	%r4231, %r4227, %r25;
	mad.lo.s32 	%r4232, %r4231, %r22, %r23;
	cvt.s64.s32 	%rd2109, %r4232;
	add.s64 	%rd2110, %rd3, %rd2109;
	ld.global.u8 	%r4233, [%rd2110];
	add.s32 	%r4234, %r4230, %r4233;
	add.s32 	%r4235, %r4231, %r25;
	mad.lo.s32 	%r4236, %r4235, %r22, %r23;
	cvt.s64.s32 	%rd2111, %r4236;
	add.s64 	%rd2112, %rd3, %rd2111;
	ld.global.u8 	%r4237, [%rd2112];
	add.s32 	%r4238, %r4234, %r4237;
	add.s32 	%r4239, %r4235, %r25;
	mad.lo.s32 	%r4240, %r4239, %r22, %r23;
	cvt.s64.s32 	%rd2113, %r4240;
	add.s64 	%rd2114, %rd3, %rd2113;
	ld.global.u8 	%r4241, [%rd2114];
	add.s32 	%r4242, %r4238, %r4241;
	add.s32 	%r4243, %r4239, %r25;
	mad.lo.s32 	%r4244, %r4243, %r22, %r23;
	cvt.s64.s32 	%rd2115, %r4244;
	add.s64 	%rd2116, %rd3, %rd2115;
	ld.global.u8 	%r4245, [%rd2116];
	add.s32 	%r4246, %r4242, %r4245;
	add.s32 	%r4247, %r4243, %r25;
	mad.lo.s32 	%r4248, %r4247, %r22, %r23;
	cvt.s64.s32 	%rd2117, %r4248;
	add.s64 	%rd2118, %rd3, %rd2117;
	ld.global.u8 	%r4249, [%rd2118];
	add.s32 	%r4250, %r4246, %r4249;
	add.s32 	%r4251, %r4247, %r25;
	mad.lo.s32 	%r4252, %r4251, %r22, %r23;
	cvt.s64.s32 	%rd2119, %r4252;
	add.s64 	%rd2120, %rd3, %rd2119;
	ld.global.u8 	%r4253, [%rd2120];
	add.s32 	%r4254, %r4250, %r4253;
	add.s32 	%r4255, %r26, 25;
	mad.lo.s32 	%r4256, %r4255, %r22, %r23;
	cvt.s64.s32 	%rd2121, %r4256;
	add.s64 	%rd2122, %rd3, %rd2121;
	ld.global.u8 	%r4257, [%rd2122];
	add.s32 	%r4258, %r4254, %r4257;
	add.s32 	%r4259, %r4255, %r25;
	mad.lo.s32 	%r4260, %r4259, %r22, %r23;
	cvt.s64.s32 	%rd2123, %r4260;
	add.s64 	%rd2124, %rd3, %rd2123;
	ld.global.u8 	%r4261, [%rd2124];
	add.s32 	%r4262, %r4258, %r4261;
	add.s32 	%r4263, %r4259, %r25;
	mad.lo.s32 	%r4264, %r4263, %r22, %r23;
	cvt.s64.s32 	%rd2125, %r4264;
	add.s64 	%rd2126, %rd3, %rd2125;
	ld.global.u8 	%r4265, [%rd2126];
	add.s32 	%r4266, %r4262, %r4265;
	add.s32 	%r4267, %r4263, %r25;
	mad.lo.s32 	%r4268, %r4267, %r22, %r23;
	cvt.s64.s32 	%rd2127, %r4268;
	add.s64 	%rd2128, %rd3, %rd2127;
	ld.global.u8 	%r4269, [%rd2128];
	add.s32 	%r4270, %r4266, %r4269;
	add.s32 	%r4271, %r4267, %r25;
	mad.lo.s32 	%r4272, %r4271, %r22, %r23;
	cvt.s64.s32 	%rd2129, %r4272;
	add.s64 	%rd2130, %rd3, %rd2129;
	ld.global.u8 	%r4273, [%rd2130];
	add.s32 	%r4274, %r4270, %r4273;
	add.s32 	%r4275, %r4271, %r25;
	mad.lo.s32 	%r4276, %r4275, %r22, %r23;
	cvt.s64.s32 	%rd2131, %r4276;
	add.s64 	%rd2132, %rd3, %rd2131;
	ld.global.u8 	%r4277, [%rd2132];
	add.s32 	%r4278, %r4274, %r4277;
	add.s32 	%r4279, %r4275, %r25;
	mad.lo.s32 	%r4280, %r4279, %r22, %r23;
	cvt.s64.s32 	%rd2133, %r4280;
	add.s64 	%rd2134, %rd3, %rd2133;
	ld.global.u8 	%r4281, [%rd2134];
	add.s32 	%r4282, %r4278, %r4281;
	add.s32 	%r4283, %r4279, %r25;
	mad.lo.s32 	%r4284, %r4283, %r22, %r23;
	cvt.s64.s32 	%rd2135, %r4284;
	add.s64 	%rd2136, %rd3, %rd2135;
	ld.global.u8 	%r4285, [%rd2136];
	add.s32 	%r4286, %r4282, %r4285;
	add.s32 	%r4287, %r4283, %r25;
	mad.lo.s32 	%r4288, %r4287, %r22, %r23;
	cvt.s64.s32 	%rd2137, %r4288;
	add.s64 	%rd2138, %rd3, %rd2137;
	ld.global.u8 	%r4289, [%rd2138];
	add.s32 	%r4290, %r4286, %r4289;
	add.s32 	%r4291, %r4287, %r25;
	mad.lo.s32 	%r4292, %r4291, %r22, %r23;
	cvt.s64.s32 	%rd2139, %r4292;
	add.s64 	%rd2140, %rd3, %rd2139;
	ld.global.u8 	%r4293, [%rd2140];
	add.s32 	%r4294, %r4290, %r4293;
	add.s32 	%r4295, %r4291, %r25;
	mad.lo.s32 	%r4296, %r4295, %r22, %r23;
	cvt.s64.s32 	%rd2141, %r4296;
	add.s64 	%rd2142, %rd3, %rd2141;
	ld.global.u8 	%r4297, [%rd2142];
	add.s32 	%r4298, %r4294, %r4297;
	add.s32 	%r4299, %r4295, %r25;
	mad.lo.s32 	%r4300, %r4299, %r22, %r23;
	cvt.s64.s32 	%rd2143, %r4300;
	add.s64 	%rd2144, %rd3, %rd2143;
	ld.global.u8 	%r4301, [%rd2144];
	add.s32 	%r4302, %r4298, %r4301;
	add.s32 	%r4303, %r4299, %r25;
	mad.lo.s32 	%r4304, %r4303, %r22, %r23;
	cvt.s64.s32 	%rd2145, %r4304;
	add.s64 	%rd2146, %rd3, %rd2145;
	ld.global.u8 	%r4305, [%rd2146];
	add.s32 	%r4306, %r4302, %r4305;
	add.s32 	%r4307, %r4303, %r25;
	mad.lo.s32 	%r4308, %r4307, %r22, %r23;
	cvt.s64.s32 	%rd2147, %r4308;
	add.s64 	%rd2148, %rd3, %rd2147;
	ld.global.u8 	%r4309, [%rd2148];
	add.s32 	%r4310, %r4306, %r4309;
	add.s32 	%r4311, %r4307, %r25;
	mad.lo.s32 	%r4312, %r4311, %r22, %r23;
	cvt.s64.s32 	%rd2149, %r4312;
	add.s64 	%rd2150, %rd3, %rd2149;
	ld.global.u8 	%r4313, [%rd2150];
	add.s32 	%r4314, %r4310, %r4313;
	add.s32 	%r4315, %r4311, %r25;
	mad.lo.s32 	%r4316, %r4315, %r22, %r23;
	cvt.s64.s32 	%rd2151, %r4316;
	add.s64 	%rd2152, %rd3, %rd2151;
	ld.global.u8 	%r4317, [%rd2152];
	add.s32 	%r4318, %r4314, %r4317;
	add.s32 	%r4319, %r4315, %r25;
	mad.lo.s32 	%r4320, %r4319, %r22, %r23;
	cvt.s64.s32 	%rd2153, %r4320;
	add.s64 	%rd2154, %rd3, %rd2153;
	ld.global.u8 	%r4321, [%rd2154];
	add.s32 	%r4322, %r4318, %r4321;
	add.s32 	%r4323, %r4319, %r25;
	mad.lo.s32 	%r4324, %r4323, %r22, %r23;
	cvt.s64.s32 	%rd2155, %r4324;
	add.s64 	%rd2156, %rd3, %rd2155;
	ld.global.u8 	%r4325, [%rd2156];
	add.s32 	%r4326, %r4322, %r4325;
	add.s32 	%r4327, %r4323, %r25;
	mad.lo.s32 	%r4328, %r4327, %r22, %r23;
	cvt.s64.s32 	%rd2157, %r4328;
	add.s64 	%rd2158, %rd3, %rd2157;
	ld.global.u8 	%r4329, [%rd2158];
	add.s32 	%r4330, %r4326, %r4329;
	add.s32 	%r4331, %r4327, %r25;
	mad.lo.s32 	%r4332, %r4331, %r22, %r23;
	cvt.s64.s32 	%rd2159, %r4332;
	add.s64 	%rd2160, %rd3, %rd2159;
	ld.global.u8 	%r4333, [%rd2160];
	add.s32 	%r4334, %r4330, %r4333;
	add.s32 	%r4335, %r4331, %r25;
	mad.lo.s32 	%r4336, %r4335, %r22, %r23;
	cvt.s64.s32 	%rd2161, %r4336;
	add.s64 	%rd2162, %rd3, %rd2161;
	ld.global.u8 	%r4337, [%rd2162];
	add.s32 	%r4338, %r4334, %r4337;
	add.s32 	%r4339, %r4335, %r25;
	mad.lo.s32 	%r4340, %r4339, %r22, %r23;
	cvt.s64.s32 	%rd2163, %r4340;
	add.s64 	%rd2164, %rd3, %rd2163;
	ld.global.u8 	%r4341, [%rd2164];
	add.s32 	%r4342, %r4338, %r4341;
	add.s32 	%r4343, %r4339, %r25;
	mad.lo.s32 	%r4344, %r4343, %r22, %r23;
	cvt.s64.s32 	%rd2165, %r4344;
	add.s64 	%rd2166, %rd3, %rd2165;
	ld.global.u8 	%r4345, [%rd2166];
	add.s32 	%r4346, %r4342, %r4345;
	add.s32 	%r4347, %r4343, %r25;
	mad.lo.s32 	%r4348, %r4347, %r22, %r23;
	cvt.s64.s32 	%rd2167, %r4348;
	add.s64 	%rd2168, %rd3, %rd2167;
	ld.global.u8 	%r4349, [%rd2168];
	add.s32 	%r4350, %r4346, %r4349;
	add.s32 	%r4351, %r4347, %r25;
	mad.lo.s32 	%r4352, %r4351, %r22, %r23;
	cvt.s64.s32 	%rd2169, %r4352;
	add.s64 	%rd2170, %rd3, %rd2169;
	ld.global.u8 	%r4353, [%rd2170];
	add.s32 	%r4354, %r4350, %r4353;
	add.s32 	%r4355, %r4351, %r25;
	mad.lo.s32 	%r4356, %r4355, %r22, %r23;
	cvt.s64.s32 	%rd2171, %r4356;
	add.s64 	%rd2172, %rd3, %rd2171;
	ld.global.u8 	%r4357, [%rd2172];
	add.s32 	%r4358, %r4354, %r4357;
	add.s32 	%r4359, %r4355, %r25;
	mad.lo.s32 	%r4360, %r4359, %r22, %r23;
	cvt.s64.s32 	%rd2173, %r4360;
	add.s64 	%rd2174, %rd3, %rd2173;
	ld.global.u8 	%r4361, [%rd2174];
	add.s32 	%r4362, %r4358, %r4361;
	add.s32 	%r4363, %r4359, %r25;
	mad.lo.s32 	%r4364, %r4363, %r22, %r23;
	cvt.s64.s32 	%rd2175, %r4364;
	add.s64 	%rd2176, %rd3, %rd2175;
	ld.global.u8 	%r4365, [%rd2176];
	add.s32 	%r4366, %r4362, %r4365;
	add.s32 	%r4367, %r4363, %r25;
	mad.lo.s32 	%r4368, %r4367, %r22, %r23;
	cvt.s64.s32 	%rd2177, %r4368;
	add.s64 	%rd2178, %rd3, %rd2177;
	ld.global.u8 	%r4369, [%rd2178];
	add.s32 	%r4370, %r4366, %r4369;
	add.s32 	%r4371, %r4367, %r25;
	mad.lo.s32 	%r4372, %r4371, %r22, %r23;
	cvt.s64.s32 	%rd2179, %r4372;
	add.s64 	%rd2180, %rd3, %rd2179;
	ld.global.u8 	%r4373, [%rd2180];
	add.s32 	%r4374, %r4370, %r4373;
	add.s32 	%r4375, %r4371, %r25;
	mad.lo.s32 	%r4376, %r4375, %r22, %r23;
	cvt.s64.s32 	%rd2181, %r4376;
	add.s64 	%rd2182, %rd3, %rd2181;
	ld.global.u8 	%r4377, [%rd2182];
	add.s32 	%r4378, %r4374, %r4377;
	add.s32 	%r4379, %r4375, %r25;
	mad.lo.s32 	%r4380, %r4379, %r22, %r23;
	cvt.s64.s32 	%rd2183, %r4380;
	add.s64 	%rd2184, %rd3, %rd2183;
	ld.global.u8 	%r4381, [%rd2184];
	add.s32 	%r4382, %r4378, %r4381;
	add.s32 	%r4383, %r4379, %r25;
	mad.lo.s32 	%r4384, %r4383, %r22, %r23;
	cvt.s64.s32 	%rd2185, %r4384;
	add.s64 	%rd2186, %rd3, %rd2185;
	ld.global.u8 	%r4385, [%rd2186];
	add.s32 	%r4386, %r4382, %r4385;
	add.s32 	%r4387, %r4383, %r25;
	mad.lo.s32 	%r4388, %r4387, %r22, %r23;
	cvt.s64.s32 	%rd2187, %r4388;
	add.s64 	%rd2188, %rd3, %rd2187;
	ld.global.u8 	%r4389, [%rd2188];
	add.s32 	%r4390, %r4386, %r4389;
	add.s32 	%r4391, %r4387, %r25;
	mad.lo.s32 	%r4392, %r4391, %r22, %r23;
	cvt.s64.s32 	%rd2189, %r4392;
	add.s64 	%rd2190, %rd3, %rd2189;
	ld.global.u8 	%r4393, [%rd2190];
	add.s32 	%r4394, %r4390, %r4393;
	add.s32 	%r4395, %r4391, %r25;
	mad.lo.s32 	%r4396, %r4395, %r22, %r23;
	cvt.s64.s32 	%rd2191, %r4396;
	add.s64 	%rd2192, %rd3, %rd2191;
	ld.global.u8 	%r4397, [%rd2192];
	add.s32 	%r4398, %r4394, %r4397;
	add.s32 	%r4399, %r4395, %r25;
	mad.lo.s32 	%r4400, %r4399, %r22, %r23;
	cvt.s64.s32 	%rd2193, %r4400;
	add.s64 	%rd2194, %rd3, %rd2193;
	ld.global.u8 	%r4401, [%rd2194];
	add.s32 	%r4402, %r4398, %r4401;
	add.s32 	%r4403, %r4399, %r25;
	mad.lo.s32 	%r4404, %r4403, %r22, %r23;
	cvt.s64.s32 	%rd2195, %r4404;
	add.s64 	%rd2196, %rd3, %rd2195;
	ld.global.u8 	%r4405, [%rd2196];
	add.s32 	%r4406, %r4402, %r4405;
	add.s32 	%r4407, %r4403, %r25;
	mad.lo.s32 	%r4408, %r4407, %r22, %r23;
	cvt.s64.s32 	%rd2197, %r4408;
	add.s64 	%rd2198, %rd3, %rd2197;
	ld.global.u8 	%r4409, [%rd2198];
	add.s32 	%r4410, %r4406, %r4409;
	add.s32 	%r4411, %r4407, %r25;
	mad.lo.s32 	%r4412, %r4411, %r22, %r23;
	cvt.s64.s32 	%rd2199, %r4412;
	add.s64 	%rd2200, %rd3, %rd2199;
	ld.global.u8 	%r4413, [%rd2200];
	add.s32 	%r4414, %r4410, %r4413;
	add.s32 	%r4415, %r4411, %r25;
	mad.lo.s32 	%r4416, %r4415, %r22, %r23;
	cvt.s64.s32 	%rd2201, %r4416;
	add.s64 	%rd2202, %rd3, %rd2201;
	ld.global.u8 	%r4417, [%rd2202];
	add.s32 	%r4418, %r4414, %r4417;
	add.s32 	%r4419, %r4415, %r25;
	mad.lo.s32 	%r4420, %r4419, %r22, %r23;
	cvt.s64.s32 	%rd2203, %r4420;
	add.s64 	%rd2204, %rd3, %rd2203;
	ld.global.u8 	%r4421, [%rd2204];
	add.s32 	%r4422, %r4418, %r4421;
	add.s32 	%r4423, %r4419, %r25;
	mad.lo.s32 	%r4424, %r4423, %r22, %r23;
	cvt.s64.s32 	%rd2205, %r4424;
	add.s64 	%rd2206, %rd3, %rd2205;
	ld.global.u8 	%r4425, [%rd2206];
	add.s32 	%r4426, %r4422, %r4425;
	add.s32 	%r4427, %r4423, %r25;
	mad.lo.s32 	%r4428, %r4427, %r22, %r23;
	cvt.s64.s32 	%rd2207, %r4428;
	add.s64 	%rd2208, %rd3, %rd2207;
	ld.global.u8 	%r4429, [%rd2208];
	add.s32 	%r4430, %r4426, %r4429;
	add.s32 	%r4431, %r4427, %r25;
	mad.lo.s32 	%r4432, %r4431, %r22, %r23;
	cvt.s64.s32 	%rd2209, %r4432;
	add.s64 	%rd2210, %rd3, %rd2209;
	ld.global.u8 	%r4433, [%rd2210];
	add.s32 	%r4434, %r4430, %r4433;
	add.s32 	%r4435, %r4431, %r25;
	mad.lo.s32 	%r4436, %r4435, %r22, %r23;
	cvt.s64.s32 	%rd2211, %r4436;
	add.s64 	%rd2212, %rd3, %rd2211;
	ld.global.u8 	%r4437, [%rd2212];
	add.s32 	%r4438, %r4434, %r4437;
	add.s32 	%r4439, %r4435, %r25;
	mad.lo.s32 	%r4440, %r4439, %r22, %r23;
	cvt.s64.s32 	%rd2213, %r4440;
	add.s64 	%rd2214, %rd3, %rd2213;
	ld.global.u8 	%r4441, [%rd2214];
	add.s32 	%r4442, %r4438, %r4441;
	add.s32 	%r4443, %r4439, %r25;
	mad.lo.s32 	%r4444, %r4443, %r22, %r23;
	cvt.s64.s32 	%rd2215, %r4444;
	add.s64 	%rd2216, %rd3, %rd2215;
	ld.global.u8 	%r4445, [%rd2216];
	add.s32 	%r4446, %r4442, %r4445;
	add.s32 	%r4447, %r4443, %r25;
	mad.lo.s32 	%r4448, %r4447, %r22, %r23;
	cvt.s64.s32 	%rd2217, %r4448;
	add.s64 	%rd2218, %rd3, %rd2217;
	ld.global.u8 	%r4449, [%rd2218];
	add.s32 	%r4450, %r4446, %r4449;
	add.s32 	%r4451, %r4447, %r25;
	mad.lo.s32 	%r4452, %r4451, %r22, %r23;
	cvt.s64.s32 	%rd2219, %r4452;
	add.s64 	%rd2220, %rd3, %rd2219;
	ld.global.u8 	%r4453, [%rd2220];
	add.s32 	%r4454, %r4450, %r4453;
	add.s32 	%r4455, %r4451, %r25;
	mad.lo.s32 	%r4456, %r4455, %r22, %r23;
	cvt.s64.s32 	%rd2221, %r4456;
	add.s64 	%rd2222, %rd3, %rd2221;
	ld.global.u8 	%r4457, [%rd2222];
	add.s32 	%r4458, %r4454, %r4457;
	add.s32 	%r4459, %r26, 26;
	mad.lo.s32 	%r4460, %r4459, %r22, %r23;
	cvt.s64.s32 	%rd2223, %r4460;
	add.s64 	%rd2224, %rd3, %rd2223;
	ld.global.u8 	%r4461, [%rd2224];
	add.s32 	%r4462, %r4458, %r4461;
	add.s32 	%r4463, %r4459, %r25;
	mad.lo.s32 	%r4464, %r4463, %r22, %r23;
	cvt.s64.s32 	%rd2225, %r4464;
	add.s64 	%rd2226, %rd3, %rd2225;
	ld.global.u8 	%r4465, [%rd2226];
	add.s32 	%r4466, %r4462, %r4465;
	add.s32 	%r4467, %r4463, %r25;
	mad.lo.s32 	%r4468, %r4467, %r22, %r23;
	cvt.s64.s32 	%rd2227, %r4468;
	add.s64 	%rd2228, %rd3, %rd2227;
	ld.global.u8 	%r4469, [%rd2228];
	add.s32 	%r4470, %r4466, %r4469;
	add.s32 	%r4471, %r4467, %r25;
	mad.lo.s32 	%r4472, %r4471, %r22, %r23;
	cvt.s64.s32 	%rd2229, %r4472;
	add.s64 	%rd2230, %rd3, %rd2229;
	ld.global.u8 	%r4473, [%rd2230];
	add.s32 	%r4474, %r4470, %r4473;
	add.s32 	%r4475, %r4471, %r25;
	mad.lo.s32 	%r4476, %r4475, %r22, %r23;
	cvt.s64.s32 	%rd2231, %r4476;
	add.s64 	%rd2232, %rd3, %rd2231;
	ld.global.u8 	%r4477, [%rd2232];
	add.s32 	%r4478, %r4474, %r4477;
	add.s32 	%r4479, %r4475, %r25;
	mad.lo.s32 	%r4480, %r4479, %r22, %r23;
	cvt.s64.s32 	%rd2233, %r4480;
	add.s64 	%rd2234, %rd3, %rd2233;
	ld.global.u8 	%r4481, [%rd2234];
	add.s32 	%r4482, %r4478, %r4481;
	add.s32 	%r4483, %r4479, %r25;
	mad.lo.s32 	%r4484, %r4483, %r22, %r23;
	cvt.s64.s32 	%rd2235, %r4484;
	add.s64 	%rd2236, %rd3, %rd2235;
	ld.global.u8 	%r4485, [%rd2236];
	add.s32 	%r4486, %r4482, %r4485;
	add.s32 	%r4487, %r4483, %r25;
	mad.lo.s32 	%r4488, %r4487, %r22, %r23;
	cvt.s64.s32 	%rd2237, %r4488;
	add.s64 	%rd2238, %rd3, %rd2237;
	ld.global.u8 	%r4489, [%rd2238];
	add.s32 	%r4490, %r4486, %r4489;
	add.s32 	%r4491, %r4487, %r25;
	mad.lo.s32 	%r4492, %r4491, %r22, %r23;
	cvt.s64.s32 	%rd2239, %r4492;
	add.s64 	%rd2240, %rd3, %rd2239;
	ld.global.u8 	%r4493, [%rd2240];
	add.s32 	%r4494, %r4490, %r4493;
	add.s32 	%r4495, %r4491, %r25;
	mad.lo.s32 	%r4496, %r4495, %r22, %r23;
	cvt.s64.s32 	%rd2241, %r4496;
	add.s64 	%rd2242, %rd3, %rd2241;
	ld.global.u8 	%r4497, [%rd2242];
	add.s32 	%r4498, %r4494, %r4497;
	add.s32 	%r4499, %r4495, %r25;
	mad.lo.s32 	%r4500, %r4499, %r22, %r23;
	cvt.s64.s32 	%rd2243, %r4500;
	add.s64 	%rd2244, %rd3, %rd2243;
	ld.global.u8 	%r4501, [%rd2244];
	add.s32 	%r4502, %r4498, %r4501;
	add.s32 	%r4503, %r4499, %r25;
	mad.lo.s32 	%r4504, %r4503, %r22, %r23;
	cvt.s64.s32 	%rd2245, %r4504;
	add.s64 	%rd2246, %rd3, %rd2245;
	ld.global.u8 	%r4505, [%rd2246];
	add.s32 	%r4506, %r4502, %r4505;
	add.s32 	%r4507, %r4503, %r25;
	mad.lo.s32 	%r4508, %r4507, %r22, %r23;
	cvt.s64.s32 	%rd2247, %r4508;
	add.s64 	%rd2248, %rd3, %rd2247;
	ld.global.u8 	%r4509, [%rd2248];
	add.s32 	%r4510, %r4506, %r4509;
	add.s32 	%r4511, %r4507, %r25;
	mad.lo.s32 	%r4512, %r4511, %r22, %r23;
	cvt.s64.s32 	%rd2249, %r4512;
	add.s64 	%rd2250, %rd3, %rd2249;
	ld.global.u8 	%r4513, [%rd2250];
	add.s32 	%r4514, %r4510, %r4513;
	add.s32 	%r4515, %r4511, %r25;
	mad.lo.s32 	%r4516, %r4515, %r22, %r23;
	cvt.s64.s32 	%rd2251, %r4516;
	add.s64 	%rd2252, %rd3, %rd2251;
	ld.global.u8 	%r4517, [%rd2252];
	add.s32 	%r4518, %r4514, %r4517;
	add.s32 	%r4519, %r4515, %r25;
	mad.lo.s32 	%r4520, %r4519, %r22, %r23;
	cvt.s64.s32 	%rd2253, %r4520;
	add.s64 	%rd2254, %rd3, %rd2253;
	ld.global.u8 	%r4521, [%rd2254];
	add.s32 	%r4522, %r4518, %r4521;
	add.s32 	%r4523, %r4519, %r25;
	mad.lo.s32 	%r4524, %r4523, %r22, %r23;
	cvt.s64.s32 	%rd2255, %r4524;
	add.s64 	%rd2256, %rd3, %rd2255;
	ld.global.u8 	%r4525, [%rd2256];
	add.s32 	%r4526, %r4522, %r4525;
	add.s32 	%r4527, %r4523, %r25;
	mad.lo.s32 	%r4528, %r4527, %r22, %r23;
	cvt.s64.s32 	%rd2257, %r4528;
	add.s64 	%rd2258, %rd3, %rd2257;
	ld.global.u8 	%r4529, [%rd2258];
	add.s32 	%r4530, %r4526, %r4529;
	add.s32 	%r4531, %r4527, %r25;
	mad.lo.s32 	%r4532, %r4531, %r22, %r23;
	cvt.s64.s32 	%rd2259, %r4532;
	add.s64 	%rd2260, %rd3, %rd2259;
	ld.global.u8 	%r4533, [%rd2260];
	add.s32 	%r4534, %r4530, %r4533;
	add.s32 	%r4535, %r4531, %r25;
	mad.lo.s32 	%r4536, %r4535, %r22, %r23;
	cvt.s64.s32 	%rd2261, %r4536;
	add.s64 	%rd2262, %rd3, %rd2261;
	ld.global.u8 	%r4537, [%rd2262];
	add.s32 	%r4538, %r4534, %r4537;
	add.s32 	%r4539, %r4535, %r25;
	mad.lo.s32 	%r4540, %r4539, %r22, %r23;
	cvt.s64.s32 	%rd2263, %r4540;
	add.s64 	%rd2264, %rd3, %rd2263;
	ld.global.u8 	%r4541, [%rd2264];
	add.s32 	%r4542, %r4538, %r4541;
	add.s32 	%r4543, %r4539, %r25;
	mad.lo.s32 	%r4544, %r4543, %r22, %r23;
	cvt.s64.s32 	%rd2265, %r4544;
	add.s64 	%rd2266, %rd3, %rd2265;
	ld.global.u8 	%r4545, [%rd2266];
	add.s32 	%r4546, %r4542, %r4545;
	add.s32 	%r4547, %r4543, %r25;
	mad.lo.s32 	%r4548, %r4547, %r22, %r23;
	cvt.s64.s32 	%rd2267, %r4548;
	add.s64 	%rd2268, %rd3, %rd2267;
	ld.global.u8 	%r4549, [%rd2268];
	add.s32 	%r4550, %r4546, %r4549;
	add.s32 	%r4551, %r4547, %r25;
	mad.lo.s32 	%r4552, %r4551, %r22, %r23;
	cvt.s64.s32 	%rd2269, %r4552;
	add.s64 	%rd2270, %rd3, %rd2269;
	ld.global.u8 	%r4553, [%rd2270];
	add.s32 	%r4554, %r4550, %r4553;
	add.s32 	%r4555, %r4551, %r25;
	mad.lo.s32 	%r4556, %r4555, %r22, %r23;
	cvt.s64.s32 	%rd2271, %r4556;
	add.s64 	%rd2272, %rd3, %rd2271;
	ld.global.u8 	%r4557, [%rd2272];
	add.s32 	%r4558, %r4554, %r4557;
	add.s32 	%r4559, %r4555, %r25;
	mad.lo.s32 	%r4560, %r4559, %r22, %r23;
	cvt.s64.s32 	%rd2273, %r4560;
	add.s64 	%rd2274, %rd3, %rd2273;
	ld.global.u8 	%r4561, [%rd2274];
	add.s32 	%r4562, %r4558, %r4561;
	add.s32 	%r4563, %r4559, %r25;
	mad.lo.s32 	%r4564, %r4563, %r22, %r23;
	cvt.s64.s32 	%rd2275, %r4564;
	add.s64 	%rd2276, %rd3, %rd2275;
	ld.global.u8 	%r4565, [%rd2276];
	add.s32 	%r4566, %r4562, %r4565;
	add.s32 	%r4567, %r4563, %r25;
	mad.lo.s32 	%r4568, %r4567, %r22, %r23;
	cvt.s64.s32 	%rd2277, %r4568;
	add.s64 	%rd2278, %rd3, %rd2277;
	ld.global.u8 	%r4569, [%rd2278];
	add.s32 	%r4570, %r4566, %r4569;
	add.s32 	%r4571, %r4567, %r25;
	mad.lo.s32 	%r4572, %r4571, %r22, %r23;
	cvt.s64.s32 	%rd2279, %r4572;
	add.s64 	%rd2280, %rd3, %rd2279;
	ld.global.u8 	%r4573, [%rd2280];
	add.s32 	%r4574, %r4570, %r4573;
	add.s32 	%r4575, %r4571, %r25;
	mad.lo.s32 	%r4576, %r4575, %r22, %r23;
	cvt.s64.s32 	%rd2281, %r4576;
	add.s64 	%rd2282, %rd3, %rd2281;
	ld.global.u8 	%r4577, [%rd2282];
	add.s32 	%r4578, %r4574, %r4577;
	add.s32 	%r4579, %r4575, %r25;
	mad.lo.s32 	%r4580, %r4579, %r22, %r23;
	cvt.s64.s32 	%rd2283, %r4580;
	add.s64 	%rd2284, %rd3, %rd2283;
	ld.global.u8 	%r4581, [%rd2284];
	add.s32 	%r4582, %r4578, %r4581;
	add.s32 	%r4583, %r4579, %r25;
	mad.lo.s32 	%r4584, %r4583, %r22, %r23;
	cvt.s64.s32 	%rd2285, %r4584;
	add.s64 	%rd2286, %rd3, %rd2285;
	ld.global.u8 	%r4585, [%rd2286];
	add.s32 	%r4586, %r4582, %r4585;
	add.s32 	%r4587, %r4583, %r25;
	mad.lo.s32 	%r4588, %r4587, %r22, %r23;
	cvt.s64.s32 	%rd2287, %r4588;
	add.s64 	%rd2288, %rd3, %rd2287;
	ld.global.u8 	%r4589, [%rd2288];
	add.s32 	%r4590, %r4586, %r4589;
	add.s32 	%r4591, %r4587, %r25;
	mad.lo.s32 	%r4592, %r4591, %r22, %r23;
	cvt.s64.s32 	%rd2289, %r4592;
	add.s64 	%rd2290, %rd3, %rd2289;
	ld.global.u8 	%r4593, [%rd2290];
	add.s32 	%r4594, %r4590, %r4593;
	add.s32 	%r4595, %r4591, %r25;
	mad.lo.s32 	%r4596, %r4595, %r22, %r23;
	cvt.s64.s32 	%rd2291, %r4596;
	add.s64 	%rd2292, %rd3, %rd2291;
	ld.global.u8 	%r4597, [%rd2292];
	add.s32 	%r4598, %r4594, %r4597;
	add.s32 	%r4599, %r4595, %r25;
	mad.lo.s32 	%r4600, %r4599, %r22, %r23;
	cvt.s64.s32 	%rd2293, %r4600;
	add.s64 	%rd2294, %rd3, %rd2293;
	ld.global.u8 	%r4601, [%rd2294];
	add.s32 	%r4602, %r4598, %r4601;
	add.s32 	%r4603, %r4599, %r25;
	mad.lo.s32 	%r4604, %r4603, %r22, %r23;
	cvt.s64.s32 	%rd2295, %r4604;
	add.s64 	%rd2296, %rd3, %rd2295;
	ld.global.u8 	%r4605, [%rd2296];
	add.s32 	%r4606, %r4602, %r4605;
	add.s32 	%r4607, %r4603, %r25;
	mad.lo.s32 	%r4608, %r4607, %r22, %r23;
	cvt.s64.s32 	%rd2297, %r4608;
	add.s64 	%rd2298, %rd3, %rd2297;
	ld.global.u8 	%r4609, [%rd2298];
	add.s32 	%r4610, %r4606, %r4609;
	add.s32 	%r4611, %r4607, %r25;
	mad.lo.s32 	%r4612, %r4611, %r22, %r23;
	cvt.s64.s32 	%rd2299, %r4612;
	add.s64 	%rd2300, %rd3, %rd2299;
	ld.global.u8 	%r4613, [%rd2300];
	add.s32 	%r4614, %r4610, %r4613;
	add.s32 	%r4615, %r4611, %r25;
	mad.lo.s32 	%r4616, %r4615, %r22, %r23;
	cvt.s64.s32 	%rd2301, %r4616;
	add.s64 	%rd2302, %rd3, %rd2301;
	ld.global.u8 	%r4617, [%rd2302];
	add.s32 	%r4618, %r4614, %r4617;
	add.s32 	%r4619, %r4615, %r25;
	mad.lo.s32 	%r4620, %r4619, %r22, %r23;
	cvt.s64.s32 	%rd2303, %r4620;
	add.s64 	%rd2304, %rd3, %rd2303;
	ld.global.u8 	%r4621, [%rd2304];
	add.s32 	%r4622, %r4618, %r4621;
	add.s32 	%r4623, %r4619, %r25;
	mad.lo.s32 	%r4624, %r4623, %r22, %r23;
	cvt.s64.s32 	%rd2305, %r4624;
	add.s64 	%rd2306, %rd3, %rd2305;
	ld.global.u8 	%r4625, [%rd2306];
	add.s32 	%r4626, %r4622, %r4625;
	add.s32 	%r4627, %r4623, %r25;
	mad.lo.s32 	%r4628, %r4627, %r22, %r23;
	cvt.s64.s32 	%rd2307, %r4628;
	add.s64 	%rd2308, %rd3, %rd2307;
	ld.global.u8 	%r4629, [%rd2308];
	add.s32 	%r4630, %r4626, %r4629;
	add.s32 	%r4631, %r4627, %r25;
	mad.lo.s32 	%r4632, %r4631, %r22, %r23;
	cvt.s64.s32 	%rd2309, %r4632;
	add.s64 	%rd2310, %rd3, %rd2309;
	ld.global.u8 	%r4633, [%rd2310];
	add.s32 	%r4634, %r4630, %r4633;
	add.s32 	%r4635, %r4631, %r25;
	mad.lo.s32 	%r4636, %r4635, %r22, %r23;
	cvt.s64.s32 	%rd2311, %r4636;
	add.s64 	%rd2312, %rd3, %rd2311;
	ld.global.u8 	%r4637, [%rd2312];
	add.s32 	%r4638, %r4634, %r4637;
	add.s32 	%r4639, %r4635, %r25;
	mad.lo.s32 	%r4640, %r4639, %r22, %r23;
	cvt.s64.s32 	%rd2313, %r4640;
	add.s64 	%rd2314, %rd3, %rd2313;
	ld.global.u8 	%r4641, [%rd2314];
	add.s32 	%r4642, %r4638, %r4641;
	add.s32 	%r4643, %r4639, %r25;
	mad.lo.s32 	%r4644, %r4643, %r22, %r23;
	cvt.s64.s32 	%rd2315, %r4644;
	add.s64 	%rd2316, %rd3, %rd2315;
	ld.global.u8 	%r4645, [%rd2316];
	add.s32 	%r4646, %r4642, %r4645;
	add.s32 	%r4647, %r4643, %r25;
	mad.lo.s32 	%r4648, %r4647, %r22, %r23;
	cvt.s64.s32 	%rd2317, %r4648;
	add.s64 	%rd2318, %rd3, %rd2317;
	ld.global.u8 	%r4649, [%rd2318];
	add.s32 	%r4650, %r4646, %r4649;
	add.s32 	%r4651, %r4647, %r25;
	mad.lo.s32 	%r4652, %r4651, %r22, %r23;
	cvt.s64.s32 	%rd2319, %r4652;
	add.s64 	%rd2320, %rd3, %rd2319;
	ld.global.u8 	%r4653, [%rd2320];
	add.s32 	%r4654, %r4650, %r4653;
	add.s32 	%r4655, %r4651, %r25;
	mad.lo.s32 	%r4656, %r4655, %r22, %r23;
	cvt.s64.s32 	%rd2321, %r4656;
	add.s64 	%rd2322, %rd3, %rd2321;
	ld.global.u8 	%r4657, [%rd2322];
	add.s32 	%r4658, %r4654, %r4657;
	add.s32 	%r4659, %r4655, %r25;
	mad.lo.s32 	%r4660, %r4659, %r22, %r23;
	cvt.s64.s32 	%rd2323, %r4660;
	add.s64 	%rd2324, %rd3, %rd2323;
	ld.global.u8 	%r4661, [%rd2324];
	add.s32 	%r4662, %r4658, %r4661;
	add.s32 	%r4663, %r26, 27;
	mad.lo.s32 	%r4664, %r4663, %r22, %r23;
	cvt.s64.s32 	%rd2325, %r4664;
	add.s64 	%rd2326, %rd3, %rd2325;
	ld.global.u8 	%r4665, [%rd2326];
	add.s32 	%r4666, %r4662, %r4665;
	add.s32 	%r4667, %r4663, %r25;
	mad.lo.s32 	%r4668, %r4667, %r22, %r23;
	cvt.s64.s32 	%rd2327, %r4668;
	add.s64 	%rd2328, %rd3, %rd2327;
	ld.global.u8 	%r4669, [%rd2328];
	add.s32 	%r4670, %r4666, %r4669;
	add.s32 	%r4671, %r4667, %r25;
	mad.lo.s32 	%r4672, %r4671, %r22, %r23;
	cvt.s64.s32 	%rd2329, %r4672;
	add.s64 	%rd2330, %rd3, %rd2329;
	ld.global.u8 	%r4673, [%rd2330];
	add.s32 	%r4674, %r4670, %r4673;
	add.s32 	%r4675, %r4671, %r25;
	mad.lo.s32 	%r4676, %r4675, %r22, %r23;
	cvt.s64.s32 	%rd2331, %r4676;
	add.s64 	%rd2332, %rd3, %rd2331;
	ld.global.u8 	%r4677, [%rd2332];
	add.s32 	%r4678, %r4674, %r4677;
	add.s32 	%r4679, %r4675, %r25;
	mad.lo.s32 	%r4680, %r4679, %r22, %r23;
	cvt.s64.s32 	%rd2333, %r4680;
	add.s64 	%rd2334, %rd3, %rd2333;
	ld.global.u8 	%r4681, [%rd2334];
	add.s32 	%r4682, %r4678, %r4681;
	add.s32 	%r4683, %r4679, %r25;
	mad.lo.s32 	%r4684, %r4683, %r22, %r23;
	cvt.s64.s32 	%rd2335, %r4684;
	add.s64 	%rd2336, %rd3, %rd2335;
	ld.global.u8 	%r4685, [%rd2336];
	add.s32 	%r4686, %r4682, %r4685;
	add.s32 	%r4687, %r4683, %r25;
	mad.lo.s32 	%r4688, %r4687, %r22, %r23;
	cvt.s64.s32 	%rd2337, %r4688;
	add.s64 	%rd2338, %rd3, %rd2337;
	ld.global.u8 	%r4689, [%rd2338];
	add.s32 	%r4690, %r4686, %r4689;
	add.s32 	%r4691, %r4687, %r25;
	mad.lo.s32 	%r4692, %r4691, %r22, %r23;
	cvt.s64.s32 	%rd2339, %r4692;
	add.s64 	%rd2340, %rd3, %rd2339;
	ld.global.u8 	%r4693, [%rd2340];
	add.s32 	%r4694, %r4690, %r4693;
	add.s32 	%r4695, %r4691, %r25;
	mad.lo.s32 	%r4696, %r4695, %r22, %r23;
	cvt.s64.s32 	%rd2341, %r4696;
	add.s64 	%rd2342, %rd3, %rd2341;
	ld.global.u8 	%r4697, [%rd2342];
	add.s32 	%r4698, %r4694, %r4697;
	add.s32 	%r4699, %r4695, %r25;
	mad.lo.s32 	%r4700, %r4699, %r22, %r23;
	cvt.s64.s32 	%rd2343, %r4700;
	add.s64 	%rd2344, %rd3, %rd2343;
	ld.global.u8 	%r4701, [%rd2344];
	add.s32 	%r4702, %r4698, %r4701;
	add.s32 	%r4703, %r4699, %r25;
	mad.lo.s32 	%r4704, %r4703, %r22, %r23;
	cvt.s64.s32 	%rd2345, %r4704;
	add.s64 	%rd2346, %rd3, %rd2345;
	ld.global.u8 	%r4705, [%rd2346];
	add.s32 	%r4706, %r4702, %r4705;
	add.s32 	%r4707, %r4703, %r25;
	mad.lo.s32 	%r4708, %r4707, %r22, %r23;
	cvt.s64.s32 	%rd2347, %r4708;
	add.s64 	%rd2348, %rd3, %rd2347;
	ld.global.u8 	%r4709, [%rd2348];
	add.s32 	%r4710, %r4706, %r4709;
	add.s32 	%r4711, %r4707, %r25;
	mad.lo.s32 	%r4712, %r4711, %r22, %r23;
	cvt.s64.s32 	%rd2349, %r4712;
	add.s64 	%rd2350, %rd3, %rd2349;
	ld.global.u8 	%r4713, [%rd2350];
	add.s32 	%r4714, %r4710, %r4713;
	add.s32 	%r4715, %r4711, %r25;
	mad.lo.s32 	%r4716, %r4715, %r22, %r23;
	cvt.s64.s32 	%rd2351, %r4716;
	add.s64 	%rd2352, %rd3, %rd2351;
	ld.global.u8 	%r4717, [%rd2352];
	add.s32 	%r4718, %r4714, %r4717;
	add.s32 	%r4719, %r4715, %r25;
	mad.lo.s32 	%r4720, %r4719, %r22, %r23;
	cvt.s64.s32 	%rd2353, %r4720;
	add.s64 	%rd2354, %rd3, %rd2353;
	ld.global.u8 	%r4721, [%rd2354];
	add.s32 	%r4722, %r4718, %r4721;
	add.s32 	%r4723, %r4719, %r25;
	mad.lo.s32 	%r4724, %r4723, %r22, %r23;
	cvt.s64.s32 	%rd2355, %r4724;
	add.s64 	%rd2356, %rd3, %rd2355;
	ld.global.u8 	%r4725, [%rd2356];
	add.s32 	%r4726, %r4722, %r4725;
	add.s32 	%r4727, %r4723, %r25;
	mad.lo.s32 	%r4728, %r4727, %r22, %r23;
	cvt.s64.s32 	%rd2357, %r4728;
	add.s64 	%rd2358, %rd3, %rd2357;
	ld.global.u8 	%r4729, [%rd2358];
	add.s32 	%r4730, %r4726, %r4729;
	add.s32 	%r4731, %r4727, %r25;
	mad.lo.s32 	%r4732, %r4731, %r22, %r23;
	cvt.s64.s32 	%rd2359, %r4732;
	add.s64 	%rd2360, %rd3, %rd2359;
	ld.global.u8 	%r4733, [%rd2360];
	add.s32 	%r4734, %r4730, %r4733;
	add.s32 	%r4735, %r4731, %r25;
	mad.lo.s32 	%r4736, %r4735, %r22, %r23;
	cvt.s64.s32 	%rd2361, %r4736;
	add.s64 	%rd2362, %rd3, %rd2361;
	ld.global.u8 	%r4737, [%rd2362];
	add.s32 	%r4738, %r4734, %r4737;
	add.s32 	%r4739, %r4735, %r25;
	mad.lo.s32 	%r4740, %r4739, %r22, %r23;
	cvt.s64.s32 	%rd2363, %r4740;
	add.s64 	%rd2364, %rd3, %rd2363;
	ld.global.u8 	%r4741, [%rd2364];
	add.s32 	%r4742, %r4738, %r4741;
	add.s32 	%r4743, %r4739, %r25;
	mad.lo.s32 	%r4744, %r4743, %r22, %r23;
	cvt.s64.s32 	%rd2365, %r4744;
	add.s64 	%rd2366, %rd3, %rd2365;
	ld.global.u8 	%r4745, [%rd2366];
	add.s32 	%r4746, %r4742, %r4745;
	add.s32 	%r4747, %r4743, %r25;
	mad.lo.s32 	%r4748, %r4747, %r22, %r23;
	cvt.s64.s32 	%rd2367, %r4748;
	add.s64 	%rd2368, %rd3, %rd2367;
	ld.global.u8 	%r4749, [%rd2368];
	add.s32 	%r4750, %r4746, %r4749;
	add.s32 	%r4751, %r4747, %r25;
	mad.lo.s32 	%r4752, %r4751, %r22, %r23;
	cvt.s64.s32 	%rd2369, %r4752;
	add.s64 	%rd2370, %rd3, %rd2369;
	ld.global.u8 	%r4753, [%rd2370];
	add.s32 	%r4754, %r4750, %r4753;
	add.s32 	%r4755, %r4751, %r25;
	mad.lo.s32 	%r4756, %r4755, %r22, %r23;
	cvt.s64.s32 	%rd2371, %r4756;
	add.s64 	%rd2372, %rd3, %rd2371;
	ld.global.u8 	%r4757, [%rd2372];
	add.s32 	%r4758, %r4754, %r4757;
	add.s32 	%r4759, %r4755, %r25;
	mad.lo.s32 	%r4760, %r4759, %r22, %r23;
	cvt.s64.s32 	%rd2373, %r4760;
	add.s64 	%rd2374, %rd3, %rd2373;
	ld.global.u8 	%r4761, [%rd2374];
	add.s32 	%r4762, %r4758, %r4761;
	add.s32 	%r4763, %r4759, %r25;
	mad.lo.s32 	%r4764, %r4763, %r22, %r23;
	cvt.s64.s32 	%rd2375, %r4764;
	add.s64 	%rd2376, %rd3, %rd2375;
	ld.global.u8 	%r4765, [%rd2376];
	add.s32 	%r4766, %r4762, %r4765;
	add.s32 	%r4767, %r4763, %r25;
	mad.lo.s32 	%r4768, %r4767, %r22, %r23;
	cvt.s64.s32 	%rd2377, %r4768;
	add.s64 	%rd2378, %rd3, %rd2377;
	ld.global.u8 	%r4769, [%rd2378];
	add.s32 	%r4770, %r4766, %r4769;
	add.s32 	%r4771, %r4767, %r25;
	mad.lo.s32 	%r4772, %r4771, %r22, %r23;
	cvt.s64.s32 	%rd2379, %r4772;
	add.s64 	%rd2380, %rd3, %rd2379;
	ld.global.u8 	%r4773, [%rd2380];
	add.s32 	%r4774, %r4770, %r4773;
	add.s32 	%r4775, %r4771, %r25;
	mad.lo.s32 	%r4776, %r4775, %r22, %r23;
	cvt.s64.s32 	%rd2381, %r4776;
	add.s64 	%rd2382, %rd3, %rd2381;
	ld.global.u8 	%r4777, [%rd2382];
	add.s32 	%r4778, %r4774, %r4777;
	add.s32 	%r4779, %r4775, %r25;
	mad.lo.s32 	%r4780, %r4779, %r22, %r23;
	cvt.s64.s32 	%rd2383, %r4780;
	add.s64 	%rd2384, %rd3, %rd2383;
	ld.global.u8 	%r4781, [%rd2384];
	add.s32 	%r4782, %r4778, %r4781;
	add.s32 	%r4783, %r4779, %r25;
	mad.lo.s32 	%r4784, %r4783, %r22, %r23;
	cvt.s64.s32 	%rd2385, %r4784;
	add.s64 	%rd2386, %rd3, %rd2385;
	ld.global.u8 	%r4785, [%rd2386];
	add.s32 	%r4786, %r4782, %r4785;
	add.s32 	%r4787, %r4783, %r25;
	mad.lo.s32 	%r4788, %r4787, %r22, %r23;
	cvt.s64.s32 	%rd2387, %r4788;
	add.s64 	%rd2388, %rd3, %rd2387;
	ld.global.u8 	%r4789, [%rd2388];
	add.s32 	%r4790, %r4786, %r4789;
	add.s32 	%r4791, %r4787, %r25;
	mad.lo.s32 	%r4792, %r4791, %r22, %r23;
	cvt.s64.s32 	%rd2389, %r4792;
	add.s64 	%rd2390, %rd3, %rd2389;
	ld.global.u8 	%r4793, [%rd2390];
	add.s32 	%r4794, %r4790, %r4793;
	add.s32 	%r4795, %r4791, %r25;
	mad.lo.s32 	%r4796, %r4795, %r22, %r23;
	cvt.s64.s32 	%rd2391, %r4796;
	add.s64 	%rd2392, %rd3, %rd2391;
	ld.global.u8 	%r4797, [%rd2392];
	add.s32 	%r4798, %r4794, %r4797;
	add.s32 	%r4799, %r4795, %r25;
	mad.lo.s32 	%r4800, %r4799, %r22, %r23;
	cvt.s64.s32 	%rd2393, %r4800;
	add.s64 	%rd2394, %rd3, %rd2393;
	ld.global.u8 	%r4801, [%rd2394];
	add.s32 	%r4802, %r4798, %r4801;
	add.s32 	%r4803, %r4799, %r25;
	mad.lo.s32 	%r4804, %r4803, %r22, %r23;
	cvt.s64.s32 	%rd2395, %r4804;
	add.s64 	%rd2396, %rd3, %rd2395;
	ld.global.u8 	%r4805, [%rd2396];
	add.s32 	%r4806, %r4802, %r4805;
	add.s32 	%r4807, %r4803, %r25;
	mad.lo.s32 	%r4808, %r4807, %r22, %r23;
	cvt.s64.s32 	%rd2397, %r4808;
	add.s64 	%rd2398, %rd3, %rd2397;
	ld.global.u8 	%r4809, [%rd2398];
	add.s32 	%r4810, %r4806, %r4809;
	add.s32 	%r4811, %r4807, %r25;
	mad.lo.s32 	%r4812, %r4811, %r22, %r23;
	cvt.s64.s32 	%rd2399, %r4812;
	add.s64 	%rd2400, %rd3, %rd2399;
	ld.global.u8 	%r4813, [%rd2400];
	add.s32 	%r4814, %r4810, %r4813;
	add.s32 	%r4815, %r4811, %r25;
	mad.lo.s32 	%r4816, %r4815, %r22, %r23;
	cvt.s64.s32 	%rd2401, %r4816;
	add.s64 	%rd2402, %rd3, %rd2401;
	ld.global.u8 	%r4817, [%rd2402];
	add.s32 	%r4818, %r4814, %r4817;
	add.s32 	%r4819, %r4815, %r25;
	mad.lo.s32 	%r4820, %r4819, %r22, %r23;
	cvt.s64.s32 	%rd2403, %r4820;
	add.s64 	%rd2404, %rd3, %rd2403;
	ld.global.u8 	%r4821, [%rd2404];
	add.s32 	%r4822, %r4818, %r4821;
	add.s32 	%r4823, %r4819, %r25;
	mad.lo.s32 	%r4824, %r4823, %r22, %r23;
	cvt.s64.s32 	%rd2405, %r4824;
	add.s64 	%rd2406, %rd3, %rd2405;
	ld.global.u8 	%r4825, [%rd2406];
	add.s32 	%r4826, %r4822, %r4825;
	add.s32 	%r4827, %r4823, %r25;
	mad.lo.s32 	%r4828, %r4827, %r22, %r23;
	cvt.s64.s32 	%rd2407, %r4828;
	add.s64 	%rd2408, %rd3, %rd2407;
	ld.global.u8 	%r4829, [%rd2408];
	add.s32 	%r4830, %r4826, %r4829;
	add.s32 	%r4831, %r4827, %r25;
	mad.lo.s32 	%r4832, %r4831, %r22, %r23;
	cvt.s64.s32 	%rd2409, %r4832;
	add.s64 	%rd2410, %rd3, %rd2409;
	ld.global.u8 	%r4833, [%rd2410];
	add.s32 	%r4834, %r4830, %r4833;
	add.s32 	%r4835, %r4831, %r25;
	mad.lo.s32 	%r4836, %r4835, %r22, %r23;
	cvt.s64.s32 	%rd2411, %r4836;
	add.s64 	%rd2412, %rd3, %rd2411;
	ld.global.u8 	%r4837, [%rd2412];
	add.s32 	%r4838, %r4834, %r4837;
	add.s32 	%r4839, %r4835, %r25;
	mad.lo.s32 	%r4840, %r4839, %r22, %r23;
	cvt.s64.s32 	%rd2413, %r4840;
	add.s64 	%rd2414, %rd3, %rd2413;
	ld.global.u8 	%r4841, [%rd2414];
	add.s32 	%r4842, %r4838, %r4841;
	add.s32 	%r4843, %r4839, %r25;
	mad.lo.s32 	%r4844, %r4843, %r22, %r23;
	cvt.s64.s32 	%rd2415, %r4844;
	add.s64 	%rd2416, %rd3, %rd2415;
	ld.global.u8 	%r4845, [%rd2416];
	add.s32 	%r4846, %r4842, %r4845;
	add.s32 	%r4847, %r4843, %r25;
	mad.lo.s32 	%r4848, %r4847, %r22, %r23;
	cvt.s64.s32 	%rd2417, %r4848;
	add.s64 	%rd2418, %rd3, %rd2417;
	ld.global.u8 	%r4849, [%rd2418];
	add.s32 	%r4850, %r4846, %r4849;
	add.s32 	%r4851, %r4847, %r25;
	mad.lo.s32 	%r4852, %r4851, %r22, %r23;
	cvt.s64.s32 	%rd2419, %r4852;
	add.s64 	%rd2420, %rd3, %rd2419;
	ld.global.u8 	%r4853, [%rd2420];
	add.s32 	%r4854, %r4850, %r4853;
	add.s32 	%r4855, %r4851, %r25;
	mad.lo.s32 	%r4856, %r4855, %r22, %r23;
	cvt.s64.s32 	%rd2421, %r4856;
	add.s64 	%rd2422, %rd3, %rd2421;
	ld.global.u8 	%r4857, [%rd2422];
	add.s32 	%r4858, %r4854, %r4857;
	add.s32 	%r4859, %r4855, %r25;
	mad.lo.s32 	%r4860, %r4859, %r22, %r23;
	cvt.s64.s32 	%rd2423, %r4860;
	add.s64 	%rd2424, %rd3, %rd2423;
	ld.global.u8 	%r4861, [%rd2424];
	add.s32 	%r4862, %r4858, %r4861;
	add.s32 	%r4863, %r4859, %r25;
	mad.lo.s32 	%r4864, %r4863, %r22, %r23;
	cvt.s64.s32 	%rd2425, %r4864;
	add.s64 	%rd2426, %rd3, %rd2425;
	ld.global.u8 	%r4865, [%rd2426];
	add.s32 	%r4866, %r4862, %r4865;
	add.s32 	%r4867, %r26, 28;
	mad.lo.s32 	%r4868, %r4867, %r22, %r23;
	cvt.s64.s32 	%rd2427, %r4868;
	add.s64 	%rd2428, %rd3, %rd2427;
	ld.global.u8 	%r4869, [%rd2428];
	add.s32 	%r4870, %r4866, %r4869;
	add.s32 	%r4871, %r4867, %r25;
	mad.lo.s32 	%r4872, %r4871, %r22, %r23;
	cvt.s64.s32 	%rd2429, %r4872;
	add.s64 	%rd2430, %rd3, %rd2429;
	ld.global.u8 	%r4873, [%rd2430];
	add.s32 	%r4874, %r4870, %r4873;
	add.s32 	%r4875, %r4871, %r25;
	mad.lo.s32 	%r4876, %r4875, %r22, %r23;
	cvt.s64.s32 	%rd2431, %r4876;
	add.s64 	%rd2432, %rd3, %rd2431;
	ld.global.u8 	%r4877, [%rd2432];
	add.s32 	%r4878, %r4874, %r4877;
	add.s32 	%r4879, %r4875, %r25;
	mad.lo.s32 	%r4880, %r4879, %r22, %r23;
	cvt.s64.s32 	%rd2433, %r4880;
	add.s64 	%rd2434, %rd3, %rd2433;
	ld.global.u8 	%r4881, [%rd2434];
	add.s32 	%r4882, %r4878, %r4881;
	add.s32 	%r4883, %r4879, %r25;
	mad.lo.s32 	%r4884, %r4883, %r22, %r23;
	cvt.s64.s32 	%rd2435, %r4884;
	add.s64 	%rd2436, %rd3, %rd2435;
	ld.global.u8 	%r4885, [%rd2436];
	add.s32 	%r4886, %r4882, %r4885;
	add.s32 	%r4887, %r4883, %r25;
	mad.lo.s32 	%r4888, %r4887, %r22, %r23;
	cvt.s64.s32 	%rd2437, %r4888;
	add.s64 	%rd2438, %rd3, %rd2437;
	ld.global.u8 	%r4889, [%rd2438];
	add.s32 	%r4890, %r4886, %r4889;
	add.s32 	%r4891, %r4887, %r25;
	mad.lo.s32 	%r4892, %r4891, %r22, %r23;
	cvt.s64.s32 	%rd2439, %r4892;
	add.s64 	%rd2440, %rd3, %rd2439;
	ld.global.u8 	%r4893, [%rd2440];
	add.s32 	%r4894, %r4890, %r4893;
	add.s32 	%r4895, %r4891, %r25;
	mad.lo.s32 	%r4896, %r4895, %r22, %r23;
	cvt.s64.s32 	%rd2441, %r4896;
	add.s64 	%rd2442, %rd3, %rd2441;
	ld.global.u8 	%r4897, [%rd2442];
	add.s32 	%r4898, %r4894, %r4897;
	add.s32 	%r4899, %r4895, %r25;
	mad.lo.s32 	%r4900, %r4899, %r22, %r23;
	cvt.s64.s32 	%rd2443, %r4900;
	add.s64 	%rd2444, %rd3, %rd2443;
	ld.global.u8 	%r4901, [%rd2444];
	add.s32 	%r4902, %r4898, %r4901;
	add.s32 	%r4903, %r4899, %r25;
	mad.lo.s32 	%r4904, %r4903, %r22, %r23;
	cvt.s64.s32 	%rd2445, %r4904;
	add.s64 	%rd2446, %rd3, %rd2445;
	ld.global.u8 	%r4905, [%rd2446];
	add.s32 	%r4906, %r4902, %r4905;
	add.s32 	%r4907, %r4903, %r25;
	mad.lo.s32 	%r4908, %r4907, %r22, %r23;
	cvt.s64.s32 	%rd2447, %r4908;
	add.s64 	%rd2448, %rd3, %rd2447;
	ld.global.u8 	%r4909, [%rd2448];
	add.s32 	%r4910, %r4906, %r4909;
	add.s32 	%r4911, %r4907, %r25;
	mad.lo.s32 	%r4912, %r4911, %r22, %r23;
	cvt.s64.s32 	%rd2449, %r4912;
	add.s64 	%rd2450, %rd3, %rd2449;
	ld.global.u8 	%r4913, [%rd2450];
	add.s32 	%r4914, %r4910, %r4913;
	add.s32 	%r4915, %r4911, %r25;
	mad.lo.s32 	%r4916, %r4915, %r22, %r23;
	cvt.s64.s32 	%rd2451, %r4916;
	add.s64 	%rd2452, %rd3, %rd2451;
	ld.global.u8 	%r4917, [%rd2452];
	add.s32 	%r4918, %r4914, %r4917;
	add.s32 	%r4919, %r4915, %r25;
	mad.lo.s32 	%r4920, %r4919, %r22, %r23;
	cvt.s64.s32 	%rd2453, %r4920;
	add.s64 	%rd2454, %rd3, %rd2453;
	ld.global.u8 	%r4921, [%rd2454];
	add.s32 	%r4922, %r4918, %r4921;
	add.s32 	%r4923, %r4919, %r25;
	mad.lo.s32 	%r4924, %r4923, %r22, %r23;
	cvt.s64.s32 	%rd2455, %r4924;
	add.s64 	%rd2456, %rd3, %rd2455;
	ld.global.u8 	%r4925, [%rd2456];
	add.s32 	%r4926, %r4922, %r4925;
	add.s32 	%r4927, %r4923, %r25;
	mad.lo.s32 	%r4928, %r4927, %r22, %r23;
	cvt.s64.s32 	%rd2457, %r4928;
	add.s64 	%rd2458, %rd3, %rd2457;
	ld.global.u8 	%r4929, [%rd2458];
	add.s32 	%r4930, %r4926, %r4929;
	add.s32 	%r4931, %r4927, %r25;
	mad.lo.s32 	%r4932, %r4931, %r22, %r23;
	cvt.s64.s32 	%rd2459, %r4932;
	add.s64 	%rd2460, %rd3, %rd2459;
	ld.global.u8 	%r4933, [%rd2460];
	add.s32 	%r4934, %r4930, %r4933;
	add.s32 	%r4935, %r4931, %r25;
	mad.lo.s32 	%r4936, %r4935, %r22, %r23;
	cvt.s64.s32 	%rd2461, %r4936;
	add.s64 	%rd2462, %rd3, %rd2461;
	ld.global.u8 	%r4937, [%rd2462];
	add.s32 	%r4938, %r4934, %r4937;
	add.s32 	%r4939, %r4935, %r25;
	mad.lo.s32 	%r4940, %r4939, %r22, %r23;
	cvt.s64.s32 	%rd2463, %r4940;
	add.s64 	%rd2464, %rd3, %rd2463;
	ld.global.u8 	%r4941, [%rd2464];
	add.s32 	%r4942, %r4938, %r4941;
	add.s32 	%r4943, %r4939, %r25;
	mad.lo.s32 	%r4944, %r4943, %r22, %r23;
	cvt.s64.s32 	%rd2465, %r4944;
	add.s64 	%rd2466, %rd3, %rd2465;
	ld.global.u8 	%r4945, [%rd2466];
	add.s32 	%r4946, %r4942, %r4945;
	add.s32 	%r4947, %r4943, %r25;
	mad.lo.s32 	%r4948, %r4947, %r22, %r23;
	cvt.s64.s32 	%rd2467, %r4948;
	add.s64 	%rd2468, %rd3, %rd2467;
	ld.global.u8 	%r4949, [%rd2468];
	add.s32 	%r4950, %r4946, %r4949;
	add.s32 	%r4951, %r4947, %r25;
	mad.lo.s32 	%r4952, %r4951, %r22, %r23;
	cvt.s64.s32 	%rd2469, %r4952;
	add.s64 	%rd2470, %rd3, %rd2469;
	ld.global.u8 	%r4953, [%rd2470];
	add.s32 	%r4954, %r4950, %r4953;
	add.s32 	%r4955, %r4951, %r25;
	mad.lo.s32 	%r4956, %r4955, %r22, %r23;
	cvt.s64.s32 	%rd2471, %r4956;
	add.s64 	%rd2472, %rd3, %rd2471;
	ld.global.u8 	%r4957, [%rd2472];
	add.s32 	%r4958, %r4954, %r4957;
	add.s32 	%r4959, %r4955, %r25;
	mad.lo.s32 	%r4960, %r4959, %r22, %r23;
	cvt.s64.s32 	%rd2473, %r4960;
	add.s64 	%rd2474, %rd3, %rd2473;
	ld.global.u8 	%r4961, [%rd2474];
	add.s32 	%r4962, %r4958, %r4961;
	add.s32 	%r4963, %r4959, %r25;
	mad.lo.s32 	%r4964, %r4963, %r22, %r23;
	cvt.s64.s32 	%rd2475, %r4964;
	add.s64 	%rd2476, %rd3, %rd2475;
	ld.global.u8 	%r4965, [%rd2476];
	add.s32 	%r4966, %r4962, %r4965;
	add.s32 	%r4967, %r4963, %r25;
	mad.lo.s32 	%r4968, %r4967, %r22, %r23;
	cvt.s64.s32 	%rd2477, %r4968;
	add.s64 	%rd2478, %rd3, %rd2477;
	ld.global.u8 	%r4969, [%rd2478];
	add.s32 	%r4970, %r4966, %r4969;
	add.s32 	%r4971, %r4967, %r25;
	mad.lo.s32 	%r4972, %r4971, %r22, %r23;
	cvt.s64.s32 	%rd2479, %r4972;
	add.s64 	%rd2480, %rd3, %rd2479;
	ld.global.u8 	%r4973, [%rd2480];
	add.s32 	%r4974, %r4970, %r4973;
	add.s32 	%r4975, %r4971, %r25;
	mad.lo.s32 	%r4976, %r4975, %r22, %r23;
	cvt.s64.s32 	%rd2481, %r4976;
	add.s64 	%rd2482, %rd3, %rd2481;
	ld.global.u8 	%r4977, [%rd2482];
	add.s32 	%r4978, %r4974, %r4977;
	add.s32 	%r4979, %r4975, %r25;
	mad.lo.s32 	%r4980, %r4979, %r22, %r23;
	cvt.s64.s32 	%rd2483, %r4980;
	add.s64 	%rd2484, %rd3, %rd2483;
	ld.global.u8 	%r4981, [%rd2484];
	add.s32 	%r4982, %r4978, %r4981;
	add.s32 	%r4983, %r4979, %r25;
	mad.lo.s32 	%r4984, %r4983, %r22, %r23;
	cvt.s64.s32 	%rd2485, %r4984;
	add.s64 	%rd2486, %rd3, %rd2485;
	ld.global.u8 	%r4985, [%rd2486];
	add.s32 	%r4986, %r4982, %r4985;
	add.s32 	%r4987, %r4983, %r25;
	mad.lo.s32 	%r4988, %r4987, %r22, %r23;
	cvt.s64.s32 	%rd2487, %r4988;
	add.s64 	%rd2488, %rd3, %rd2487;
	ld.global.u8 	%r4989, [%rd2488];
	add.s32 	%r4990, %r4986, %r4989;
	add.s32 	%r4991, %r4987, %r25;
	mad.lo.s32 	%r4992, %r4991, %r22, %r23;
	cvt.s64.s32 	%rd2489, %r4992;
	add.s64 	%rd2490, %rd3, %rd2489;
	ld.global.u8 	%r4993, [%rd2490];
	add.s32 	%r4994, %r4990, %r4993;
	add.s32 	%r4995, %r4991, %r25;
	mad.lo.s32 	%r4996, %r4995, %r22, %r23;
	cvt.s64.s32 	%rd2491, %r4996;
	add.s64 	%rd2492, %rd3, %rd2491;
	ld.global.u8 	%r4997, [%rd2492];
	add.s32 	%r4998, %r4994, %r4997;
	add.s32 	%r4999, %r4995, %r25;
	mad.lo.s32 	%r5000, %r4999, %r22, %r23;
	cvt.s64.s32 	%rd2493, %r5000;
	add.s64 	%rd2494, %rd3, %rd2493;
	ld.global.u8 	%r5001, [%rd2494];
	add.s32 	%r5002, %r4998, %r5001;
	add.s32 	%r5003, %r4999, %r25;
	mad.lo.s32 	%r5004, %r5003, %r22, %r23;
	cvt.s64.s32 	%rd2495, %r5004;
	add.s64 	%rd2496, %rd3, %rd2495;
	ld.global.u8 	%r5005, [%rd2496];
	add.s32 	%r5006, %r5002, %r5005;
	add.s32 	%r5007, %r5003, %r25;
	mad.lo.s32 	%r5008, %r5007, %r22, %r23;
	cvt.s64.s32 	%rd2497, %r5008;
	add.s64 	%rd2498, %rd3, %rd2497;
	ld.global.u8 	%r5009, [%rd2498];
	add.s32 	%r5010, %r5006, %r5009;
	add.s32 	%r5011, %r5007, %r25;
	mad.lo.s32 	%r5012, %r5011, %r22, %r23;
	cvt.s64.s32 	%rd2499, %r5012;
	add.s64 	%rd2500, %rd3, %rd2499;
	ld.global.u8 	%r5013, [%rd2500];
	add.s32 	%r5014, %r5010, %r5013;
	add.s32 	%r5015, %r5011, %r25;
	mad.lo.s32 	%r5016, %r5015, %r22, %r23;
	cvt.s64.s32 	%rd2501, %r5016;
	add.s64 	%rd2502, %rd3, %rd2501;
	ld.global.u8 	%r5017, [%rd2502];
	add.s32 	%r5018, %r5014, %r5017;
	add.s32 	%r5019, %r5015, %r25;
	mad.lo.s32 	%r5020, %r5019, %r22, %r23;
	cvt.s64.s32 	%rd2503, %r5020;
	add.s64 	%rd2504, %rd3, %rd2503;
	ld.global.u8 	%r5021, [%rd2504];
	add.s32 	%r5022, %r5018, %r5021;
	add.s32 	%r5023, %r5019, %r25;
	mad.lo.s32 	%r5024, %r5023, %r22, %r23;
	cvt.s64.s32 	%rd2505, %r5024;
	add.s64 	%rd2506, %rd3, %rd2505;
	ld.global.u8 	%r5025, [%rd2506];
	add.s32 	%r5026, %r5022, %r5025;
	add.s32 	%r5027, %r5023, %r25;
	mad.lo.s32 	%r5028, %r5027, %r22, %r23;
	cvt.s64.s32 	%rd2507, %r5028;
	add.s64 	%rd2508, %rd3, %rd2507;
	ld.global.u8 	%r5029, [%rd2508];
	add.s32 	%r5030, %r5026, %r5029;
	add.s32 	%r5031, %r5027, %r25;
	mad.lo.s32 	%r5032, %r5031, %r22, %r23;
	cvt.s64.s32 	%rd2509, %r5032;
	add.s64 	%rd2510, %rd3, %rd2509;
	ld.global.u8 	%r5033, [%rd2510];
	add.s32 	%r5034, %r5030, %r5033;
	add.s32 	%r5035, %r5031, %r25;
	mad.lo.s32 	%r5036, %r5035, %r22, %r23;
	cvt.s64.s32 	%rd2511, %r5036;
	add.s64 	%rd2512, %rd3, %rd2511;
	ld.global.u8 	%r5037, [%rd2512];
	add.s32 	%r5038, %r5034, %r5037;
	add.s32 	%r5039, %r5035, %r25;
	mad.lo.s32 	%r5040, %r5039, %r22, %r23;
	cvt.s64.s32 	%rd2513, %r5040;
	add.s64 	%rd2514, %rd3, %rd2513;
	ld.global.u8 	%r5041, [%rd2514];
	add.s32 	%r5042, %r5038, %r5041;
	add.s32 	%r5043, %r5039, %r25;
	mad.lo.s32 	%r5044, %r5043, %r22, %r23;
	cvt.s64.s32 	%rd2515, %r5044;
	add.s64 	%rd2516, %rd3, %rd2515;
	ld.global.u8 	%r5045, [%rd2516];
	add.s32 	%r5046, %r5042, %r5045;
	add.s32 	%r5047, %r5043, %r25;
	mad.lo.s32 	%r5048, %r5047, %r22, %r23;
	cvt.s64.s32 	%rd2517, %r5048;
	add.s64 	%rd2518, %rd3, %rd2517;
	ld.global.u8 	%r5049, [%rd2518];
	add.s32 	%r5050, %r5046, %r5049;
	add.s32 	%r5051, %r5047, %r25;
	mad.lo.s32 	%r5052, %r5051, %r22, %r23;
	cvt.s64.s32 	%rd2519, %r5052;
	add.s64 	%rd2520, %rd3, %rd2519;
	ld.global.u8 	%r5053, [%rd2520];
	add.s32 	%r5054, %r5050, %r5053;
	add.s32 	%r5055, %r5051, %r25;
	mad.lo.s32 	%r5056, %r5055, %r22, %r23;
	cvt.s64.s32 	%rd2521, %r5056;
	add.s64 	%rd2522, %rd3, %rd2521;
	ld.global.u8 	%r5057, [%rd2522];
	add.s32 	%r5058, %r5054, %r5057;
	add.s32 	%r5059, %r5055, %r25;
	mad.lo.s32 	%r5060, %r5059, %r22, %r23;
	cvt.s64.s32 	%rd2523, %r5060;
	add.s64 	%rd2524, %rd3, %rd2523;
	ld.global.u8 	%r5061, [%rd2524];
	add.s32 	%r5062, %r5058, %r5061;
	add.s32 	%r5063, %r5059, %r25;
	mad.lo.s32 	%r5064, %r5063, %r22, %r23;
	cvt.s64.s32 	%rd2525, %r5064;
	add.s64 	%rd2526, %rd3, %rd2525;
	ld.global.u8 	%r5065, [%rd2526];
	add.s32 	%r5066, %r5062, %r5065;
	add.s32 	%r5067, %r5063, %r25;
	mad.lo.s32 	%r5068, %r5067, %r22, %r23;
	cvt.s64.s32 	%rd2527, %r5068;
	add.s64 	%rd2528, %rd3, %rd2527;
	ld.global.u8 	%r5069, [%rd2528];
	add.s32 	%r5070, %r5066, %r5069;
	add.s32 	%r5071, %r26, 29;
	mad.lo.s32 	%r5072, %r5071, %r22, %r23;
	cvt.s64.s32 	%rd2529, %r5072;
	add.s64 	%rd2530, %rd3, %rd2529;
	ld.global.u8 	%r5073, [%rd2530];
	add.s32 	%r5074, %r5070, %r5073;
	add.s32 	%r5075, %r5071, %r25;
	mad.lo.s32 	%r5076, %r5075, %r22, %r23;
	cvt.s64.s32 	%rd2531, %r5076;
	add.s64 	%rd2532, %rd3, %rd2531;
	ld.global.u8 	%r5077, [%rd2532];
	add.s32 	%r5078, %r5074, %r5077;
	add.s32 	%r5079, %r5075, %r25;
	mad.lo.s32 	%r5080, %r5079, %r22, %r23;
	cvt.s64.s32 	%rd2533, %r5080;
	add.s64 	%rd2534, %rd3, %rd2533;
	ld.global.u8 	%r5081, [%rd2534];
	add.s32 	%r5082, %r5078, %r5081;
	add.s32 	%r5083, %r5079, %r25;
	mad.lo.s32 	%r5084, %r5083, %r22, %r23;
	cvt.s64.s32 	%rd2535, %r5084;
	add.s64 	%rd2536, %rd3, %rd2535;
	ld.global.u8 	%r5085, [%rd2536];
	add.s32 	%r5086, %r5082, %r5085;
	add.s32 	%r5087, %r5083, %r25;
	mad.lo.s32 	%r5088, %r5087, %r22, %r23;
	cvt.s64.s32 	%rd2537, %r5088;
	add.s64 	%rd2538, %rd3, %rd2537;
	ld.global.u8 	%r5089, [%rd2538];
	add.s32 	%r5090, %r5086, %r5089;
	add.s32 	%r5091, %r5087, %r25;
	mad.lo.s32 	%r5092, %r5091, %r22, %r23;
	cvt.s64.s32 	%rd2539, %r5092;
	add.s64 	%rd2540, %rd3, %rd2539;
	ld.global.u8 	%r5093, [%rd2540];
	add.s32 	%r5094, %r5090, %r5093;
	add.s32 	%r5095, %r5091, %r25;
	mad.lo.s32 	%r5096, %r5095, %r22, %r23;
	cvt.s64.s32 	%rd2541, %r5096;
	add.s64 	%rd2542, %rd3, %rd2541;
	ld.global.u8 	%r5097, [%rd2542];
	add.s32 	%r5098, %r5094, %r5097;
	add.s32 	%r5099, %r5095, %r25;
	mad.lo.s32 	%r5100, %r5099, %r22, %r23;
	cvt.s64.s32 	%rd2543, %r5100;
	add.s64 	%rd2544, %rd3, %rd2543;
	ld.global.u8 	%r5101, [%rd2544];
	add.s32 	%r5102, %r5098, %r5101;
	add.s32 	%r5103, %r5099, %r25;
	mad.lo.s32 	%r5104, %r5103, %r22, %r23;
	cvt.s64.s32 	%rd2545, %r5104;
	add.s64 	%rd2546, %rd3, %rd2545;
	ld.global.u8 	%r5105, [%rd2546];
	add.s32 	%r5106, %r5102, %r5105;
	add.s32 	%r5107, %r5103, %r25;
	mad.lo.s32 	%r5108, %r5107, %r22, %r23;
	cvt.s64.s32 	%rd2547, %r5108;
	add.s64 	%rd2548, %rd3, %rd2547;
	ld.global.u8 	%r5109, [%rd2548];
	add.s32 	%r5110, %r5106, %r5109;
	add.s32 	%r5111, %r5107, %r25;
	mad.lo.s32 	%r5112, %r5111, %r22, %r23;
	cvt.s64.s32 	%rd2549, %r5112;
	add.s64 	%rd2550, %rd3, %rd2549;
	ld.global.u8 	%r5113, [%rd2550];
	add.s32 	%r5114, %r5110, %r5113;
	add.s32 	%r5115, %r5111, %r25;
	mad.lo.s32 	%r5116, %r5115, %r22, %r23;
	cvt.s64.s32 	%rd2551, %r5116;
	add.s64 	%rd2552, %rd3, %rd2551;
	ld.global.u8 	%r5117, [%rd2552];
	add.s32 	%r5118, %r5114, %r5117;
	add.s32 	%r5119, %r5115, %r25;
	mad.lo.s32 	%r5120, %r5119, %r22, %r23;
	cvt.s64.s32 	%rd2553, %r5120;
	add.s64 	%rd2554, %rd3, %rd2553;
	ld.global.u8 	%r5121, [%rd2554];
	add.s32 	%r5122, %r5118, %r5121;
	add.s32 	%r5123, %r5119, %r25;
	mad.lo.s32 	%r5124, %r5123, %r22, %r23;
	cvt.s64.s32 	%rd2555, %r5124;
	add.s64 	%rd2556, %rd3, %rd2555;
	ld.global.u8 	%r5125, [%rd2556];
	add.s32 	%r5126, %r5122, %r5125;
	add.s32 	%r5127, %r5123, %r25;
	mad.lo.s32 	%r5128, %r5127, %r22, %r23;
	cvt.s64.s32 	%rd2557, %r5128;
	add.s64 	%rd2558, %rd3, %rd2557;
	ld.global.u8 	%r5129, [%rd2558];
	add.s32 	%r5130, %r5126, %r5129;
	add.s32 	%r5131, %r5127, %r25;
	mad.lo.s32 	%r5132, %r5131, %r22, %r23;
	cvt.s64.s32 	%rd2559, %r5132;
	add.s64 	%rd2560, %rd3, %rd2559;
	ld.global.u8 	%r5133, [%rd2560];
	add.s32 	%r5134, %r5130, %r5133;
	add.s32 	%r5135, %r5131, %r25;
	mad.lo.s32 	%r5136, %r5135, %r22, %r23;
	cvt.s64.s32 	%rd2561, %r5136;
	add.s64 	%rd2562, %rd3, %rd2561;
	ld.global.u8 	%r5137, [%rd2562];
	add.s32 	%r5138, %r5134, %r5137;
	add.s32 	%r5139, %r5135, %r25;
	mad.lo.s32 	%r5140, %r5139, %r22, %r23;
	cvt.s64.s32 	%rd2563, %r5140;
	add.s64 	%rd2564, %rd3, %rd2563;
	ld.global.u8 	%r5141, [%rd2564];
	add.s32 	%r5142, %r5138, %r5141;
	add.s32 	%r5143, %r5139, %r25;
	mad.lo.s32 	%r5144, %r5143, %r22, %r23;
	cvt.s64.s32 	%rd2565, %r5144;
	add.s64 	%rd2566, %rd3, %rd2565;
	ld.global.u8 	%r5145, [%rd2566];
	add.s32 	%r5146, %r5142, %r5145;
	add.s32 	%r5147, %r5143, %r25;
	mad.lo.s32 	%r5148, %r5147, %r22, %r23;
	cvt.s64.s32 	%rd2567, %r5148;
	add.s64 	%rd2568, %rd3, %rd2567;
	ld.global.u8 	%r5149, [%rd2568];
	add.s32 	%r5150, %r5146, %r5149;
	add.s32 	%r5151, %r5147, %r25;
	mad.lo.s32 	%r5152, %r5151, %r22, %r23;
	cvt.s64.s32 	%rd2569, %r5152;
	add.s64 	%rd2570, %rd3, %rd2569;
	ld.global.u8 	%r5153, [%rd2570];
	add.s32 	%r5154, %r5150, %r5153;
	add.s32 	%r5155, %r5151, %r25;
	mad.lo.s32 	%r5156, %r5155, %r22, %r23;
	cvt.s64.s32 	%rd2571, %r5156;
	add.s64 	%rd2572, %rd3, %rd2571;
	ld.global.u8 	%r5157, [%rd2572];
	add.s32 	%r5158, %r5154, %r5157;
	add.s32 	%r5159, %r5155, %r25;
	mad.lo.s32 	%r5160, %r5159, %r22, %r23;
	cvt.s64.s32 	%rd2573, %r5160;
	add.s64 	%rd2574, %rd3, %rd2573;
	ld.global.u8 	%r5161, [%rd2574];
	add.s32 	%r5162, %r5158, %r5161;
	add.s32 	%r5163, %r5159, %r25;
	mad.lo.s32 	%r5164, %r5163, %r22, %r23;
	cvt.s64.s32 	%rd2575, %r5164;
	add.s64 	%rd2576, %rd3, %rd2575;
	ld.global.u8 	%r5165, [%rd2576];
	add.s32 	%r5166, %r5162, %r5165;
	add.s32 	%r5167, %r5163, %r25;
	mad.lo.s32 	%r5168, %r5167, %r22, %r23;
	cvt.s64.s32 	%rd2577, %r5168;
	add.s64 	%rd2578, %rd3, %rd2577;
	ld.global.u8 	%r5169, [%rd2578];
	add.s32 	%r5170, %r5166, %r5169;
	add.s32 	%r5171, %r5167, %r25;
	mad.lo.s32 	%r5172, %r5171, %r22, %r23;
	cvt.s64.s32 	%rd2579, %r5172;
	add.s64 	%rd2580, %rd3, %rd2579;
	ld.global.u8 	%r5173, [%rd2580];
	add.s32 	%r5174, %r5170, %r5173;
	add.s32 	%r5175, %r5171, %r25;
	mad.lo.s32 	%r5176, %r5175, %r22, %r23;
	cvt.s64.s32 	%rd2581, %r5176;
	add.s64 	%rd2582, %rd3, %rd2581;
	ld.global.u8 	%r5177, [%rd2582];
	add.s32 	%r5178, %r5174, %r5177;
	add.s32 	%r5179, %r5175, %r25;
	mad.lo.s32 	%r5180, %r5179, %r22, %r23;
	cvt.s64.s32 	%rd2583, %r5180;
	add.s64 	%rd2584, %rd3, %rd2583;
	ld.global.u8 	%r5181, [%rd2584];
	add.s32 	%r5182, %r5178, %r5181;
	add.s32 	%r5183, %r5179, %r25;
	mad.lo.s32 	%r5184, %r5183, %r22, %r23;
	cvt.s64.s32 	%rd2585, %r5184;
	add.s64 	%rd2586, %rd3, %rd2585;
	ld.global.u8 	%r5185, [%rd2586];
	add.s32 	%r5186, %r5182, %r5185;
	add.s32 	%r5187, %r5183, %r25;
	mad.lo.s32 	%r5188, %r5187, %r22, %r23;
	cvt.s64.s32 	%rd2587, %r5188;
	add.s64 	%rd2588, %rd3, %rd2587;
	ld.global.u8 	%r5189, [%rd2588];
	add.s32 	%r5190, %r5186, %r5189;
	add.s32 	%r5191, %r5187, %r25;
	mad.lo.s32 	%r5192, %r5191, %r22, %r23;
	cvt.s64.s32 	%rd2589, %r5192;
	add.s64 	%rd2590, %rd3, %rd2589;
	ld.global.u8 	%r5193, [%rd2590];
	add.s32 	%r5194, %r5190, %r5193;
	add.s32 	%r5195, %r5191, %r25;
	mad.lo.s32 	%r5196, %r5195, %r22, %r23;
	cvt.s64.s32 	%rd2591, %r5196;
	add.s64 	%rd2592, %rd3, %rd2591;
	ld.global.u8 	%r5197, [%rd2592];
	add.s32 	%r5198, %r5194, %r5197;
	add.s32 	%r5199, %r5195, %r25;
	mad.lo.s32 	%r5200, %r5199, %r22, %r23;
	cvt.s64.s32 	%rd2593, %r5200;
	add.s64 	%rd2594, %rd3, %rd2593;
	ld.global.u8 	%r5201, [%rd2594];
	add.s32 	%r5202, %r5198, %r5201;
	add.s32 	%r5203, %r5199, %r25;
	mad.lo.s32 	%r5204, %r5203, %r22, %r23;
	cvt.s64.s32 	%rd2595, %r5204;
	add.s64 	%rd2596, %rd3, %rd2595;
	ld.global.u8 	%r5205, [%rd2596];
	add.s32 	%r5206, %r5202, %r5205;
	add.s32 	%r5207, %r5203, %r25;
	mad.lo.s32 	%r5208, %r5207, %r22, %r23;
	cvt.s64.s32 	%rd2597, %r5208;
	add.s64 	%rd2598, %rd3, %rd2597;
	ld.global.u8 	%r5209, [%rd2598];
	add.s32 	%r5210, %r5206, %r5209;
	add.s32 	%r5211, %r5207, %r25;
	mad.lo.s32 	%r5212, %r5211, %r22, %r23;
	cvt.s64.s32 	%rd2599, %r5212;
	add.s64 	%rd2600, %rd3, %rd2599;
	ld.global.u8 	%r5213, [%rd2600];
	add.s32 	%r5214, %r5210, %r5213;
	add.s32 	%r5215, %r5211, %r25;
	mad.lo.s32 	%r5216, %r5215, %r22, %r23;
	cvt.s64.s32 	%rd2601, %r5216;
	add.s64 	%rd2602, %rd3, %rd2601;
	ld.global.u8 	%r5217, [%rd2602];
	add.s32 	%r5218, %r5214, %r5217;
	add.s32 	%r5219, %r5215, %r25;
	mad.lo.s32 	%r5220, %r5219, %r22, %r23;
	cvt.s64.s32 	%rd2603, %r5220;
	add.s64 	%rd2604, %rd3, %rd2603;
	ld.global.u8 	%r5221, [%rd2604];
	add.s32 	%r5222, %r5218, %r5221;
	add.s32 	%r5223, %r5219, %r25;
	mad.lo.s32 	%r5224, %r5223, %r22, %r23;
	cvt.s64.s32 	%rd2605, %r5224;
	add.s64 	%rd2606, %rd3, %rd2605;
	ld.global.u8 	%r5225, [%rd2606];
	add.s32 	%r5226, %r5222, %r5225;
	add.s32 	%r5227, %r5223, %r25;
	mad.lo.s32 	%r5228, %r5227, %r22, %r23;
	cvt.s64.s32 	%rd2607, %r5228;
	add.s64 	%rd2608, %rd3, %rd2607;
	ld.global.u8 	%r5229, [%rd2608];
	add.s32 	%r5230, %r5226, %r5229;
	add.s32 	%r5231, %r5227, %r25;
	mad.lo.s32 	%r5232, %r5231, %r22, %r23;
	cvt.s64.s32 	%rd2609, %r5232;
	add.s64 	%rd2610, %rd3, %rd2609;
	ld.global.u8 	%r5233, [%rd2610];
	add.s32 	%r5234, %r5230, %r5233;
	add.s32 	%r5235, %r5231, %r25;
	mad.lo.s32 	%r5236, %r5235, %r22, %r23;
	cvt.s64.s32 	%rd2611, %r5236;
	add.s64 	%rd2612, %rd3, %rd2611;
	ld.global.u8 	%r5237, [%rd2612];
	add.s32 	%r5238, %r5234, %r5237;
	add.s32 	%r5239, %r5235, %r25;
	mad.lo.s32 	%r5240, %r5239, %r22, %r23;
	cvt.s64.s32 	%rd2613, %r5240;
	add.s64 	%rd2614, %rd3, %rd2613;
	ld.global.u8 	%r5241, [%rd2614];
	add.s32 	%r5242, %r5238, %r5241;
	add.s32 	%r5243, %r5239, %r25;
	mad.lo.s32 	%r5244, %r5243, %r22, %r23;
	cvt.s64.s32 	%rd2615, %r5244;
	add.s64 	%rd2616, %rd3, %rd2615;
	ld.global.u8 	%r5245, [%rd2616];
	add.s32 	%r5246, %r5242, %r5245;
	add.s32 	%r5247, %r5243, %r25;
	mad.lo.s32 	%r5248, %r5247, %r22, %r23;
	cvt.s64.s32 	%rd2617, %r5248;
	add.s64 	%rd2618, %rd3, %rd2617;
	ld.global.u8 	%r5249, [%rd2618];
	add.s32 	%r5250, %r5246, %r5249;
	add.s32 	%r5251, %r5247, %r25;
	mad.lo.s32 	%r5252, %r5251, %r22, %r23;
	cvt.s64.s32 	%rd2619, %r5252;
	add.s64 	%rd2620, %rd3, %rd2619;
	ld.global.u8 	%r5253, [%rd2620];
	add.s32 	%r5254, %r5250, %r5253;
	add.s32 	%r5255, %r5251, %r25;
	mad.lo.s32 	%r5256, %r5255, %r22, %r23;
	cvt.s64.s32 	%rd2621, %r5256;
	add.s64 	%rd2622, %rd3, %rd2621;
	ld.global.u8 	%r5257, [%rd2622];
	add.s32 	%r5258, %r5254, %r5257;
	add.s32 	%r5259, %r5255, %r25;
	mad.lo.s32 	%r5260, %r5259, %r22, %r23;
	cvt.s64.s32 	%rd2623, %r5260;
	add.s64 	%rd2624, %rd3, %rd2623;
	ld.global.u8 	%r5261, [%rd2624];
	add.s32 	%r5262, %r5258, %r5261;
	add.s32 	%r5263, %r5259, %r25;
	mad.lo.s32 	%r5264, %r5263, %r22, %r23;
	cvt.s64.s32 	%rd2625, %r5264;
	add.s64 	%rd2626, %rd3, %rd2625;
	ld.global.u8 	%r5265, [%rd2626];
	add.s32 	%r5266, %r5262, %r5265;
	add.s32 	%r5267, %r5263, %r25;
	mad.lo.s32 	%r5268, %r5267, %r22, %r23;
	cvt.s64.s32 	%rd2627, %r5268;
	add.s64 	%rd2628, %rd3, %rd2627;
	ld.global.u8 	%r5269, [%rd2628];
	add.s32 	%r5270, %r5266, %r5269;
	add.s32 	%r5271, %r5267, %r25;
	mad.lo.s32 	%r5272, %r5271, %r22, %r23;
	cvt.s64.s32 	%rd2629, %r5272;
	add.s64 	%rd2630, %rd3, %rd2629;
	ld.global.u8 	%r5273, [%rd2630];
	add.s32 	%r5274, %r5270, %r5273;
	add.s32 	%r5275, %r26, 30;
	mad.lo.s32 	%r5276, %r5275, %r22, %r23;
	cvt.s64.s32 	%rd2631, %r5276;
	add.s64 	%rd2632, %rd3, %rd2631;
	ld.global.u8 	%r5277, [%rd2632];
	add.s32 	%r5278, %r5274, %r5277;
	add.s32 	%r5279, %r5275, %r25;
	mad.lo.s32 	%r5280, %r5279, %r22, %r23;
	cvt.s64.s32 	%rd2633, %r5280;
	add.s64 	%rd2634, %rd3, %rd2633;
	ld.global.u8 	%r5281, [%rd2634];
	add.s32 	%r5282, %r5278, %r5281;
	add.s32 	%r5283, %r5279, %r25;
	mad.lo.s32 	%r5284, %r5283, %r22, %r23;
	cvt.s64.s32 	%rd2635, %r5284;
	add.s64 	%rd2636, %rd3, %rd2635;
	ld.global.u8 	%r5285, [%rd2636];
	add.s32 	%r5286, %r5282, %r5285;
	add.s32 	%r5287, %r5283, %r25;
	mad.lo.s32 	%r5288, %r5287, %r22, %r23;
	cvt.s64.s32 	%rd2637, %r5288;
	add.s64 	%rd2638, %rd3, %rd2637;
	ld.global.u8 	%r5289, [%rd2638];
	add.s32 	%r5290, %r5286, %r5289;
	add.s32 	%r5291, %r5287, %r25;
	mad.lo.s32 	%r5292, %r5291, %r22, %r23;
	cvt.s64.s32 	%rd2639, %r5292;
	add.s64 	%rd2640, %rd3, %rd2639;
	ld.global.u8 	%r5293, [%rd2640];
	add.s32 	%r5294, %r5290, %r5293;
	add.s32 	%r5295, %r5291, %r25;
	mad.lo.s32 	%r5296, %r5295, %r22, %r23;
	cvt.s64.s32 	%rd2641, %r5296;
	add.s64 	%rd2642, %rd3, %rd2641;
	ld.global.u8 	%r5297, [%rd2642];
	add.s32 	%r5298, %r5294, %r5297;
	add.s32 	%r5299, %r5295, %r25;
	mad.lo.s32 	%r5300, %r5299, %r22, %r23;
	cvt.s64.s32 	%rd2643, %r5300;
	add.s64 	%rd2644, %rd3, %rd2643;
	ld.global.u8 	%r5301, [%rd2644];
	add.s32 	%r5302, %r5298, %r5301;
	add.s32 	%r5303, %r5299, %r25;
	mad.lo.s32 	%r5304, %r5303, %r22, %r23;
	cvt.s64.s32 	%rd2645, %r5304;
	add.s64 	%rd2646, %rd3, %rd2645;
	ld.global.u8 	%r5305, [%rd2646];
	add.s32 	%r5306, %r5302, %r5305;
	add.s32 	%r5307, %r5303, %r25;
	mad.lo.s32 	%r5308, %r5307, %r22, %r23;
	cvt.s64.s32 	%rd2647, %r5308;
	add.s64 	%rd2648, %rd3, %rd2647;
	ld.global.u8 	%r5309, [%rd2648];
	add.s32 	%r5310, %r5306, %r5309;
	add.s32 	%r5311, %r5307, %r25;
	mad.lo.s32 	%r5312, %r5311, %r22, %r23;
	cvt.s64.s32 	%rd2649, %r5312;
	add.s64 	%rd2650, %rd3, %rd2649;
	ld.global.u8 	%r5313, [%rd2650];
	add.s32 	%r5314, %r5310, %r5313;
	add.s32 	%r5315, %r5311, %r25;
	mad.lo.s32 	%r5316, %r5315, %r22, %r23;
	cvt.s64.s32 	%rd2651, %r5316;
	add.s64 	%rd2652, %rd3, %rd2651;
	ld.global.u8 	%r5317, [%rd2652];
	add.s32 	%r5318, %r5314, %r5317;
	add.s32 	%r5319, %r5315, %r25;
	mad.lo.s32 	%r5320, %r5319, %r22, %r23;
	cvt.s64.s32 	%rd2653, %r5320;
	add.s64 	%rd2654, %rd3, %rd2653;
	ld.global.u8 	%r5321, [%rd2654];
	add.s32 	%r5322, %r5318, %r5321;
	add.s32 	%r5323, %r5319, %r25;
	mad.lo.s32 	%r5324, %r5323, %r22, %r23;
	cvt.s64.s32 	%rd2655, %r5324;
	add.s64 	%rd2656, %rd3, %rd2655;
	ld.global.u8 	%r5325, [%rd2656];
	add.s32 	%r5326, %r5322, %r5325;
	add.s32 	%r5327, %r5323, %r25;
	mad.lo.s32 	%r5328, %r5327, %r22, %r23;
	cvt.s64.s32 	%rd2657, %r5328;
	add.s64 	%rd2658, %rd3, %rd2657;
	ld.global.u8 	%r5329, [%rd2658];
	add.s32 	%r5330, %r5326, %r5329;
	add.s32 	%r5331, %r5327, %r25;
	mad.lo.s32 	%r5332, %r5331, %r22, %r23;
	cvt.s64.s32 	%rd2659, %r5332;
	add.s64 	%rd2660, %rd3, %rd2659;
	ld.global.u8 	%r5333, [%rd2660];
	add.s32 	%r5334, %r5330, %r5333;
	add.s32 	%r5335, %r5331, %r25;
	mad.lo.s32 	%r5336, %r5335, %r22, %r23;
	cvt.s64.s32 	%rd2661, %r5336;
	add.s64 	%rd2662, %rd3, %rd2661;
	ld.global.u8 	%r5337, [%rd2662];
	add.s32 	%r5338, %r5334, %r5337;
	add.s32 	%r5339, %r5335, %r25;
	mad.lo.s32 	%r5340, %r5339, %r22, %r23;
	cvt.s64.s32 	%rd2663, %r5340;
	add.s64 	%rd2664, %rd3, %rd2663;
	ld.global.u8 	%r5341, [%rd2664];
	add.s32 	%r5342, %r5338, %r5341;
	add.s32 	%r5343, %r5339, %r25;
	mad.lo.s32 	%r5344, %r5343, %r22, %r23;
	cvt.s64.s32 	%rd2665, %r5344;
	add.s64 	%rd2666, %rd3, %rd2665;
	ld.global.u8 	%r5345, [%rd2666];
	add.s32 	%r5346, %r5342, %r5345;
	add.s32 	%r5347, %r5343, %r25;
	mad.lo.s32 	%r5348, %r5347, %r22, %r23;
	cvt.s64.s32 	%rd2667, %r5348;
	add.s64 	%rd2668, %rd3, %rd2667;
	ld.global.u8 	%r5349, [%rd2668];
	add.s32 	%r5350, %r5346, %r5349;
	add.s32 	%r5351, %r5347, %r25;
	mad.lo.s32 	%r5352, %r5351, %r22, %r23;
	cvt.s64.s32 	%rd2669, %r5352;
	add.s64 	%rd2670, %rd3, %rd2669;
	ld.global.u8 	%r5353, [%rd2670];
	add.s32 	%r5354, %r5350, %r5353;
	add.s32 	%r5355, %r5351, %r25;
	mad.lo.s32 	%r5356, %r5355, %r22, %r23;
	cvt.s64.s32 	%rd2671, %r5356;
	add.s64 	%rd2672, %rd3, %rd2671;
	ld.global.u8 	%r5357, [%rd2672];
	add.s32 	%r5358, %r5354, %r5357;
	add.s32 	%r5359, %r5355, %r25;
	mad.lo.s32 	%r5360, %r5359, %r22, %r23;
	cvt.s64.s32 	%rd2673, %r5360;
	add.s64 	%rd2674, %rd3, %rd2673;
	ld.global.u8 	%r5361, [%rd2674];
	add.s32 	%r5362, %r5358, %r5361;
	add.s32 	%r5363, %r5359, %r25;
	mad.lo.s32 	%r5364, %r5363, %r22, %r23;
	cvt.s64.s32 	%rd2675, %r5364;
	add.s64 	%rd2676, %rd3, %rd2675;
	ld.global.u8 	%r5365, [%rd2676];
	add.s32 	%r5366, %r5362, %r5365;
	add.s32 	%r5367, %r5363, %r25;
	mad.lo.s32 	%r5368, %r5367, %r22, %r23;
	cvt.s64.s32 	%rd2677, %r5368;
	add.s64 	%rd2678, %rd3, %rd2677;
	ld.global.u8 	%r5369, [%rd2678];
	add.s32 	%r5370, %r5366, %r5369;
	add.s32 	%r5371, %r5367, %r25;
	mad.lo.s32 	%r5372, %r5371, %r22, %r23;
	cvt.s64.s32 	%rd2679, %r5372;
	add.s64 	%rd2680, %rd3, %rd2679;
	ld.global.u8 	%r5373, [%rd2680];
	add.s32 	%r5374, %r5370, %r5373;
	add.s32 	%r5375, %r5371, %r25;
	mad.lo.s32 	%r5376, %r5375, %r22, %r23;
	cvt.s64.s32 	%rd2681, %r5376;
	add.s64 	%rd2682, %rd3, %rd2681;
	ld.global.u8 	%r5377, [%rd2682];
	add.s32 	%r5378, %r5374, %r5377;
	add.s32 	%r5379, %r5375, %r25;
	mad.lo.s32 	%r5380, %r5379, %r22, %r23;
	cvt.s64.s32 	%rd2683, %r5380;
	add.s64 	%rd2684, %rd3, %rd2683;
	ld.global.u8 	%r5381, [%rd2684];
	add.s32 	%r5382, %r5378, %r5381;
	add.s32 	%r5383, %r5379, %r25;
	mad.lo.s32 	%r5384, %r5383, %r22, %r23;
	cvt.s64.s32 	%rd2685, %r5384;
	add.s64 	%rd2686, %rd3, %rd2685;
	ld.global.u8 	%r5385, [%rd2686];
	add.s32 	%r5386, %r5382, %r5385;
	add.s32 	%r5387, %r5383, %r25;
	mad.lo.s32 	%r5388, %r5387, %r22, %r23;
	cvt.s64.s32 	%rd2687, %r5388;
	add.s64 	%rd2688, %rd3, %rd2687;
	ld.global.u8 	%r5389, [%rd2688];
	add.s32 	%r5390, %r5386, %r5389;
	add.s32 	%r5391, %r5387, %r25;
	mad.lo.s32 	%r5392, %r5391, %r22, %r23;
	cvt.s64.s32 	%rd2689, %r5392;
	add.s64 	%rd2690, %rd3, %rd2689;
	ld.global.u8 	%r5393, [%rd2690];
	add.s32 	%r5394, %r5390, %r5393;
	add.s32 	%r5395, %r5391, %r25;
	mad.lo.s32 	%r5396, %r5395, %r22, %r23;
	cvt.s64.s32 	%rd2691, %r5396;
	add.s64 	%rd2692, %rd3, %rd2691;
	ld.global.u8 	%r5397, [%rd2692];
	add.s32 	%r5398, %r5394, %r5397;
	add.s32 	%r5399, %r5395, %r25;
	mad.lo.s32 	%r5400, %r5399, %r22, %r23;
	cvt.s64.s32 	%rd2693, %r5400;
	add.s64 	%rd2694, %rd3, %rd2693;
	ld.global.u8 	%r5401, [%rd2694];
	add.s32 	%r5402, %r5398, %r5401;
	add.s32 	%r5403, %r5399, %r25;
	mad.lo.s32 	%r5404, %r5403, %r22, %r23;
	cvt.s64.s32 	%rd2695, %r5404;
	add.s64 	%rd2696, %rd3, %rd2695;
	ld.global.u8 	%r5405, [%rd2696];
	add.s32 	%r5406, %r5402, %r5405;
	add.s32 	%r5407, %r5403, %r25;
	mad.lo.s32 	%r5408, %r5407, %r22, %r23;
	cvt.s64.s32 	%rd2697, %r5408;
	add.s64 	%rd2698, %rd3, %rd2697;
	ld.global.u8 	%r5409, [%rd2698];
	add.s32 	%r5410, %r5406, %r5409;
	add.s32 	%r5411, %r5407, %r25;
	mad.lo.s32 	%r5412, %r5411, %r22, %r23;
	cvt.s64.s32 	%rd2699, %r5412;
	add.s64 	%rd2700, %rd3, %rd2699;
	ld.global.u8 	%r5413, [%rd2700];
	add.s32 	%r5414, %r5410, %r5413;
	add.s32 	%r5415, %r5411, %r25;
	mad.lo.s32 	%r5416, %r5415, %r22, %r23;
	cvt.s64.s32 	%rd2701, %r5416;
	add.s64 	%rd2702, %rd3, %rd2701;
	ld.global.u8 	%r5417, [%rd2702];
	add.s32 	%r5418, %r5414, %r5417;
	add.s32 	%r5419, %r5415, %r25;
	mad.lo.s32 	%r5420, %r5419, %r22, %r23;
	cvt.s64.s32 	%rd2703, %r5420;
	add.s64 	%rd2704, %rd3, %rd2703;
	ld.global.u8 	%r5421, [%rd2704];
	add.s32 	%r5422, %r5418, %r5421;
	add.s32 	%r5423, %r5419, %r25;
	mad.lo.s32 	%r5424, %r5423, %r22, %r23;
	cvt.s64.s32 	%rd2705, %r5424;
	add.s64 	%rd2706, %rd3, %rd2705;
	ld.global.u8 	%r5425, [%rd2706];
	add.s32 	%r5426, %r5422, %r5425;
	add.s32 	%r5427, %r5423, %r25;
	mad.lo.s32 	%r5428, %r5427, %r22, %r23;
	cvt.s64.s32 	%rd2707, %r5428;
	add.s64 	%rd2708, %rd3, %rd2707;
	ld.global.u8 	%r5429, [%rd2708];
	add.s32 	%r5430, %r5426, %r5429;
	add.s32 	%r5431, %r5427, %r25;
	mad.lo.s32 	%r5432, %r5431, %r22, %r23;
	cvt.s64.s32 	%rd2709, %r5432;
	add.s64 	%rd2710, %rd3, %rd2709;
	ld.global.u8 	%r5433, [%rd2710];
	add.s32 	%r5434, %r5430, %r5433;
	add.s32 	%r5435, %r5431, %r25;
	mad.lo.s32 	%r5436, %r5435, %r22, %r23;
	cvt.s64.s32 	%rd2711, %r5436;
	add.s64 	%rd2712, %rd3, %rd2711;
	ld.global.u8 	%r5437, [%rd2712];
	add.s32 	%r5438, %r5434, %r5437;
	add.s32 	%r5439, %r5435, %r25;
	mad.lo.s32 	%r5440, %r5439, %r22, %r23;
	cvt.s64.s32 	%rd2713, %r5440;
	add.s64 	%rd2714, %rd3, %rd2713;
	ld.global.u8 	%r5441, [%rd2714];
	add.s32 	%r5442, %r5438, %r5441;
	add.s32 	%r5443, %r5439, %r25;
	mad.lo.s32 	%r5444, %r5443, %r22, %r23;
	cvt.s64.s32 	%rd2715, %r5444;
	add.s64 	%rd2716, %rd3, %rd2715;
	ld.global.u8 	%r5445, [%rd2716];
	add.s32 	%r5446, %r5442, %r5445;
	add.s32 	%r5447, %r5443, %r25;
	mad.lo.s32 	%r5448, %r5447, %r22, %r23;
	cvt.s64.s32 	%rd2717, %r5448;
	add.s64 	%rd2718, %rd3, %rd2717;
	ld.global.u8 	%r5449, [%rd2718];
	add.s32 	%r5450, %r5446, %r5449;
	add.s32 	%r5451, %r5447, %r25;
	mad.lo.s32 	%r5452, %r5451, %r22, %r23;
	cvt.s64.s32 	%rd2719, %r5452;
	add.s64 	%rd2720, %rd3, %rd2719;
	ld.global.u8 	%r5453, [%rd2720];
	add.s32 	%r5454, %r5450, %r5453;
	add.s32 	%r5455, %r5451, %r25;
	mad.lo.s32 	%r5456, %r5455, %r22, %r23;
	cvt.s64.s32 	%rd2721, %r5456;
	add.s64 	%rd2722, %rd3, %rd2721;
	ld.global.u8 	%r5457, [%rd2722];
	add.s32 	%r5458, %r5454, %r5457;
	add.s32 	%r5459, %r5455, %r25;
	mad.lo.s32 	%r5460, %r5459, %r22, %r23;
	cvt.s64.s32 	%rd2723, %r5460;
	add.s64 	%rd2724, %rd3, %rd2723;
	ld.global.u8 	%r5461, [%rd2724];
	add.s32 	%r5462, %r5458, %r5461;
	add.s32 	%r5463, %r5459, %r25;
	mad.lo.s32 	%r5464, %r5463, %r22, %r23;
	cvt.s64.s32 	%rd2725, %r5464;
	add.s64 	%rd2726, %rd3, %rd2725;
	ld.global.u8 	%r5465, [%rd2726];
	add.s32 	%r5466, %r5462, %r5465;
	add.s32 	%r5467, %r5463, %r25;
	mad.lo.s32 	%r5468, %r5467, %r22, %r23;
	cvt.s64.s32 	%rd2727, %r5468;
	add.s64 	%rd2728, %rd3, %rd2727;
	ld.global.u8 	%r5469, [%rd2728];
	add.s32 	%r5470, %r5466, %r5469;
	add.s32 	%r5471, %r5467, %r25;
	mad.lo.s32 	%r5472, %r5471, %r22, %r23;
	cvt.s64.s32 	%rd2729, %r5472;
	add.s64 	%rd2730, %rd3, %rd2729;
	ld.global.u8 	%r5473, [%rd2730];
	add.s32 	%r5474, %r5470, %r5473;
	add.s32 	%r5475, %r5471, %r25;
	mad.lo.s32 	%r5476, %r5475, %r22, %r23;
	cvt.s64.s32 	%rd2731, %r5476;
	add.s64 	%rd2732, %rd3, %rd2731;
	ld.global.u8 	%r5477, [%rd2732];
	add.s32 	%r5478, %r5474, %r5477;
	add.s32 	%r5479, %r26, 31;
	mad.lo.s32 	%r5480, %r5479, %r22, %r23;
	cvt.s64.s32 	%rd2733, %r5480;
	add.s64 	%rd2734, %rd3, %rd2733;
	ld.global.u8 	%r5481, [%rd2734];
	add.s32 	%r5482, %r5478, %r5481;
	add.s32 	%r5483, %r5479, %r25;
	mad.lo.s32 	%r5484, %r5483, %r22, %r23;
	cvt.s64.s32 	%rd2735, %r5484;
	add.s64 	%rd2736, %rd3, %rd2735;
	ld.global.u8 	%r5485, [%rd2736];
	add.s32 	%r5486, %r5482, %r5485;
	add.s32 	%r5487, %r5483, %r25;
	mad.lo.s32 	%r5488, %r5487, %r22, %r23;
	cvt.s64.s32 	%rd2737, %r5488;
	add.s64 	%rd2738, %rd3, %rd2737;
	ld.global.u8 	%r5489, [%rd2738];
	add.s32 	%r5490, %r5486, %r5489;
	add.s32 	%r5491, %r5487, %r25;
	mad.lo.s32 	%r5492, %r5491, %r22, %r23;
	cvt.s64.s32 	%rd2739, %r5492;
	add.s64 	%rd2740, %rd3, %rd2739;
	ld.global.u8 	%r5493, [%rd2740];
	add.s32 	%r5494, %r5490, %r5493;
	add.s32 	%r5495, %r5491, %r25;
	mad.lo.s32 	%r5496, %r5495, %r22, %r23;
	cvt.s64.s32 	%rd2741, %r5496;
	add.s64 	%rd2742, %rd3, %rd2741;
	ld.global.u8 	%r5497, [%rd2742];
	add.s32 	%r5498, %r5494, %r5497;
	add.s32 	%r5499, %r5495, %r25;
	mad.lo.s32 	%r5500, %r5499, %r22, %r23;
	cvt.s64.s32 	%rd2743, %r5500;
	add.s64 	%rd2744, %rd3, %rd2743;
	ld.global.u8 	%r5501, [%rd2744];
	add.s32 	%r5502, %r5498, %r5501;
	add.s32 	%r5503, %r5499, %r25;
	mad.lo.s32 	%r5504, %r5503, %r22, %r23;
	cvt.s64.s32 	%rd2745, %r5504;
	add.s64 	%rd2746, %rd3, %rd2745;
	ld.global.u8 	%r5505, [%rd2746];
	add.s32 	%r5506, %r5502, %r5505;
	add.s32 	%r5507, %r5503, %r25;
	mad.lo.s32 	%r5508, %r5507, %r22, %r23;
	cvt.s64.s32 	%rd2747, %r5508;
	add.s64 	%rd2748, %rd3, %rd2747;
	ld.global.u8 	%r5509, [%rd2748];
	add.s32 	%r5510, %r5506, %r5509;
	add.s32 	%r5511, %r5507, %r25;
	mad.lo.s32 	%r5512, %r5511, %r22, %r23;
	cvt.s64.s32 	%rd2749, %r5512;
	add.s64 	%rd2750, %rd3, %rd2749;
	ld.global.u8 	%r5513, [%rd2750];
	add.s32 	%r5514, %r5510, %r5513;
	add.s32 	%r5515, %r5511, %r25;
	mad.lo.s32 	%r5516, %r5515, %r22, %r23;
	cvt.s64.s32 	%rd2751, %r5516;
	add.s64 	%rd2752, %rd3, %rd2751;
	ld.global.u8 	%r5517, [%rd2752];
	add.s32 	%r5518, %r5514, %r5517;
	add.s32 	%r5519, %r5515, %r25;
	mad.lo.s32 	%r5520, %r5519, %r22, %r23;
	cvt.s64.s32 	%rd2753, %r5520;
	add.s64 	%rd2754, %rd3, %rd2753;
	ld.global.u8 	%r5521, [%rd2754];
	add.s32 	%r5522, %r5518, %r5521;
	add.s32 	%r5523, %r5519, %r25;
	mad.lo.s32 	%r5524, %r5523, %r22, %r23;
	cvt.s64.s32 	%rd2755, %r5524;
	add.s64 	%rd2756, %rd3, %rd2755;
	ld.global.u8 	%r5525, [%rd2756];
	add.s32 	%r5526, %r5522, %r5525;
	add.s32 	%r5527, %r5523, %r25;
	mad.lo.s32 	%r5528, %r5527, %r22, %r23;
	cvt.s64.s32 	%rd2757, %r5528;
	add.s64 	%rd2758, %rd3, %rd2757;
	ld.global.u8 	%r5529, [%rd2758];
	add.s32 	%r5530, %r5526, %r5529;
	add.s32 	%r5531, %r5527, %r25;
	mad.lo.s32 	%r5532, %r5531, %r22, %r23;
	cvt.s64.s32 	%rd2759, %r5532;
	add.s64 	%rd2760, %rd3, %rd2759;
	ld.global.u8 	%r5533, [%rd2760];
	add.s32 	%r5534, %r5530, %r5533;
	add.s32 	%r5535, %r5531, %r25;
	mad.lo.s32 	%r5536, %r5535, %r22, %r23;
	cvt.s64.s32 	%rd2761, %r5536;
	add.s64 	%rd2762, %rd3, %rd2761;
	ld.global.u8 	%r5537, [%rd2762];
	add.s32 	%r5538, %r5534, %r5537;
	add.s32 	%r5539, %r5535, %r25;
	mad.lo.s32 	%r5540, %r5539, %r22, %r23;
	cvt.s64.s32 	%rd2763, %r5540;
	add.s64 	%rd2764, %rd3, %rd2763;
	ld.global.u8 	%r5541, [%rd2764];
	add.s32 	%r5542, %r5538, %r5541;
	add.s32 	%r5543, %r5539, %r25;
	mad.lo.s32 	%r5544, %r5543, %r22, %r23;
	cvt.s64.s32 	%rd2765, %r5544;
	add.s64 	%rd2766, %rd3, %rd2765;
	ld.global.u8 	%r5545, [%rd2766];
	add.s32 	%r5546, %r5542, %r5545;
	add.s32 	%r5547, %r5543, %r25;
	mad.lo.s32 	%r5548, %r5547, %r22, %r23;
	cvt.s64.s32 	%rd2767, %r5548;
	add.s64 	%rd2768, %rd3, %rd2767;
	ld.global.u8 	%r5549, [%rd2768];
	add.s32 	%r5550, %r5546, %r5549;
	add.s32 	%r5551, %r5547, %r25;
	mad.lo.s32 	%r5552, %r5551, %r22, %r23;
	cvt.s64.s32 	%rd2769, %r5552;
	add.s64 	%rd2770, %rd3, %rd2769;
	ld.global.u8 	%r5553, [%rd2770];
	add.s32 	%r5554, %r5550, %r5553;
	add.s32 	%r5555, %r5551, %r25;
	mad.lo.s32 	%r5556, %r5555, %r22, %r23;
	cvt.s64.s32 	%rd2771, %r5556;
	add.s64 	%rd2772, %rd3, %rd2771;
	ld.global.u8 	%r5557, [%rd2772];
	add.s32 	%r5558, %r5554, %r5557;
	add.s32 	%r5559, %r5555, %r25;
	mad.lo.s32 	%r5560, %r5559, %r22, %r23;
	cvt.s64.s32 	%rd2773, %r5560;
	add.s64 	%rd2774, %rd3, %rd2773;
	ld.global.u8 	%r5561, [%rd2774];
	add.s32 	%r5562, %r5558, %r5561;
	add.s32 	%r5563, %r5559, %r25;
	mad.lo.s32 	%r5564, %r5563, %r22, %r23;
	cvt.s64.s32 	%rd2775, %r5564;
	add.s64 	%rd2776, %rd3, %rd2775;
	ld.global.u8 	%r5565, [%rd2776];
	add.s32 	%r5566, %r5562, %r5565;
	add.s32 	%r5567, %r5563, %r25;
	mad.lo.s32 	%r5568, %r5567, %r22, %r23;
	cvt.s64.s32 	%rd2777, %r5568;
	add.s64 	%rd2778, %rd3, %rd2777;
	ld.global.u8 	%r5569, [%rd2778];
	add.s32 	%r5570, %r5566, %r5569;
	add.s32 	%r5571, %r5567, %r25;
	mad.lo.s32 	%r5572, %r5571, %r22, %r23;
	cvt.s64.s32 	%rd2779, %r5572;
	add.s64 	%rd2780, %rd3, %rd2779;
	ld.global.u8 	%r5573, [%rd2780];
	add.s32 	%r5574, %r5570, %r5573;
	add.s32 	%r5575, %r5571, %r25;
	mad.lo.s32 	%r5576, %r5575, %r22, %r23;
	cvt.s64.s32 	%rd2781, %r5576;
	add.s64 	%rd2782, %rd3, %rd2781;
	ld.global.u8 	%r5577, [%rd2782];
	add.s32 	%r5578, %r5574, %r5577;
	add.s32 	%r5579, %r5575, %r25;
	mad.lo.s32 	%r5580, %r5579, %r22, %r23;
	cvt.s64.s32 	%rd2783, %r5580;
	add.s64 	%rd2784, %rd3, %rd2783;
	ld.global.u8 	%r5581, [%rd2784];
	add.s32 	%r5582, %r5578, %r5581;
	add.s32 	%r5583, %r5579, %r25;
	mad.lo.s32 	%r5584, %r5583, %r22, %r23;
	cvt.s64.s32 	%rd2785, %r5584;
	add.s64 	%rd2786, %rd3, %rd2785;
	ld.global.u8 	%r5585, [%rd2786];
	add.s32 	%r5586, %r5582, %r5585;
	add.s32 	%r5587, %r5583, %r25;
	mad.lo.s32 	%r5588, %r5587, %r22, %r23;
	cvt.s64.s32 	%rd2787, %r5588;
	add.s64 	%rd2788, %rd3, %rd2787;
	ld.global.u8 	%r5589, [%rd2788];
	add.s32 	%r5590, %r5586, %r5589;
	add.s32 	%r5591, %r5587, %r25;
	mad.lo.s32 	%r5592, %r5591, %r22, %r23;
	cvt.s64.s32 	%rd2789, %r5592;
	add.s64 	%rd2790, %rd3, %rd2789;
	ld.global.u8 	%r5593, [%rd2790];
	add.s32 	%r5594, %r5590, %r5593;
	add.s32 	%r5595, %r5591, %r25;
	mad.lo.s32 	%r5596, %r5595, %r22, %r23;
	cvt.s64.s32 	%rd2791, %r5596;
	add.s64 	%rd2792, %rd3, %rd2791;
	ld.global.u8 	%r5597, [%rd2792];
	add.s32 	%r5598, %r5594, %r5597;
	add.s32 	%r5599, %r5595, %r25;
	mad.lo.s32 	%r5600, %r5599, %r22, %r23;
	cvt.s64.s32 	%rd2793, %r5600;
	add.s64 	%rd2794, %rd3, %rd2793;
	ld.global.u8 	%r5601, [%rd2794];
	add.s32 	%r5602, %r5598, %r5601;
	add.s32 	%r5603, %r5599, %r25;
	mad.lo.s32 	%r5604, %r5603, %r22, %r23;
	cvt.s64.s32 	%rd2795, %r5604;
	add.s64 	%rd2796, %rd3, %rd2795;
	ld.global.u8 	%r5605, [%rd2796];
	add.s32 	%r5606, %r5602, %r5605;
	add.s32 	%r5607, %r5603, %r25;
	mad.lo.s32 	%r5608, %r5607, %r22, %r23;
	cvt.s64.s32 	%rd2797, %r5608;
	add.s64 	%rd2798, %rd3, %rd2797;
	ld.global.u8 	%r5609, [%rd2798];
	add.s32 	%r5610, %r5606, %r5609;
	add.s32 	%r5611, %r5607, %r25;
	mad.lo.s32 	%r5612, %r5611, %r22, %r23;
	cvt.s64.s32 	%rd2799, %r5612;
	add.s64 	%rd2800, %rd3, %rd2799;
	ld.global.u8 	%r5613, [%rd2800];
	add.s32 	%r5614, %r5610, %r5613;
	add.s32 	%r5615, %r5611, %r25;
	mad.lo.s32 	%r5616, %r5615, %r22, %r23;
	cvt.s64.s32 	%rd2801, %r5616;
	add.s64 	%rd2802, %rd3, %rd2801;
	ld.global.u8 	%r5617, [%rd2802];
	add.s32 	%r5618, %r5614, %r5617;
	add.s32 	%r5619, %r5615, %r25;
	mad.lo.s32 	%r5620, %r5619, %r22, %r23;
	cvt.s64.s32 	%rd2803, %r5620;
	add.s64 	%rd2804, %rd3, %rd2803;
	ld.global.u8 	%r5621, [%rd2804];
	add.s32 	%r5622, %r5618, %r5621;
	add.s32 	%r5623, %r5619, %r25;
	mad.lo.s32 	%r5624, %r5623, %r22, %r23;
	cvt.s64.s32 	%rd2805, %r5624;
	add.s64 	%rd2806, %rd3, %rd2805;
	ld.global.u8 	%r5625, [%rd2806];
	add.s32 	%r5626, %r5622, %r5625;
	add.s32 	%r5627, %r5623, %r25;
	mad.lo.s32 	%r5628, %r5627, %r22, %r23;
	cvt.s64.s32 	%rd2807, %r5628;
	add.s64 	%rd2808, %rd3, %rd2807;
	ld.global.u8 	%r5629, [%rd2808];
	add.s32 	%r5630, %r5626, %r5629;
	add.s32 	%r5631, %r5627, %r25;
	mad.lo.s32 	%r5632, %r5631, %r22, %r23;
	cvt.s64.s32 	%rd2809, %r5632;
	add.s64 	%rd2810, %rd3, %rd2809;
	ld.global.u8 	%r5633, [%rd2810];
	add.s32 	%r5634, %r5630, %r5633;
	add.s32 	%r5635, %r5631, %r25;
	mad.lo.s32 	%r5636, %r5635, %r22, %r23;
	cvt.s64.s32 	%rd2811, %r5636;
	add.s64 	%rd2812, %rd3, %rd2811;
	ld.global.u8 	%r5637, [%rd2812];
	add.s32 	%r5638, %r5634, %r5637;
	add.s32 	%r5639, %r5635, %r25;
	mad.lo.s32 	%r5640, %r5639, %r22, %r23;
	cvt.s64.s32 	%rd2813, %r5640;
	add.s64 	%rd2814, %rd3, %rd2813;
	ld.global.u8 	%r5641, [%rd2814];
	add.s32 	%r5642, %r5638, %r5641;
	add.s32 	%r5643, %r5639, %r25;
	mad.lo.s32 	%r5644, %r5643, %r22, %r23;
	cvt.s64.s32 	%rd2815, %r5644;
	add.s64 	%rd2816, %rd3, %rd2815;
	ld.global.u8 	%r5645, [%rd2816];
	add.s32 	%r5646, %r5642, %r5645;
	add.s32 	%r5647, %r5643, %r25;
	mad.lo.s32 	%r5648, %r5647, %r22, %r23;
	cvt.s64.s32 	%rd2817, %r5648;
	add.s64 	%rd2818, %rd3, %rd2817;
	ld.global.u8 	%r5649, [%rd2818];
	add.s32 	%r5650, %r5646, %r5649;
	add.s32 	%r5651, %r5647, %r25;
	mad.lo.s32 	%r5652, %r5651, %r22, %r23;
	cvt.s64.s32 	%rd2819, %r5652;
	add.s64 	%rd2820, %rd3, %rd2819;
	ld.global.u8 	%r5653, [%rd2820];
	add.s32 	%r5654, %r5650, %r5653;
	add.s32 	%r5655, %r5651, %r25;
	mad.lo.s32 	%r5656, %r5655, %r22, %r23;
	cvt.s64.s32 	%rd2821, %r5656;
	add.s64 	%rd2822, %rd3, %rd2821;
	ld.global.u8 	%r5657, [%rd2822];
	add.s32 	%r5658, %r5654, %r5657;
	add.s32 	%r5659, %r5655, %r25;
	mad.lo.s32 	%r5660, %r5659, %r22, %r23;
	cvt.s64.s32 	%rd2823, %r5660;
	add.s64 	%rd2824, %rd3, %rd2823;
	ld.global.u8 	%r5661, [%rd2824];
	add.s32 	%r5662, %r5658, %r5661;
	add.s32 	%r5663, %r5659, %r25;
	mad.lo.s32 	%r5664, %r5663, %r22, %r23;
	cvt.s64.s32 	%rd2825, %r5664;
	add.s64 	%rd2826, %rd3, %rd2825;
	ld.global.u8 	%r5665, [%rd2826];
	add.s32 	%r5666, %r5662, %r5665;
	add.s32 	%r5667, %r5663, %r25;
	mad.lo.s32 	%r5668, %r5667, %r22, %r23;
	cvt.s64.s32 	%rd2827, %r5668;
	add.s64 	%rd2828, %rd3, %rd2827;
	ld.global.u8 	%r5669, [%rd2828];
	add.s32 	%r5670, %r5666, %r5669;
	add.s32 	%r5671, %r5667, %r25;
	mad.lo.s32 	%r5672, %r5671, %r22, %r23;
	cvt.s64.s32 	%rd2829, %r5672;
	add.s64 	%rd2830, %rd3, %rd2829;
	ld.global.u8 	%r5673, [%rd2830];
	add.s32 	%r5674, %r5670, %r5673;
	add.s32 	%r5675, %r5671, %r25;
	mad.lo.s32 	%r5676, %r5675, %r22, %r23;
	cvt.s64.s32 	%rd2831, %r5676;
	add.s64 	%rd2832, %rd3, %rd2831;
	ld.global.u8 	%r5677, [%rd2832];
	add.s32 	%r5678, %r5674, %r5677;
	add.s32 	%r5679, %r5675, %r25;
	mad.lo.s32 	%r5680, %r5679, %r22, %r23;
	cvt.s64.s32 	%rd2833, %r5680;
	add.s64 	%rd2834, %rd3, %rd2833;
	ld.global.u8 	%r5681, [%rd2834];
	add.s32 	%r5682, %r5678, %r5681;
	add.s32 	%r5683, %r26, 32;
	mad.lo.s32 	%r5684, %r5683, %r22, %r23;
	cvt.s64.s32 	%rd2835, %r5684;
	add.s64 	%rd2836, %rd3, %rd2835;
	ld.global.u8 	%r5685, [%rd2836];
	add.s32 	%r5686, %r5682, %r5685;
	add.s32 	%r5687, %r5683, %r25;
	mad.lo.s32 	%r5688, %r5687, %r22, %r23;
	cvt.s64.s32 	%rd2837, %r5688;
	add.s64 	%rd2838, %rd3, %rd2837;
	ld.global.u8 	%r5689, [%rd2838];
	add.s32 	%r5690, %r5686, %r5689;
	add.s32 	%r5691, %r5687, %r25;
	mad.lo.s32 	%r5692, %r5691, %r22, %r23;
	cvt.s64.s32 	%rd2839, %r5692;
	add.s64 	%rd2840, %rd3, %rd2839;
	ld.global.u8 	%r5693, [%rd2840];
	add.s32 	%r5694, %r5690, %r5693;
	add.s32 	%r5695, %r5691, %r25;
	mad.lo.s32 	%r5696, %r5695, %r22, %r23;
	cvt.s64.s32 	%rd2841, %r5696;
	add.s64 	%rd2842, %rd3, %rd2841;
	ld.global.u8 	%r5697, [%rd2842];
	add.s32 	%r5698, %r5694, %r5697;
	add.s32 	%r5699, %r5695, %r25;
	mad.lo.s32 	%r5700, %r5699, %r22, %r23;
	cvt.s64.s32 	%rd2843, %r5700;
	add.s64 	%rd2844, %rd3, %rd2843;
	ld.global.u8 	%r5701, [%rd2844];
	add.s32 	%r5702, %r5698, %r5701;
	add.s32 	%r5703, %r5699, %r25;
	mad.lo.s32 	%r5704, %r5703, %r22, %r23;
	cvt.s64.s32 	%rd2845, %r5704;
	add.s64 	%rd2846, %rd3, %rd2845;
	ld.global.u8 	%r5705, [%rd2846];
	add.s32 	%r5706, %r5702, %r5705;
	add.s32 	%r5707, %r5703, %r25;
	mad.lo.s32 	%r5708, %r5707, %r22, %r23;
	cvt.s64.s32 	%rd2847, %r5708;
	add.s64 	%rd2848, %rd3, %rd2847;
	ld.global.u8 	%r5709, [%rd2848];
	add.s32 	%r5710, %r5706, %r5709;
	add.s32 	%r5711, %r5707, %r25;
	mad.lo.s32 	%r5712, %r5711, %r22, %r23;
	cvt.s64.s32 	%rd2849, %r5712;
	add.s64 	%rd2850, %rd3, %rd2849;
	ld.global.u8 	%r5713, [%rd2850];
	add.s32 	%r5714, %r5710, %r5713;
	add.s32 	%r5715, %r5711, %r25;
	mad.lo.s32 	%r5716, %r5715, %r22, %r23;
	cvt.s64.s32 	%rd2851, %r5716;
	add.s64 	%rd2852, %rd3, %rd2851;
	ld.global.u8 	%r5717, [%rd2852];
	add.s32 	%r5718, %r5714, %r5717;
	add.s32 	%r5719, %r5715, %r25;
	mad.lo.s32 	%r5720, %r5719, %r22, %r23;
	cvt.s64.s32 	%rd2853, %r5720;
	add.s64 	%rd2854, %rd3, %rd2853;
	ld.global.u8 	%r5721, [%rd2854];
	add.s32 	%r5722, %r5718, %r5721;
	add.s32 	%r5723, %r5719, %r25;
	mad.lo.s32 	%r5724, %r5723, %r22, %r23;
	cvt.s64.s32 	%rd2855, %r5724;
	add.s64 	%rd2856, %rd3, %rd2855;
	ld.global.u8 	%r5725, [%rd2856];
	add.s32 	%r5726, %r5722, %r5725;
	add.s32 	%r5727, %r5723, %r25;
	mad.lo.s32 	%r5728, %r5727, %r22, %r23;
	cvt.s64.s32 	%rd2857, %r5728;
	add.s64 	%rd2858, %rd3, %rd2857;
	ld.global.u8 	%r5729, [%rd2858];
	add.s32 	%r5730, %r5726, %r5729;
	add.s32 	%r5731, %r5727, %r25;
	mad.lo.s32 	%r5732, %r5731, %r22, %r23;
	cvt.s64.s32 	%rd2859, %r5732;
	add.s64 	%rd2860, %rd3, %rd2859;
	ld.global.u8 	%r5733, [%rd2860];
	add.s32 	%r5734, %r5730, %r5733;
	add.s32 	%r5735, %r5731, %r25;
	mad.lo.s32 	%r5736, %r5735, %r22, %r23;
	cvt.s64.s32 	%rd2861, %r5736;
	add.s64 	%rd2862, %rd3, %rd2861;
	ld.global.u8 	%r5737, [%rd2862];
	add.s32 	%r5738, %r5734, %r5737;
	add.s32 	%r5739, %r5735, %r25;
	mad.lo.s32 	%r5740, %r5739, %r22, %r23;
	cvt.s64.s32 	%rd2863, %r5740;
	add.s64 	%rd2864, %rd3, %rd2863;
	ld.global.u8 	%r5741, [%rd2864];
	add.s32 	%r5742, %r5738, %r5741;
	add.s32 	%r5743, %r5739, %r25;
	mad.lo.s32 	%r5744, %r5743, %r22, %r23;
	cvt.s64.s32 	%rd2865, %r5744;
	add.s64 	%rd2866, %rd3, %rd2865;
	ld.global.u8 	%r5745, [%rd2866];
	add.s32 	%r5746, %r5742, %r5745;
	add.s32 	%r5747, %r5743, %r25;
	mad.lo.s32 	%r5748, %r5747, %r22, %r23;
	cvt.s64.s32 	%rd2867, %r5748;
	add.s64 	%rd2868, %rd3, %rd2867;
	ld.global.u8 	%r5749, [%rd2868];
	add.s32 	%r5750, %r5746, %r5749;
	add.s32 	%r5751, %r5747, %r25;
	mad.lo.s32 	%r5752, %r5751, %r22, %r23;
	cvt.s64.s32 	%rd2869, %r5752;
	add.s64 	%rd2870, %rd3, %rd2869;
	ld.global.u8 	%r5753, [%rd2870];
	add.s32 	%r5754, %r5750, %r5753;
	add.s32 	%r5755, %r5751, %r25;
	mad.lo.s32 	%r5756, %r5755, %r22, %r23;
	cvt.s64.s32 	%rd2871, %r5756;
	add.s64 	%rd2872, %rd3, %rd2871;
	ld.global.u8 	%r5757, [%rd2872];
	add.s32 	%r5758, %r5754, %r5757;
	add.s32 	%r5759, %r5755, %r25;
	mad.lo.s32 	%r5760, %r5759, %r22, %r23;
	cvt.s64.s32 	%rd2873, %r5760;
	add.s64 	%rd2874, %rd3, %rd2873;
	ld.global.u8 	%r5761, [%rd2874];
	add.s32 	%r5762, %r5758, %r5761;
	add.s32 	%r5763, %r5759, %r25;
	mad.lo.s32 	%r5764, %r5763, %r22, %r23;
	cvt.s64.s32 	%rd2875, %r5764;
	add.s64 	%rd2876, %rd3, %rd2875;
	ld.global.u8 	%r5765, [%rd2876];
	add.s32 	%r5766, %r5762, %r5765;
	add.s32 	%r5767, %r5763, %r25;
	mad.lo.s32 	%r5768, %r5767, %r22, %r23;
	cvt.s64.s32 	%rd2877, %r5768;
	add.s64 	%rd2878, %rd3, %rd2877;
	ld.global.u8 	%r5769, [%rd2878];
	add.s32 	%r5770, %r5766, %r5769;
	add.s32 	%r5771, %r5767, %r25;
	mad.lo.s32 	%r5772, %r5771, %r22, %r23;
	cvt.s64.s32 	%rd2879, %r5772;
	add.s64 	%rd2880, %rd3, %rd2879;
	ld.global.u8 	%r5773, [%rd2880];
	add.s32 	%r5774, %r5770, %r5773;
	add.s32 	%r5775, %r5771, %r25;
	mad.lo.s32 	%r5776, %r5775, %r22, %r23;
	cvt.s64.s32 	%rd2881, %r5776;
	add.s64 	%rd2882, %rd3, %rd2881;
	ld.global.u8 	%r5777, [%rd2882];
	add.s32 	%r5778, %r5774, %r5777;
	add.s32 	%r5779, %r5775, %r25;
	mad.lo.s32 	%r5780, %r5779, %r22, %r23;
	cvt.s64.s32 	%rd2883, %r5780;
	add.s64 	%rd2884, %rd3, %rd2883;
	ld.global.u8 	%r5781, [%rd2884];
	add.s32 	%r5782, %r5778, %r5781;
	add.s32 	%r5783, %r5779, %r25;
	mad.lo.s32 	%r5784, %r5783, %r22, %r23;
	cvt.s64.s32 	%rd2885, %r5784;
	add.s64 	%rd2886, %rd3, %rd2885;
	ld.global.u8 	%r5785, [%rd2886];
	add.s32 	%r5786, %r5782, %r5785;
	add.s32 	%r5787, %r5783, %r25;
	mad.lo.s32 	%r5788, %r5787, %r22, %r23;
	cvt.s64.s32 	%rd2887, %r5788;
	add.s64 	%rd2888, %rd3, %rd2887;
	ld.global.u8 	%r5789, [%rd2888];
	add.s32 	%r5790, %r5786, %r5789;
	add.s32 	%r5791, %r5787, %r25;
	mad.lo.s32 	%r5792, %r5791, %r22, %r23;
	cvt.s64.s32 	%rd2889, %r5792;
	add.s64 	%rd2890, %rd3, %rd2889;
	ld.global.u8 	%r5793, [%rd2890];
	add.s32 	%r5794, %r5790, %r5793;
	add.s32 	%r5795, %r5791, %r25;
	mad.lo.s32 	%r5796, %r5795, %r22, %r23;
	cvt.s64.s32 	%rd2891, %r5796;
	add.s64 	%rd2892, %rd3, %rd2891;
	ld.global.u8 	%r5797, [%rd2892];
	add.s32 	%r5798, %r5794, %r5797;
	add.s32 	%r5799, %r5795, %r25;
	mad.lo.s32 	%r5800, %r5799, %r22, %r23;
	cvt.s64.s32 	%rd2893, %r5800;
	add.s64 	%rd2894, %rd3, %rd2893;
	ld.global.u8 	%r5801, [%rd2894];
	add.s32 	%r5802, %r5798, %r5801;
	add.s32 	%r5803, %r5799, %r25;
	mad.lo.s32 	%r5804, %r5803, %r22, %r23;
	cvt.s64.s32 	%rd2895, %r5804;
	add.s64 	%rd2896, %rd3, %rd2895;
	ld.global.u8 	%r5805, [%rd2896];
	add.s32 	%r5806, %r5802, %r5805;
	add.s32 	%r5807, %r5803, %r25;
	mad.lo.s32 	%r5808, %r5807, %r22, %r23;
	cvt.s64.s32 	%rd2897, %r5808;
	add.s64 	%rd2898, %rd3, %rd2897;
	ld.global.u8 	%r5809, [%rd2898];
	add.s32 	%r5810, %r5806, %r5809;
	add.s32 	%r5811, %r5807, %r25;
	mad.lo.s32 	%r5812, %r5811, %r22, %r23;
	cvt.s64.s32 	%rd2899, %r5812;
	add.s64 	%rd2900, %rd3, %rd2899;
	ld.global.u8 	%r5813, [%rd2900];
	add.s32 	%r5814, %r5810, %r5813;
	add.s32 	%r5815, %r5811, %r25;
	mad.lo.s32 	%r5816, %r5815, %r22, %r23;
	cvt.s64.s32 	%rd2901, %r5816;
	add.s64 	%rd2902, %rd3, %rd2901;
	ld.global.u8 	%r5817, [%rd2902];
	add.s32 	%r5818, %r5814, %r5817;
	add.s32 	%r5819, %r5815, %r25;
	mad.lo.s32 	%r5820, %r5819, %r22, %r23;
	cvt.s64.s32 	%rd2903, %r5820;
	add.s64 	%rd2904, %rd3, %rd2903;
	ld.global.u8 	%r5821, [%rd2904];
	add.s32 	%r5822, %r5818, %r5821;
	add.s32 	%r5823, %r5819, %r25;
	mad.lo.s32 	%r5824, %r5823, %r22, %r23;
	cvt.s64.s32 	%rd2905, %r5824;
	add.s64 	%rd2906, %rd3, %rd2905;
	ld.global.u8 	%r5825, [%rd2906];
	add.s32 	%r5826, %r5822, %r5825;
	add.s32 	%r5827, %r5823, %r25;
	mad.lo.s32 	%r5828, %r5827, %r22, %r23;
	cvt.s64.s32 	%rd2907, %r5828;
	add.s64 	%rd2908, %rd3, %rd2907;
	ld.global.u8 	%r5829, [%rd2908];
	add.s32 	%r5830, %r5826, %r5829;
	add.s32 	%r5831, %r5827, %r25;
	mad.lo.s32 	%r5832, %r5831, %r22, %r23;
	cvt.s64.s32 	%rd2909, %r5832;
	add.s64 	%rd2910, %rd3, %rd2909;
	ld.global.u8 	%r5833, [%rd2910];
	add.s32 	%r5834, %r5830, %r5833;
	add.s32 	%r5835, %r5831, %r25;
	mad.lo.s32 	%r5836, %r5835, %r22, %r23;
	cvt.s64.s32 	%rd2911, %r5836;
	add.s64 	%rd2912, %rd3, %rd2911;
	ld.global.u8 	%r5837, [%rd2912];
	add.s32 	%r5838, %r5834, %r5837;
	add.s32 	%r5839, %r5835, %r25;
	mad.lo.s32 	%r5840, %r5839, %r22, %r23;
	cvt.s64.s32 	%rd2913, %r5840;
	add.s64 	%rd2914, %rd3, %rd2913;
	ld.global.u8 	%r5841, [%rd2914];
	add.s32 	%r5842, %r5838, %r5841;
	add.s32 	%r5843, %r5839, %r25;
	mad.lo.s32 	%r5844, %r5843, %r22, %r23;
	cvt.s64.s32 	%rd2915, %r5844;
	add.s64 	%rd2916, %rd3, %rd2915;
	ld.global.u8 	%r5845, [%rd2916];
	add.s32 	%r5846, %r5842, %r5845;
	add.s32 	%r5847, %r5843, %r25;
	mad.lo.s32 	%r5848, %r5847, %r22, %r23;
	cvt.s64.s32 	%rd2917, %r5848;
	add.s64 	%rd2918, %rd3, %rd2917;
	ld.global.u8 	%r5849, [%rd2918];
	add.s32 	%r5850, %r5846, %r5849;
	add.s32 	%r5851, %r5847, %r25;
	mad.lo.s32 	%r5852, %r5851, %r22, %r23;
	cvt.s64.s32 	%rd2919, %r5852;
	add.s64 	%rd2920, %rd3, %rd2919;
	ld.global.u8 	%r5853, [%rd2920];
	add.s32 	%r5854, %r5850, %r5853;
	add.s32 	%r5855, %r5851, %r25;
	mad.lo.s32 	%r5856, %r5855, %r22, %r23;
	cvt.s64.s32 	%rd2921, %r5856;
	add.s64 	%rd2922, %rd3, %rd2921;
	ld.global.u8 	%r5857, [%rd2922];
	add.s32 	%r5858, %r5854, %r5857;
	add.s32 	%r5859, %r5855, %r25;
	mad.lo.s32 	%r5860, %r5859, %r22, %r23;
	cvt.s64.s32 	%rd2923, %r5860;
	add.s64 	%rd2924, %rd3, %rd2923;
	ld.global.u8 	%r5861, [%rd2924];
	add.s32 	%r5862, %r5858, %r5861;
	add.s32 	%r5863, %r5859, %r25;
	mad.lo.s32 	%r5864, %r5863, %r22, %r23;
	cvt.s64.s32 	%rd2925, %r5864;
	add.s64 	%rd2926, %rd3, %rd2925;
	ld.global.u8 	%r5865, [%rd2926];
	add.s32 	%r5866, %r5862, %r5865;
	add.s32 	%r5867, %r5863, %r25;
	mad.lo.s32 	%r5868, %r5867, %r22, %r23;
	cvt.s64.s32 	%rd2927, %r5868;
	add.s64 	%rd2928, %rd3, %rd2927;
	ld.global.u8 	%r5869, [%rd2928];
	add.s32 	%r5870, %r5866, %r5869;
	add.s32 	%r5871, %r5867, %r25;
	mad.lo.s32 	%r5872, %r5871, %r22, %r23;
	cvt.s64.s32 	%rd2929, %r5872;
	add.s64 	%rd2930, %rd3, %rd2929;
	ld.global.u8 	%r5873, [%rd2930];
	add.s32 	%r5874, %r5870, %r5873;
	add.s32 	%r5875, %r5871, %r25;
	mad.lo.s32 	%r5876, %r5875, %r22, %r23;
	cvt.s64.s32 	%rd2931, %r5876;
	add.s64 	%rd2932, %rd3, %rd2931;
	ld.global.u8 	%r5877, [%rd2932];
	add.s32 	%r5878, %r5874, %r5877;
	add.s32 	%r5879, %r5875, %r25;
	mad.lo.s32 	%r5880, %r5879, %r22, %r23;
	cvt.s64.s32 	%rd2933, %r5880;
	add.s64 	%rd2934, %rd3, %rd2933;
	ld.global.u8 	%r5881, [%rd2934];
	add.s32 	%r5882, %r5878, %r5881;
	add.s32 	%r5883, %r5879, %r25;
	mad.lo.s32 	%r5884, %r5883, %r22, %r23;
	cvt.s64.s32 	%rd2935, %r5884;
	add.s64 	%rd2936, %rd3, %rd2935;
	ld.global.u8 	%r5885, [%rd2936];
	add.s32 	%r5886, %r5882, %r5885;
	add.s32 	%r5887, %r26, 33;
	mad.lo.s32 	%r5888, %r5887, %r22, %r23;
	cvt.s64.s32 	%rd2937, %r5888;
	add.s64 	%rd2938, %rd3, %rd2937;
	ld.global.u8 	%r5889, [%rd2938];
	add.s32 	%r5890, %r5886, %r5889;
	add.s32 	%r5891, %r5887, %r25;
	mad.lo.s32 	%r5892, %r5891, %r22, %r23;
	cvt.s64.s32 	%rd2939, %r5892;
	add.s64 	%rd2940, %rd3, %rd2939;
	ld.global.u8 	%r5893, [%rd2940];
	add.s32 	%r5894, %r5890, %r5893;
	add.s32 	%r5895, %r5891, %r25;
	mad.lo.s32 	%r5896, %r5895, %r22, %r23;
	cvt.s64.s32 	%rd2941, %r5896;
	add.s64 	%rd2942, %rd3, %rd2941;
	ld.global.u8 	%r5897, [%rd2942];
	add.s32 	%r5898, %r5894, %r5897;
	add.s32 	%r5899, %r5895, %r25;
	mad.lo.s32 	%r5900, %r5899, %r22, %r23;
	cvt.s64.s32 	%rd2943, %r5900;
	add.s64 	%rd2944, %rd3, %rd2943;
	ld.global.u8 	%r5901, [%rd2944];
	add.s32 	%r5902, %r5898, %r5901;
	add.s32 	%r5903, %r5899, %r25;
	mad.lo.s32 	%r5904, %r5903, %r22, %r23;
	cvt.s64.s32 	%rd2945, %r5904;
	add.s64 	%rd2946, %rd3, %rd2945;
	ld.global.u8 	%r5905, [%rd2946];
	add.s32 	%r5906, %r5902, %r5905;
	add.s32 	%r5907, %r5903, %r25;
	mad.lo.s32 	%r5908, %r5907, %r22, %r23;
	cvt.s64.s32 	%rd2947, %r5908;
	add.s64 	%rd2948, %rd3, %rd2947;
	ld.global.u8 	%r5909, [%rd2948];
	add.s32 	%r5910, %r5906, %r5909;
	add.s32 	%r5911, %r5907, %r25;
	mad.lo.s32 	%r5912, %r5911, %r22, %r23;
	cvt.s64.s32 	%rd2949, %r5912;
	add.s64 	%rd2950, %rd3, %rd2949;
	ld.global.u8 	%r5913, [%rd2950];
	add.s32 	%r5914, %r5910, %r5913;
	add.s32 	%r5915, %r5911, %r25;
	mad.lo.s32 	%r5916, %r5915, %r22, %r23;
	cvt.s64.s32 	%rd2951, %r5916;
	add.s64 	%rd2952, %rd3, %rd2951;
	ld.global.u8 	%r5917, [%rd2952];
	add.s32 	%r5918, %r5914, %r5917;
	add.s32 	%r5919, %r5915, %r25;
	mad.lo.s32 	%r5920, %r5919, %r22, %r23;
	cvt.s64.s32 	%rd2953, %r5920;
	add.s64 	%rd2954, %rd3, %rd2953;
	ld.global.u8 	%r5921, [%rd2954];
	add.s32 	%r5922, %r5918, %r5921;
	add.s32 	%r5923, %r5919, %r25;
	mad.lo.s32 	%r5924, %r5923, %r22, %r23;
	cvt.s64.s32 	%rd2955, %r5924;
	add.s64 	%rd2956, %rd3, %rd2955;
	ld.global.u8 	%r5925, [%rd2956];
	add.s32 	%r5926, %r5922, %r5925;
	add.s32 	%r5927, %r5923, %r25;
	mad.lo.s32 	%r5928, %r5927, %r22, %r23;
	cvt.s64.s32 	%rd2957, %r5928;
	add.s64 	%rd2958, %rd3, %rd2957;
	ld.global.u8 	%r5929, [%rd2958];
	add.s32 	%r5930, %r5926, %r5929;
	add.s32 	%r5931, %r5927, %r25;
	mad.lo.s32 	%r5932, %r5931, %r22, %r23;
	cvt.s64.s32 	%rd2959, %r5932;
	add.s64 	%rd2960, %rd3, %rd2959;
	ld.global.u8 	%r5933, [%rd2960];
	add.s32 	%r5934, %r5930, %r5933;
	add.s32 	%r5935, %r5931, %r25;
	mad.lo.s32 	%r5936, %r5935, %r22, %r23;
	cvt.s64.s32 	%rd2961, %r5936;
	add.s64 	%rd2962, %rd3, %rd2961;
	ld.global.u8 	%r5937, [%rd2962];
	add.s32 	%r5938, %r5934, %r5937;
	add.s32 	%r5939, %r5935, %r25;
	mad.lo.s32 	%r5940, %r5939, %r22, %r23;
	cvt.s64.s32 	%rd2963, %r5940;
	add.s64 	%rd2964, %rd3, %rd2963;
	ld.global.u8 	%r5941, [%rd2964];
	add.s32 	%r5942, %r5938, %r5941;
	add.s32 	%r5943, %r5939, %r25;
	mad.lo.s32 	%r5944, %r5943, %r22, %r23;
	cvt.s64.s32 	%rd2965, %r5944;
	add.s64 	%rd2966, %rd3, %rd2965;
	ld.global.u8 	%r5945, [%rd2966];
	add.s32 	%r5946, %r5942, %r5945;
	add.s32 	%r5947, %r5943, %r25;
	mad.lo.s32 	%r5948, %r5947, %r22, %r23;
	cvt.s64.s32 	%rd2967, %r5948;
	add.s64 	%rd2968, %rd3, %rd2967;
	ld.global.u8 	%r5949, [%rd2968];
	add.s32 	%r5950, %r5946, %r5949;
	add.s32 	%r5951, %r5947, %r25;
	mad.lo.s32 	%r5952, %r5951, %r22, %r23;
	cvt.s64.s32 	%rd2969, %r5952;
	add.s64 	%rd2970, %rd3, %rd2969;
	ld.global.u8 	%r5953, [%rd2970];
	add.s32 	%r5954, %r5950, %r5953;
	add.s32 	%r5955, %r5951, %r25;
	mad.lo.s32 	%r5956, %r5955, %r22, %r23;
	cvt.s64.s32 	%rd2971, %r5956;
	add.s64 	%rd2972, %rd3, %rd2971;
	ld.global.u8 	%r5957, [%rd2972];
	add.s32 	%r5958, %r5954, %r5957;
	add.s32 	%r5959, %r5955, %r25;
	mad.lo.s32 	%r5960, %r5959, %r22, %r23;
	cvt.s64.s32 	%rd2973, %r5960;
	add.s64 	%rd2974, %rd3, %rd2973;
	ld.global.u8 	%r5961, [%rd2974];
	add.s32 	%r5962, %r5958, %r5961;
	add.s32 	%r5963, %r5959, %r25;
	mad.lo.s32 	%r5964, %r5963, %r22, %r23;
	cvt.s64.s32 	%rd2975, %r5964;
	add.s64 	%rd2976, %rd3, %rd2975;
	ld.global.u8 	%r5965, [%rd2976];
	add.s32 	%r5966, %r5962, %r5965;
	add.s32 	%r5967, %r5963, %r25;
	mad.lo.s32 	%r5968, %r5967, %r22, %r23;
	cvt.s64.s32 	%rd2977, %r5968;
	add.s64 	%rd2978, %rd3, %rd2977;
	ld.global.u8 	%r5969, [%rd2978];
	add.s32 	%r5970, %r5966, %r5969;
	add.s32 	%r5971, %r5967, %r25;
	mad.lo.s32 	%r5972, %r5971, %r22, %r23;
	cvt.s64.s32 	%rd2979, %r5972;
	add.s64 	%rd2980, %rd3, %rd2979;
	ld.global.u8 	%r5973, [%rd2980];
	add.s32 	%r5974, %r5970, %r5973;
	add.s32 	%r5975, %r5971, %r25;
	mad.lo.s32 	%r5976, %r5975, %r22, %r23;
	cvt.s64.s32 	%rd2981, %r5976;
	add.s64 	%rd2982, %rd3, %rd2981;
	ld.global.u8 	%r5977, [%rd2982];
	add.s32 	%r5978, %r5974, %r5977;
	add.s32 	%r5979, %r5975, %r25;
	mad.lo.s32 	%r5980, %r5979, %r22, %r23;
	cvt.s64.s32 	%rd2983, %r5980;
	add.s64 	%rd2984, %rd3, %rd2983;
	ld.global.u8 	%r5981, [%rd2984];
	add.s32 	%r5982, %r5978, %r5981;
	add.s32 	%r5983, %r5979, %r25;
	mad.lo.s32 	%r5984, %r5983, %r22, %r23;
	cvt.s64.s32 	%rd2985, %r5984;
	add.s64 	%rd2986, %rd3, %rd2985;
	ld.global.u8 	%r5985, [%rd2986];
	add.s32 	%r5986, %r5982, %r5985;
	add.s32 	%r5987, %r5983, %r25;
	mad.lo.s32 	%r5988, %r5987, %r22, %r23;
	cvt.s64.s32 	%rd2987, %r5988;
	add.s64 	%rd2988, %rd3, %rd2987;
	ld.global.u8 	%r5989, [%rd2988];
	add.s32 	%r5990, %r5986, %r5989;
	add.s32 	%r5991, %r5987, %r25;
	mad.lo.s32 	%r5992, %r5991, %r22, %r23;
	cvt.s64.s32 	%rd2989, %r5992;
	add.s64 	%rd2990, %rd3, %rd2989;
	ld.global.u8 	%r5993, [%rd2990];
	add.s32 	%r5994, %r5990, %r5993;
	add.s32 	%r5995, %r5991, %r25;
	mad.lo.s32 	%r5996, %r5995, %r22, %r23;
	cvt.s64.s32 	%rd2991, %r5996;
	add.s64 	%rd2992, %rd3, %rd2991;
	ld.global.u8 	%r5997, [%rd2992];
	add.s32 	%r5998, %r5994, %r5997;
	add.s32 	%r5999, %r5995, %r25;
	mad.lo.s32 	%r6000, %r5999, %r22, %r23;
	cvt.s64.s32 	%rd2993, %r6000;
	add.s64 	%rd2994, %rd3, %rd2993;
	ld.global.u8 	%r6001, [%rd2994];
	add.s32 	%r6002, %r5998, %r6001;
	add.s32 	%r6003, %r5999, %r25;
	mad.lo.s32 	%r6004, %r6003, %r22, %r23;
	cvt.s64.s32 	%rd2995, %r6004;
	add.s64 	%rd2996, %rd3, %rd2995;
	ld.global.u8 	%r6005, [%rd2996];
	add.s32 	%r6006, %r6002, %r6005;
	add.s32 	%r6007, %r6003, %r25;
	mad.lo.s32 	%r6008, %r6007, %r22, %r23;
	cvt.s64.s32 	%rd2997, %r6008;
	add.s64 	%rd2998, %rd3, %rd2997;
	ld.global.u8 	%r6009, [%rd2998];
	add.s32 	%r6010, %r6006, %r6009;
	add.s32 	%r6011, %r6007, %r25;
	mad.lo.s32 	%r6012, %r6011, %r22, %r23;
	cvt.s64.s32 	%rd2999, %r6012;
	add.s64 	%rd3000, %rd3, %rd2999;
	ld.global.u8 	%r6013, [%rd3000];
	add.s32 	%r6014, %r6010, %r6013;
	add.s32 	%r6015, %r6011, %r25;
	mad.lo.s32 	%r6016, %r6015, %r22, %r23;
	cvt.s64.s32 	%rd3001, %r6016;
	add.s64 	%rd3002, %rd3, %rd3001;
	ld.global.u8 	%r6017, [%rd3002];
	add.s32 	%r6018, %r6014, %r6017;
	add.s32 	%r6019, %r6015, %r25;
	mad.lo.s32 	%r6020, %r6019, %r22, %r23;
	cvt.s64.s32 	%rd3003, %r6020;
	add.s64 	%rd3004, %rd3, %rd3003;
	ld.global.u8 	%r6021, [%rd3004];
	add.s32 	%r6022, %r6018, %r6021;
	add.s32 	%r6023, %r6019, %r25;
	mad.lo.s32 	%r6024, %r6023, %r22, %r23;
	cvt.s64.s32 	%rd3005, %r6024;
	add.s64 	%rd3006, %rd3, %rd3005;
	ld.global.u8 	%r6025, [%rd3006];
	add.s32 	%r6026, %r6022, %r6025;
	add.s32 	%r6027, %r6023, %r25;
	mad.lo.s32 	%r6028, %r6027, %r22, %r23;
	cvt.s64.s32 	%rd3007, %r6028;
	add.s64 	%rd3008, %rd3, %rd3007;
	ld.global.u8 	%r6029, [%rd3008];
	add.s32 	%r6030, %r6026, %r6029;
	add.s32 	%r6031, %r6027, %r25;
	mad.lo.s32 	%r6032, %r6031, %r22, %r23;
	cvt.s64.s32 	%rd3009, %r6032;
	add.s64 	%rd3010, %rd3, %rd3009;
	ld.global.u8 	%r6033, [%rd3010];
	add.s32 	%r6034, %r6030, %r6033;
	add.s32 	%r6035, %r6031, %r25;
	mad.lo.s32 	%r6036, %r6035, %r22, %r23;
	cvt.s64.s32 	%rd3011, %r6036;
	add.s64 	%rd3012, %rd3, %rd3011;
	ld.global.u8 	%r6037, [%rd3012];
	add.s32 	%r6038, %r6034, %r6037;
	add.s32 	%r6039, %r6035, %r25;
	mad.lo.s32 	%r6040, %r6039, %r22, %r23;
	cvt.s64.s32 	%rd3013, %r6040;
	add.s64 	%rd3014, %rd3, %rd3013;
	ld.global.u8 	%r6041, [%rd3014];
	add.s32 	%r6042, %r6038, %r6041;
	add.s32 	%r6043, %r6039, %r25;
	mad.lo.s32 	%r6044, %r6043, %r22, %r23;
	cvt.s64.s32 	%rd3015, %r6044;
	add.s64 	%rd3016, %rd3, %rd3015;
	ld.global.u8 	%r6045, [%rd3016];
	add.s32 	%r6046, %r6042, %r6045;
	add.s32 	%r6047, %r6043, %r25;
	mad.lo.s32 	%r6048, %r6047, %r22, %r23;
	cvt.s64.s32 	%rd3017, %r6048;
	add.s64 	%rd3018, %rd3, %rd3017;
	ld.global.u8 	%r6049, [%rd3018];
	add.s32 	%r6050, %r6046, %r6049;
	add.s32 	%r6051, %r6047, %r25;
	mad.lo.s32 	%r6052, %r6051, %r22, %r23;
	cvt.s64.s32 	%rd3019, %r6052;
	add.s64 	%rd3020, %rd3, %rd3019;
	ld.global.u8 	%r6053, [%rd3020];
	add.s32 	%r6054, %r6050, %r6053;
	add.s32 	%r6055, %r6051, %r25;
	mad.lo.s32 	%r6056, %r6055, %r22, %r23;
	cvt.s64.s32 	%rd3021, %r6056;
	add.s64 	%rd3022, %rd3, %rd3021;
	ld.global.u8 	%r6057, [%rd3022];
	add.s32 	%r6058, %r6054, %r6057;
	add.s32 	%r6059, %r6055, %r25;
	mad.lo.s32 	%r6060, %r6059, %r22, %r23;
	cvt.s64.s32 	%rd3023, %r6060;
	add.s64 	%rd3024, %rd3, %rd3023;
	ld.global.u8 	%r6061, [%rd3024];
	add.s32 	%r6062, %r6058, %r6061;
	add.s32 	%r6063, %r6059, %r25;
	mad.lo.s32 	%r6064, %r6063, %r22, %r23;
	cvt.s64.s32 	%rd3025, %r6064;
	add.s64 	%rd3026, %rd3, %rd3025;
	ld.global.u8 	%r6065, [%rd3026];
	add.s32 	%r6066, %r6062, %r6065;
	add.s32 	%r6067, %r6063, %r25;
	mad.lo.s32 	%r6068, %r6067, %r22, %r23;
	cvt.s64.s32 	%rd3027, %r6068;
	add.s64 	%rd3028, %rd3, %rd3027;
	ld.global.u8 	%r6069, [%rd3028];
	add.s32 	%r6070, %r6066, %r6069;
	add.s32 	%r6071, %r6067, %r25;
	mad.lo.s32 	%r6072, %r6071, %r22, %r23;
	cvt.s64.s32 	%rd3029, %r6072;
	add.s64 	%rd3030, %rd3, %rd3029;
	ld.global.u8 	%r6073, [%rd3030];
	add.s32 	%r6074, %r6070, %r6073;
	add.s32 	%r6075, %r6071, %r25;
	mad.lo.s32 	%r6076, %r6075, %r22, %r23;
	cvt.s64.s32 	%rd3031, %r6076;
	add.s64 	%rd3032, %rd3, %rd3031;
	ld.global.u8 	%r6077, [%rd3032];
	add.s32 	%r6078, %r6074, %r6077;
	add.s32 	%r6079, %r6075, %r25;
	mad.lo.s32 	%r6080, %r6079, %r22, %r23;
	cvt.s64.s32 	%rd3033, %r6080;
	add.s64 	%rd3034, %rd3, %rd3033;
	ld.global.u8 	%r6081, [%rd3034];
	add.s32 	%r6082, %r6078, %r6081;
	add.s32 	%r6083, %r6079, %r25;
	mad.lo.s32 	%r6084, %r6083, %r22, %r23;
	cvt.s64.s32 	%rd3035, %r6084;
	add.s64 	%rd3036, %rd3, %rd3035;
	ld.global.u8 	%r6085, [%rd3036];
	add.s32 	%r6086, %r6082, %r6085;
	add.s32 	%r6087, %r6083, %r25;
	mad.lo.s32 	%r6088, %r6087, %r22, %r23;
	cvt.s64.s32 	%rd3037, %r6088;
	add.s64 	%rd3038, %rd3, %rd3037;
	ld.global.u8 	%r6089, [%rd3038];
	add.s32 	%r6090, %r6086, %r6089;
	add.s32 	%r6091, %r26, 34;
	mad.lo.s32 	%r6092, %r6091, %r22, %r23;
	cvt.s64.s32 	%rd3039, %r6092;
	add.s64 	%rd3040, %rd3, %rd3039;
	ld.global.u8 	%r6093, [%rd3040];
	add.s32 	%r6094, %r6090, %r6093;
	add.s32 	%r6095, %r6091, %r25;
	mad.lo.s32 	%r6096, %r6095, %r22, %r23;
	cvt.s64.s32 	%rd3041, %r6096;
	add.s64 	%rd3042, %rd3, %rd3041;
	ld.global.u8 	%r6097, [%rd3042];
	add.s32 	%r6098, %r6094, %r6097;
	add.s32 	%r6099, %r6095, %r25;
	mad.lo.s32 	%r6100, %r6099, %r22, %r23;
	cvt.s64.s32 	%rd3043, %r6100;
	add.s64 	%rd3044, %rd3, %rd3043;
	ld.global.u8 	%r6101, [%rd3044];
	add.s32 	%r6102, %r6098, %r6101;
	add.s32 	%r6103, %r6099, %r25;
	mad.lo.s32 	%r6104, %r6103, %r22, %r23;
	cvt.s64.s32 	%rd3045, %r6104;
	add.s64 	%rd3046, %rd3, %rd3045;
	ld.global.u8 	%r6105, [%rd3046];
	add.s32 	%r6106, %r6102, %r6105;
	add.s32 	%r6107, %r6103, %r25;
	mad.lo.s32 	%r6108, %r6107, %r22, %r23;
	cvt.s64.s32 	%rd3047, %r6108;
	add.s64 	%rd3048, %rd3, %rd3047;
	ld.global.u8 	%r6109, [%rd3048];
	add.s32 	%r6110, %r6106, %r6109;
	add.s32 	%r6111, %r6107, %r25;
	mad.lo.s32 	%r6112, %r6111, %r22, %r23;
	cvt.s64.s32 	%rd3049, %r6112;
	add.s64 	%rd3050, %rd3, %rd3049;
	ld.global.u8 	%r6113, [%rd3050];
	add.s32 	%r6114, %r6110, %r6113;
	add.s32 	%r6115, %r6111, %r25;
	mad.lo.s32 	%r6116, %r6115, %r22, %r23;
	cvt.s64.s32 	%rd3051, %r6116;
	add.s64 	%rd3052, %rd3, %rd3051;
	ld.global.u8 	%r6117, [%rd3052];
	add.s32 	%r6118, %r6114, %r6117;
	add.s32 	%r6119, %r6115, %r25;
	mad.lo.s32 	%r6120, %r6119, %r22, %r23;
	cvt.s64.s32 	%rd3053, %r6120;
	add.s64 	%rd3054, %rd3, %rd3053;
	ld.global.u8 	%r6121, [%rd3054];
	add.s32 	%r6122, %r6118, %r6121;
	add.s32 	%r6123, %r6119, %r25;
	mad.lo.s32 	%r6124, %r6123, %r22, %r23;
	cvt.s64.s32 	%rd3055, %r6124;
	add.s64 	%rd3056, %rd3, %rd3055;
	ld.global.u8 	%r6125, [%rd3056];
	add.s32 	%r6126, %r6122, %r6125;
	add.s32 	%r6127, %r6123, %r25;
	mad.lo.s32 	%r6128, %r6127, %r22, %r23;
	cvt.s64.s32 	%rd3057, %r6128;
	add.s64 	%rd3058, %rd3, %rd3057;
	ld.global.u8 	%r6129, [%rd3058];
	add.s32 	%r6130, %r6126, %r6129;
	add.s32 	%r6131, %r6127, %r25;
	mad.lo.s32 	%r6132, %r6131, %r22, %r23;
	cvt.s64.s32 	%rd3059, %r6132;
	add.s64 	%rd3060, %rd3, %rd3059;
	ld.global.u8 	%r6133, [%rd3060];
	add.s32 	%r6134, %r6130, %r6133;
	add.s32 	%r6135, %r6131, %r25;
	mad.lo.s32 	%r6136, %r6135, %r22, %r23;
	cvt.s64.s32 	%rd3061, %r6136;
	add.s64 	%rd3062, %rd3, %rd3061;
	ld.global.u8 	%r6137, [%rd3062];
	add.s32 	%r6138, %r6134, %r6137;
	add.s32 	%r6139, %r6135, %r25;
	mad.lo.s32 	%r6140, %r6139, %r22, %r23;
	cvt.s64.s32 	%rd3063, %r6140;
	add.s64 	%rd3064, %rd3, %rd3063;
	ld.global.u8 	%r6141, [%rd3064];
	add.s32 	%r6142, %r6138, %r6141;
	add.s32 	%r6143, %r6139, %r25;
	mad.lo.s32 	%r6144, %r6143, %r22, %r23;
	cvt.s64.s32 	%rd3065, %r6144;
	add.s64 	%rd3066, %rd3, %rd3065;
	ld.global.u8 	%r6145, [%rd3066];
	add.s32 	%r6146, %r6142, %r6145;
	add.s32 	%r6147, %r6143, %r25;
	mad.lo.s32 	%r6148, %r6147, %r22, %r23;
	cvt.s64.s32 	%rd3067, %r6148;
	add.s64 	%rd3068, %rd3, %rd3067;
	ld.global.u8 	%r6149, [%rd3068];
	add.s32 	%r6150, %r6146, %r6149;
	add.s32 	%r6151, %r6147, %r25;
	mad.lo.s32 	%r6152, %r6151, %r22, %r23;
	cvt.s64.s32 	%rd3069, %r6152;
	add.s64 	%rd3070, %rd3, %rd3069;
	ld.global.u8 	%r6153, [%rd3070];
	add.s32 	%r6154, %r6150, %r6153;
	add.s32 	%r6155, %r6151, %r25;
	mad.lo.s32 	%r6156, %r6155, %r22, %r23;
	cvt.s64.s32 	%rd3071, %r6156;
	add.s64 	%rd3072, %rd3, %rd3071;
	ld.global.u8 	%r6157, [%rd3072];
	add.s32 	%r6158, %r6154, %r6157;
	add.s32 	%r6159, %r6155, %r25;
	mad.lo.s32 	%r6160, %r6159, %r22, %r23;
	cvt.s64.s32 	%rd3073, %r6160;
	add.s64 	%rd3074, %rd3, %rd3073;
	ld.global.u8 	%r6161, [%rd3074];
	add.s32 	%r6162, %r6158, %r6161;
	add.s32 	%r6163, %r6159, %r25;
	mad.lo.s32 	%r6164, %r6163, %r22, %r23;
	cvt.s64.s32 	%rd3075, %r6164;
	add.s64 	%rd3076, %rd3, %rd3075;
	ld.global.u8 	%r6165, [%rd3076];
	add.s32 	%r6166, %r6162, %r6165;
	add.s32 	%r6167, %r6163, %r25;
	mad.lo.s32 	%r6168, %r6167, %r22, %r23;
	cvt.s64.s32 	%rd3077, %r6168;
	add.s64 	%rd3078, %rd3, %rd3077;
	ld.global.u8 	%r6169, [%rd3078];
	add.s32 	%r6170, %r6166, %r6169;
	add.s32 	%r6171, %r6167, %r25;
	mad.lo.s32 	%r6172, %r6171, %r22, %r23;
	cvt.s64.s32 	%rd3079, %r6172;
	add.s64 	%rd3080, %rd3, %rd3079;
	ld.global.u8 	%r6173, [%rd3080];
	add.s32 	%r6174, %r6170, %r6173;
	add.s32 	%r6175, %r6171, %r25;
	mad.lo.s32 	%r6176, %r6175, %r22, %r23;
	cvt.s64.s32 	%rd3081, %r6176;
	add.s64 	%rd3082, %rd3, %rd3081;
	ld.global.u8 	%r6177, [%rd3082];
	add.s32 	%r6178, %r6174, %r6177;
	add.s32 	%r6179, %r6175, %r25;
	mad.lo.s32 	%r6180, %r6179, %r22, %r23;
	cvt.s64.s32 	%rd3083, %r6180;
	add.s64 	%rd3084, %rd3, %rd3083;
	ld.global.u8 	%r6181, [%rd3084];
	add.s32 	%r6182, %r6178, %r6181;
	add.s32 	%r6183, %r6179, %r25;
	mad.lo.s32 	%r6184, %r6183, %r22, %r23;
	cvt.s64.s32 	%rd3085, %r6184;
	add.s64 	%rd3086, %rd3, %rd3085;
	ld.global.u8 	%r6185, [%rd3086];
	add.s32 	%r6186, %r6182, %r6185;
	add.s32 	%r6187, %r6183, %r25;
	mad.lo.s32 	%r6188, %r6187, %r22, %r23;
	cvt.s64.s32 	%rd3087, %r6188;
	add.s64 	%rd3088, %rd3, %rd3087;
	ld.global.u8 	%r6189, [%rd3088];
	add.s32 	%r6190, %r6186, %r6189;
	add.s32 	%r6191, %r6187, %r25;
	mad.lo.s32 	%r6192, %r6191, %r22, %r23;
	cvt.s64.s32 	%rd3089, %r6192;
	add.s64 	%rd3090, %rd3, %rd3089;
	ld.global.u8 	%r6193, [%rd3090];
	add.s32 	%r6194, %r6190, %r6193;
	add.s32 	%r6195, %r6191, %r25;
	mad.lo.s32 	%r6196, %r6195, %r22, %r23;
	cvt.s64.s32 	%rd3091, %r6196;
	add.s64 	%rd3092, %rd3, %rd3091;
	ld.global.u8 	%r6197, [%rd3092];
	add.s32 	%r6198, %r6194, %r6197;
	add.s32 	%r6199, %r6195, %r25;
	mad.lo.s32 	%r6200, %r6199, %r22, %r23;
	cvt.s64.s32 	%rd3093, %r6200;
	add.s64 	%rd3094, %rd3, %rd3093;
	ld.global.u8 	%r6201, [%rd3094];
	add.s32 	%r6202, %r6198, %r6201;
	add.s32 	%r6203, %r6199, %r25;
	mad.lo.s32 	%r6204, %r6203, %r22, %r23;
	cvt.s64.s32 	%rd3095, %r6204;
	add.s64 	%rd3096, %rd3, %rd3095;
	ld.global.u8 	%r6205, [%rd3096];
	add.s32 	%r6206, %r6202, %r6205;
	add.s32 	%r6207, %r6203, %r25;
	mad.lo.s32 	%r6208, %r6207, %r22, %r23;
	cvt.s64.s32 	%rd3097, %r6208;
	add.s64 	%rd3098, %rd3, %rd3097;
	ld.global.u8 	%r6209, [%rd3098];
	add.s32 	%r6210, %r6206, %r6209;
	add.s32 	%r6211, %r6207, %r25;
	mad.lo.s32 	%r6212, %r6211, %r22, %r23;
	cvt.s64.s32 	%rd3099, %r6212;
	add.s64 	%rd3100, %rd3, %rd3099;
	ld.global.u8 	%r6213, [%rd3100];
	add.s32 	%r6214, %r6210, %r6213;
	add.s32 	%r6215, %r6211, %r25;
	mad.lo.s32 	%r6216, %r6215, %r22, %r23;
	cvt.s64.s32 	%rd3101, %r6216;
	add.s64 	%rd3102, %rd3, %rd3101;
	ld.global.u8 	%r6217, [%rd3102];
	add.s32 	%r6218, %r6214, %r6217;
	add.s32 	%r6219, %r6215, %r25;
	mad.lo.s32 	%r6220, %r6219, %r22, %r23;
	cvt.s64.s32 	%rd3103, %r6220;
	add.s64 	%rd3104, %rd3, %rd3103;
	ld.global.u8 	%r6221, [%rd3104];
	add.s32 	%r6222, %r6218, %r6221;
	add.s32 	%r6223, %r6219, %r25;
	mad.lo.s32 	%r6224, %r6223, %r22, %r23;
	cvt.s64.s32 	%rd3105, %r6224;
	add.s64 	%rd3106, %rd3, %rd3105;
	ld.global.u8 	%r6225, [%rd3106];
	add.s32 	%r6226, %r6222, %r6225;
	add.s32 	%r6227, %r6223, %r25;
	mad.lo.s32 	%r6228, %r6227, %r22, %r23;
	cvt.s64.s32 	%rd3107, %r6228;
	add.s64 	%rd3108, %rd3, %rd3107;
	ld.global.u8 	%r6229, [%rd3108];
	add.s32 	%r6230, %r6226, %r6229;
	add.s32 	%r6231, %r6227, %r25;
	mad.lo.s32 	%r6232, %r6231, %r22, %r23;
	cvt.s64.s32 	%rd3109, %r6232;
	add.s64 	%rd3110, %rd3, %rd3109;
	ld.global.u8 	%r6233, [%rd3110];
	add.s32 	%r6234, %r6230, %r6233;
	add.s32 	%r6235, %r6231, %r25;
	mad.lo.s32 	%r6236, %r6235, %r22, %r23;
	cvt.s64.s32 	%rd3111, %r6236;
	add.s64 	%rd3112, %rd3, %rd3111;
	ld.global.u8 	%r6237, [%rd3112];
	add.s32 	%r6238, %r6234, %r6237;
	add.s32 	%r6239, %r6235, %r25;
	mad.lo.s32 	%r6240, %r6239, %r22, %r23;
	cvt.s64.s32 	%rd3113, %r6240;
	add.s64 	%rd3114, %rd3, %rd3113;
	ld.global.u8 	%r6241, [%rd3114];
	add.s32 	%r6242, %r6238, %r6241;
	add.s32 	%r6243, %r6239, %r25;
	mad.lo.s32 	%r6244, %r6243, %r22, %r23;
	cvt.s64.s32 	%rd3115, %r6244;
	add.s64 	%rd3116, %rd3, %rd3115;
	ld.global.u8 	%r6245, [%rd3116];
	add.s32 	%r6246, %r6242, %r6245;
	add.s32 	%r6247, %r6243, %r25;
	mad.lo.s32 	%r6248, %r6247, %r22, %r23;
	cvt.s64.s32 	%rd3117, %r6248;
	add.s64 	%rd3118, %rd3, %rd3117;
	ld.global.u8 	%r6249, [%rd3118];
	add.s32 	%r6250, %r6246, %r6249;
	add.s32 	%r6251, %r6247, %r25;
	mad.lo.s32 	%r6252, %r6251, %r22, %r23;
	cvt.s64.s32 	%rd3119, %r6252;
	add.s64 	%rd3120, %rd3, %rd3119;
	ld.global.u8 	%r6253, [%rd3120];
	add.s32 	%r6254, %r6250, %r6253;
	add.s32 	%r6255, %r6251, %r25;
	mad.lo.s32 	%r6256, %r6255, %r22, %r23;
	cvt.s64.s32 	%rd3121, %r6256;
	add.s64 	%rd3122, %rd3, %rd3121;
	ld.global.u8 	%r6257, [%rd3122];
	add.s32 	%r6258, %r6254, %r6257;
	add.s32 	%r6259, %r6255, %r25;
	mad.lo.s32 	%r6260, %r6259, %r22, %r23;
	cvt.s64.s32 	%rd3123, %r6260;
	add.s64 	%rd3124, %rd3, %rd3123;
	ld.global.u8 	%r6261, [%rd3124];
	add.s32 	%r6262, %r6258, %r6261;
	add.s32 	%r6263, %r6259, %r25;
	mad.lo.s32 	%r6264, %r6263, %r22, %r23;
	cvt.s64.s32 	%rd3125, %r6264;
	add.s64 	%rd3126, %rd3, %rd3125;
	ld.global.u8 	%r6265, [%rd3126];
	add.s32 	%r6266, %r6262, %r6265;
	add.s32 	%r6267, %r6263, %r25;
	mad.lo.s32 	%r6268, %r6267, %r22, %r23;
	cvt.s64.s32 	%rd3127, %r6268;
	add.s64 	%rd3128, %rd3, %rd3127;
	ld.global.u8 	%r6269, [%rd3128];
	add.s32 	%r6270, %r6266, %r6269;
	add.s32 	%r6271, %r6267, %r25;
	mad.lo.s32 	%r6272, %r6271, %r22, %r23;
	cvt.s64.s32 	%rd3129, %r6272;
	add.s64 	%rd3130, %rd3, %rd3129;
	ld.global.u8 	%r6273, [%rd3130];
	add.s32 	%r6274, %r6270, %r6273;
	add.s32 	%r6275, %r6271, %r25;
	mad.lo.s32 	%r6276, %r6275, %r22, %r23;
	cvt.s64.s32 	%rd3131, %r6276;
	add.s64 	%rd3132, %rd3, %rd3131;
	ld.global.u8 	%r6277, [%rd3132];
	add.s32 	%r6278, %r6274, %r6277;
	add.s32 	%r6279, %r6275, %r25;
	mad.lo.s32 	%r6280, %r6279, %r22, %r23;
	cvt.s64.s32 	%rd3133, %r6280;
	add.s64 	%rd3134, %rd3, %rd3133;
	ld.global.u8 	%r6281, [%rd3134];
	add.s32 	%r6282, %r6278, %r6281;
	add.s32 	%r6283, %r6279, %r25;
	mad.lo.s32 	%r6284, %r6283, %r22, %r23;
	cvt.s64.s32 	%rd3135, %r6284;
	add.s64 	%rd3136, %rd3, %rd3135;
	ld.global.u8 	%r6285, [%rd3136];
	add.s32 	%r6286, %r6282, %r6285;
	add.s32 	%r6287, %r6283, %r25;
	mad.lo.s32 	%r6288, %r6287, %r22, %r23;
	cvt.s64.s32 	%rd3137, %r6288;
	add.s64 	%rd3138, %rd3, %rd3137;
	ld.global.u8 	%r6289, [%rd3138];
	add.s32 	%r6290, %r6286, %r6289;
	add.s32 	%r6291, %r6287, %r25;
	mad.lo.s32 	%r6292, %r6291, %r22, %r23;
	cvt.s64.s32 	%rd3139, %r6292;
	add.s64 	%rd3140, %rd3, %rd3139;
	ld.global.u8 	%r6293, [%rd3140];
	add.s32 	%r6294, %r6290, %r6293;
	add.s32 	%r6295, %r26, 35;
	mad.lo.s32 	%r6296, %r6295, %r22, %r23;
	cvt.s64.s32 	%rd3141, %r6296;
	add.s64 	%rd3142, %rd3, %rd3141;
	ld.global.u8 	%r6297, [%rd3142];
	add.s32 	%r6298, %r6294, %r6297;
	add.s32 	%r6299, %r6295, %r25;
	mad.lo.s32 	%r6300, %r6299, %r22, %r23;
	cvt.s64.s32 	%rd3143, %r6300;
	add.s64 	%rd3144, %rd3, %rd3143;
	ld.global.u8 	%r6301, [%rd3144];
	add.s32 	%r6302, %r6298, %r6301;
	add.s32 	%r6303, %r6299, %r25;
	mad.lo.s32 	%r6304, %r6303, %r22, %r23;
	cvt.s64.s32 	%rd3145, %r6304;
	add.s64 	%rd3146, %rd3, %rd3145;
	ld.global.u8 	%r6305, [%rd3146];
	add.s32 	%r6306, %r6302, %r6305;
	add.s32 	%r6307, %r6303, %r25;
	mad.lo.s32 	%r6308, %r6307, %r22, %r23;
	cvt.s64.s32 	%rd3147, %r6308;
	add.s64 	%rd3148, %rd3, %rd3147;
	ld.global.u8 	%r6309, [%rd3148];
	add.s32 	%r6310, %r6306, %r6309;
	add.s32 	%r6311, %r6307, %r25;
	mad.lo.s32 	%r6312, %r6311, %r22, %r23;
	cvt.s64.s32 	%rd3149, %r6312;
	add.s64 	%rd3150, %rd3, %rd3149;
	ld.global.u8 	%r6313, [%rd3150];
	add.s32 	%r6314, %r6310, %r6313;
	add.s32 	%r6315, %r6311, %r25;
	mad.lo.s32 	%r6316, %r6315, %r22, %r23;
	cvt.s64.s32 	%rd3151, %r6316;
	add.s64 	%rd3152, %rd3, %rd3151;
	ld.global.u8 	%r6317, [%rd3152];
	add.s32 	%r6318, %r6314, %r6317;
	add.s32 	%r6319, %r6315, %r25;
	mad.lo.s32 	%r6320, %r6319, %r22, %r23;
	cvt.s64.s32 	%rd3153, %r6320;
	add.s64 	%rd3154, %rd3, %rd3153;
	ld.global.u8 	%r6321, [%rd3154];
	add.s32 	%r6322, %r6318, %r6321;
	add.s32 	%r6323, %r6319, %r25;
	mad.lo.s32 	%r6324, %r6323, %r22, %r23;
	cvt.s64.s32 	%rd3155, %r6324;
	add.s64 	%rd3156, %rd3, %rd3155;
	ld.global.u8 	%r6325, [%rd3156];
	add.s32 	%r6326, %r6322, %r6325;
	add.s32 	%r6327, %r6323, %r25;
	mad.lo.s32 	%r6328, %r6327, %r22, %r23;
	cvt.s64.s32 	%rd3157, %r6328;
	add.s64 	%rd3158, %rd3, %rd3157;
	ld.global.u8 	%r6329, [%rd3158];
	add.s32 	%r6330, %r6326, %r6329;
	add.s32 	%r6331, %r6327, %r25;
	mad.lo.s32 	%r6332, %r6331, %r22, %r23;
	cvt.s64.s32 	%rd3159, %r6332;
	add.s64 	%rd3160, %rd3, %rd3159;
	ld.global.u8 	%r6333, [%rd3160];
	add.s32 	%r6334, %r6330, %r6333;
	add.s32 	%r6335, %r6331, %r25;
	mad.lo.s32 	%r6336, %r6335, %r22, %r23;
	cvt.s64.s32 	%rd3161, %r6336;
	add.s64 	%rd3162, %rd3, %rd3161;
	ld.global.u8 	%r6337, [%rd3162];
	add.s32 	%r6338, %r6334, %r6337;
	add.s32 	%r6339, %r6335, %r25;
	mad.lo.s32 	%r6340, %r6339, %r22, %r23;
	cvt.s64.s32 	%rd3163, %r6340;
	add.s64 	%rd3164, %rd3, %rd3163;
	ld.global.u8 	%r6341, [%rd3164];
	add.s32 	%r6342, %r6338, %r6341;
	add.s32 	%r6343, %r6339, %r25;
	mad.lo.s32 	%r6344, %r6343, %r22, %r23;
	cvt.s64.s32 	%rd3165, %r6344;
	add.s64 	%rd3166, %rd3, %rd3165;
	ld.global.u8 	%r6345, [%rd3166];
	add.s32 	%r6346, %r6342, %r6345;
	add.s32 	%r6347, %r6343, %r25;
	mad.lo.s32 	%r6348, %r6347, %r22, %r23;
	cvt.s64.s32 	%rd3167, %r6348;
	add.s64 	%rd3168, %rd3, %rd3167;
	ld.global.u8 	%r6349, [%rd3168];
	add.s32 	%r6350, %r6346, %r6349;
	add.s32 	%r6351, %r6347, %r25;
	mad.lo.s32 	%r6352, %r6351, %r22, %r23;
	cvt.s64.s32 	%rd3169, %r6352;
	add.s64 	%rd3170, %rd3, %rd3169;
	ld.global.u8 	%r6353, [%rd3170];
	add.s32 	%r6354, %r6350, %r6353;
	add.s32 	%r6355, %r6351, %r25;
	mad.lo.s32 	%r6356, %r6355, %r22, %r23;
	cvt.s64.s32 	%rd3171, %r6356;
	add.s64 	%rd3172, %rd3, %rd3171;
	ld.global.u8 	%r6357, [%rd3172];
	add.s32 	%r6358, %r6354, %r6357;
	add.s32 	%r6359, %r6355, %r25;
	mad.lo.s32 	%r6360, %r6359, %r22, %r23;
	cvt.s64.s32 	%rd3173, %r6360;
	add.s64 	%rd3174, %rd3, %rd3173;
	ld.global.u8 	%r6361, [%rd3174];
	add.s32 	%r6362, %r6358, %r6361;
	add.s32 	%r6363, %r6359, %r25;
	mad.lo.s32 	%r6364, %r6363, %r22, %r23;
	cvt.s64.s32 	%rd3175, %r6364;
	add.s64 	%rd3176, %rd3, %rd3175;
	ld.global.u8 	%r6365, [%rd3176];
	add.s32 	%r6366, %r6362, %r6365;
	add.s32 	%r6367, %r6363, %r25;
	mad.lo.s32 	%r6368, %r6367, %r22, %r23;
	cvt.s64.s32 	%rd3177, %r6368;
	add.s64 	%rd3178, %rd3, %rd3177;
	ld.global.u8 	%r6369, [%rd3178];
	add.s32 	%r6370, %r6366, %r6369;
	add.s32 	%r6371, %r6367, %r25;
	mad.lo.s32 	%r6372, %r6371, %r22, %r23;
	cvt.s64.s32 	%rd3179, %r6372;
	add.s64 	%rd3180, %rd3, %rd3179;
	ld.global.u8 	%r6373, [%rd3180];
	add.s32 	%r6374, %r6370, %r6373;
	add.s32 	%r6375, %r6371, %r25;
	mad.lo.s32 	%r6376, %r6375, %r22, %r23;
	cvt.s64.s32 	%rd3181, %r6376;
	add.s64 	%rd3182, %rd3, %rd3181;
	ld.global.u8 	%r6377, [%rd3182];
	add.s32 	%r6378, %r6374, %r6377;
	add.s32 	%r6379, %r6375, %r25;
	mad.lo.s32 	%r6380, %r6379, %r22, %r23;
	cvt.s64.s32 	%rd3183, %r6380;
	add.s64 	%rd3184, %rd3, %rd3183;
	ld.global.u8 	%r6381, [%rd3184];
	add.s32 	%r6382, %r6378, %r6381;
	add.s32 	%r6383, %r6379, %r25;
	mad.lo.s32 	%r6384, %r6383, %r22, %r23;
	cvt.s64.s32 	%rd3185, %r6384;
	add.s64 	%rd3186, %rd3, %rd3185;
	ld.global.u8 	%r6385, [%rd3186];
	add.s32 	%r6386, %r6382, %r6385;
	add.s32 	%r6387, %r6383, %r25;
	mad.lo.s32 	%r6388, %r6387, %r22, %r23;
	cvt.s64.s32 	%rd3187, %r6388;
	add.s64 	%rd3188, %rd3, %rd3187;
	ld.global.u8 	%r6389, [%rd3188];
	add.s32 	%r6390, %r6386, %r6389;
	add.s32 	%r6391, %r6387, %r25;
	mad.lo.s32 	%r6392, %r6391, %r22, %r23;
	cvt.s64.s32 	%rd3189, %r6392;
	add.s64 	%rd3190, %rd3, %rd3189;
	ld.global.u8 	%r6393, [%rd3190];
	add.s32 	%r6394, %r6390, %r6393;
	add.s32 	%r6395, %r6391, %r25;
	mad.lo.s32 	%r6396, %r6395, %r22, %r23;
	cvt.s64.s32 	%rd3191, %r6396;
	add.s64 	%rd3192, %rd3, %rd3191;
	ld.global.u8 	%r6397, [%rd3192];
	add.s32 	%r6398, %r6394, %r6397;
	add.s32 	%r6399, %r6395, %r25;
	mad.lo.s32 	%r6400, %r6399, %r22, %r23;
	cvt.s64.s32 	%rd3193, %r6400;
	add.s64 	%rd3194, %rd3, %rd3193;
	ld.global.u8 	%r6401, [%rd3194];
	add.s32 	%r6402, %r6398, %r6401;
	add.s32 	%r6403, %r6399, %r25;
	mad.lo.s32 	%r6404, %r6403, %r22, %r23;
	cvt.s64.s32 	%rd3195, %r6404;
	add.s64 	%rd3196, %rd3, %rd3195;
	ld.global.u8 	%r6405, [%rd3196];
	add.s32 	%r6406, %r6402, %r6405;
	add.s32 	%r6407, %r6403, %r25;
	mad.lo.s32 	%r6408, %r6407, %r22, %r23;
	cvt.s64.s32 	%rd3197, %r6408;
	add.s64 	%rd3198, %rd3, %rd3197;
	ld.global.u8 	%r6409, [%rd3198];
	add.s32 	%r6410, %r6406, %r6409;
	add.s32 	%r6411, %r6407, %r25;
	mad.lo.s32 	%r6412, %r6411, %r22, %r23;
	cvt.s64.s32 	%rd3199, %r6412;
	add.s64 	%rd3200, %rd3, %rd3199;
	ld.global.u8 	%r6413, [%rd3200];
	add.s32 	%r6414, %r6410, %r6413;
	add.s32 	%r6415, %r6411, %r25;
	mad.lo.s32 	%r6416, %r6415, %r22, %r23;
	cvt.s64.s32 	%rd3201, %r6416;
	add.s64 	%rd3202, %rd3, %rd3201;
	ld.global.u8 	%r6417, [%rd3202];
	add.s32 	%r6418, %r6414, %r6417;
	add.s32 	%r6419, %r6415, %r25;
	mad.lo.s32 	%r6420, %r6419, %r22, %r23;
	cvt.s64.s32 	%rd3203, %r6420;
	add.s64 	%rd3204, %rd3, %rd3203;
	ld.global.u8 	%r6421, [%rd3204];
	add.s32 	%r6422, %r6418, %r6421;
	add.s32 	%r6423, %r6419, %r25;
	mad.lo.s32 	%r6424, %r6423, %r22, %r23;
	cvt.s64.s32 	%rd3205, %r6424;
	add.s64 	%rd3206, %rd3, %rd3205;
	ld.global.u8 	%r6425, [%rd3206];
	add.s32 	%r6426, %r6422, %r6425;
	add.s32 	%r6427, %r6423, %r25;
	mad.lo.s32 	%r6428, %r6427, %r22, %r23;
	cvt.s64.s32 	%rd3207, %r6428;
	add.s64 	%rd3208, %rd3, %rd3207;
	ld.global.u8 	%r6429, [%rd3208];
	add.s32 	%r6430, %r6426, %r6429;
	add.s32 	%r6431, %r6427, %r25;
	mad.lo.s32 	%r6432, %r6431, %r22, %r23;
	cvt.s64.s32 	%rd3209, %r6432;
	add.s64 	%rd3210, %rd3, %rd3209;
	ld.global.u8 	%r6433, [%rd3210];
	add.s32 	%r6434, %r6430, %r6433;
	add.s32 	%r6435, %r6431, %r25;
	mad.lo.s32 	%r6436, %r6435, %r22, %r23;
	cvt.s64.s32 	%rd3211, %r6436;
	add.s64 	%rd3212, %rd3, %rd3211;
	ld.global.u8 	%r6437, [%rd3212];
	add.s32 	%r6438, %r6434, %r6437;
	add.s32 	%r6439, %r6435, %r25;
	mad.lo.s32 	%r6440, %r6439, %r22, %r23;
	cvt.s64.s32 	%rd3213, %r6440;
	add.s64 	%rd3214, %rd3, %rd3213;
	ld.global.u8 	%r6441, [%rd3214];
	add.s32 	%r6442, %r6438, %r6441;
	add.s32 	%r6443, %r6439, %r25;
	mad.lo.s32 	%r6444, %r6443, %r22, %r23;
	cvt.s64.s32 	%rd3215, %r6444;
	add.s64 	%rd3216, %rd3, %rd3215;
	ld.global.u8 	%r6445, [%rd3216];
	add.s32 	%r6446, %r6442, %r6445;
	add.s32 	%r6447, %r6443, %r25;
	mad.lo.s32 	%r6448, %r6447, %r22, %r23;
	cvt.s64.s32 	%rd3217, %r6448;
	add.s64 	%rd3218, %rd3, %rd3217;
	ld.global.u8 	%r6449, [%rd3218];
	add.s32 	%r6450, %r6446, %r6449;
	add.s32 	%r6451, %r6447, %r25;
	mad.lo.s32 	%r6452, %r6451, %r22, %r23;
	cvt.s64.s32 	%rd3219, %r6452;
	add.s64 	%rd3220, %rd3, %rd3219;
	ld.global.u8 	%r6453, [%rd3220];
	add.s32 	%r6454, %r6450, %r6453;
	add.s32 	%r6455, %r6451, %r25;
	mad.lo.s32 	%r6456, %r6455, %r22, %r23;
	cvt.s64.s32 	%rd3221, %r6456;
	add.s64 	%rd3222, %rd3, %rd3221;
	ld.global.u8 	%r6457, [%rd3222];
	add.s32 	%r6458, %r6454, %r6457;
	add.s32 	%r6459, %r6455, %r25;
	mad.lo.s32 	%r6460, %r6459, %r22, %r23;
	cvt.s64.s32 	%rd3223, %r6460;
	add.s64 	%rd3224, %rd3, %rd3223;
	ld.global.u8 	%r6461, [%rd3224];
	add.s32 	%r6462, %r6458, %r6461;
	add.s32 	%r6463, %r6459, %r25;
	mad.lo.s32 	%r6464, %r6463, %r22, %r23;
	cvt.s64.s32 	%rd3225, %r6464;
	add.s64 	%rd3226, %rd3, %rd3225;
	ld.global.u8 	%r6465, [%rd3226];
	add.s32 	%r6466, %r6462, %r6465;
	add.s32 	%r6467, %r6463, %r25;
	mad.lo.s32 	%r6468, %r6467, %r22, %r23;
	cvt.s64.s32 	%rd3227, %r6468;
	add.s64 	%rd3228, %rd3, %rd3227;
	ld.global.u8 	%r6469, [%rd3228];
	add.s32 	%r6470, %r6466, %r6469;
	add.s32 	%r6471, %r6467, %r25;
	mad.lo.s32 	%r6472, %r6471, %r22, %r23;
	cvt.s64.s32 	%rd3229, %r6472;
	add.s64 	%rd3230, %rd3, %rd3229;
	ld.global.u8 	%r6473, [%rd3230];
	add.s32 	%r6474, %r6470, %r6473;
	add.s32 	%r6475, %r6471, %r25;
	mad.lo.s32 	%r6476, %r6475, %r22, %r23;
	cvt.s64.s32 	%rd3231, %r6476;
	add.s64 	%rd3232, %rd3, %rd3231;
	ld.global.u8 	%r6477, [%rd3232];
	add.s32 	%r6478, %r6474, %r6477;
	add.s32 	%r6479, %r6475, %r25;
	mad.lo.s32 	%r6480, %r6479, %r22, %r23;
	cvt.s64.s32 	%rd3233, %r6480;
	add.s64 	%rd3234, %rd3, %rd3233;
	ld.global.u8 	%r6481, [%rd3234];
	add.s32 	%r6482, %r6478, %r6481;
	add.s32 	%r6483, %r6479, %r25;
	mad.lo.s32 	%r6484, %r6483, %r22, %r23;
	cvt.s64.s32 	%rd3235, %r6484;
	add.s64 	%rd3236, %rd3, %rd3235;
	ld.global.u8 	%r6485, [%rd3236];
	add.s32 	%r6486, %r6482, %r6485;
	add.s32 	%r6487, %r6483, %r25;
	mad.lo.s32 	%r6488, %r6487, %r22, %r23;
	cvt.s64.s32 	%rd3237, %r6488;
	add.s64 	%rd3238, %rd3, %rd3237;
	ld.global.u8 	%r6489, [%rd3238];
	add.s32 	%r6490, %r6486, %r6489;
	add.s32 	%r6491, %r6487, %r25;
	mad.lo.s32 	%r6492, %r6491, %r22, %r23;
	cvt.s64.s32 	%rd3239, %r6492;
	add.s64 	%rd3240, %rd3, %rd3239;
	ld.global.u8 	%r6493, [%rd3240];
	add.s32 	%r6494, %r6490, %r6493;
	add.s32 	%r6495, %r6491, %r25;
	mad.lo.s32 	%r6496, %r6495, %r22, %r23;
	cvt.s64.s32 	%rd3241, %r6496;
	add.s64 	%rd3242, %rd3, %rd3241;
	ld.global.u8 	%r6497, [%rd3242];
	add.s32 	%r6498, %r6494, %r6497;
	add.s32 	%r6499, %r26, 36;
	mad.lo.s32 	%r6500, %r6499, %r22, %r23;
	cvt.s64.s32 	%rd3243, %r6500;
	add.s64 	%rd3244, %rd3, %rd3243;
	ld.global.u8 	%r6501, [%rd3244];
	add.s32 	%r6502, %r6498, %r6501;
	add.s32 	%r6503, %r6499, %r25;
	mad.lo.s32 	%r6504, %r6503, %r22, %r23;
	cvt.s64.s32 	%rd3245, %r6504;
	add.s64 	%rd3246, %rd3, %rd3245;
	ld.global.u8 	%r6505, [%rd3246];
	add.s32 	%r6506, %r6502, %r6505;
	add.s32 	%r6507, %r6503, %r25;
	mad.lo.s32 	%r6508, %r6507, %r22, %r23;
	cvt.s64.s32 	%rd3247, %r6508;
	add.s64 	%rd3248, %rd3, %rd3247;
	ld.global.u8 	%r6509, [%rd3248];
	add.s32 	%r6510, %r6506, %r6509;
	add.s32 	%r6511, %r6507, %r25;
	mad.lo.s32 	%r6512, %r6511, %r22, %r23;
	cvt.s64.s32 	%rd3249, %r6512;
	add.s64 	%rd3250, %rd3, %rd3249;
	ld.global.u8 	%r6513, [%rd3250];
	add.s32 	%r6514, %r6510, %r6513;
	add.s32 	%r6515, %r6511, %r25;
	mad.lo.s32 	%r6516, %r6515, %r22, %r23;
	cvt.s64.s32 	%rd3251, %r6516;
	add.s64 	%rd3252, %rd3, %rd3251;
	ld.global.u8 	%r6517, [%rd3252];
	add.s32 	%r6518, %r6514, %r6517;
	add.s32 	%r6519, %r6515, %r25;
	mad.lo.s32 	%r6520, %r6519, %r22, %r23;
	cvt.s64.s32 	%rd3253, %r6520;
	add.s64 	%rd3254, %rd3, %rd3253;
	ld.global.u8 	%r6521, [%rd3254];
	add.s32 	%r6522, %r6518, %r6521;
	add.s32 	%r6523, %r6519, %r25;
	mad.lo.s32 	%r6524, %r6523, %r22, %r23;
	cvt.s64.s32 	%rd3255, %r6524;
	add.s64 	%rd3256, %rd3, %rd3255;
	ld.global.u8 	%r6525, [%rd3256];
	add.s32 	%r6526, %r6522, %r6525;
	add.s32 	%r6527, %r6523, %r25;
	mad.lo.s32 	%r6528, %r6527, %r22, %r23;
	cvt.s64.s32 	%rd3257, %r6528;
	add.s64 	%rd3258, %rd3, %rd3257;
	ld.global.u8 	%r6529, [%rd3258];
	add.s32 	%r6530, %r6526, %r6529;
	add.s32 	%r6531, %r6527, %r25;
	mad.lo.s32 	%r6532, %r6531, %r22, %r23;
	cvt.s64.s32 	%rd3259, %r6532;
	add.s64 	%rd3260, %rd3, %rd3259;
	ld.global.u8 	%r6533, [%rd3260];
	add.s32 	%r6534, %r6530, %r6533;
	add.s32 	%r6535, %r6531, %r25;
	mad.lo.s32 	%r6536, %r6535, %r22, %r23;
	cvt.s64.s32 	%rd3261, %r6536;
	add.s64 	%rd3262, %rd3, %rd3261;
	ld.global.u8 	%r6537, [%rd3262];
	add.s32 	%r6538, %r6534, %r6537;
	add.s32 	%r6539, %r6535, %r25;
	mad.lo.s32 	%r6540, %r6539, %r22, %r23;
	cvt.s64.s32 	%rd3263, %r6540;
	add.s64 	%rd3264, %rd3, %rd3263;
	ld.global.u8 	%r6541, [%rd3264];
	add.s32 	%r6542, %r6538, %r6541;
	add.s32 	%r6543, %r6539, %r25;
	mad.lo.s32 	%r6544, %r6543, %r22, %r23;
	cvt.s64.s32 	%rd3265, %r6544;
	add.s64 	%rd3266, %rd3, %rd3265;
	ld.global.u8 	%r6545, [%rd3266];
	add.s32 	%r6546, %r6542, %r6545;
	add.s32 	%r6547, %r6543, %r25;
	mad.lo.s32 	%r6548, %r6547, %r22, %r23;
	cvt.s64.s32 	%rd3267, %r6548;
	add.s64 	%rd3268, %rd3, %rd3267;
	ld.global.u8 	%r6549, [%rd3268];
	add.s32 	%r6550, %r6546, %r6549;
	add.s32 	%r6551, %r6547, %r25;
	mad.lo.s32 	%r6552, %r6551, %r22, %r23;
	cvt.s64.s32 	%rd3269, %r6552;
	add.s64 	%rd3270, %rd3, %rd3269;
	ld.global.u8 	%r6553, [%rd3270];
	add.s32 	%r6554, %r6550, %r6553;
	add.s32 	%r6555, %r6551, %r25;
	mad.lo.s32 	%r6556, %r6555, %r22, %r23;
	cvt.s64.s32 	%rd3271, %r6556;
	add.s64 	%rd3272, %rd3, %rd3271;
	ld.global.u8 	%r6557, [%rd3272];
	add.s32 	%r6558, %r6554, %r6557;
	add.s32 	%r6559, %r6555, %r25;
	mad.lo.s32 	%r6560, %r6559, %r22, %r23;
	cvt.s64.s32 	%rd3273, %r6560;
	add.s64 	%rd3274, %rd3, %rd3273;
	ld.global.u8 	%r6561, [%rd3274];
	add.s32 	%r6562, %r6558, %r6561;
	add.s32 	%r6563, %r6559, %r25;
	mad.lo.s32 	%r6564, %r6563, %r22, %r23;
	cvt.s64.s32 	%rd3275, %r6564;
	add.s64 	%rd3276, %rd3, %rd3275;
	ld.global.u8 	%r6565, [%rd3276];
	add.s32 	%r6566, %r6562, %r6565;
	add.s32 	%r6567, %r6563, %r25;
	mad.lo.s32 	%r6568, %r6567, %r22, %r23;
	cvt.s64.s32 	%rd3277, %r6568;
	add.s64 	%rd3278, %rd3, %rd3277;
	ld.global.u8 	%r6569, [%rd3278];
	add.s32 	%r6570, %r6566, %r6569;
	add.s32 	%r6571, %r6567, %r25;
	mad.lo.s32 	%r6572, %r6571, %r22, %r23;
	cvt.s64.s32 	%rd3279, %r6572;
	add.s64 	%rd3280, %rd3, %rd3279;
	ld.global.u8 	%r6573, [%rd3280];
	add.s32 	%r6574, %r6570, %r6573;
	add.s32 	%r6575, %r6571, %r25;
	mad.lo.s32 	%r6576, %r6575, %r22, %r23;
	cvt.s64.s32 	%rd3281, %r6576;
	add.s64 	%rd3282, %rd3, %rd3281;
	ld.global.u8 	%r6577, [%rd3282];
	add.s32 	%r6578, %r6574, %r6577;
	add.s32 	%r6579, %r6575, %r25;
	mad.lo.s32 	%r6580, %r6579, %r22, %r23;
	cvt.s64.s32 	%rd3283, %r6580;
	add.s64 	%rd3284, %rd3, %rd3283;
	ld.global.u8 	%r6581, [%rd3284];
	add.s32 	%r6582, %r6578, %r6581;
	add.s32 	%r6583, %r6579, %r25;
	mad.lo.s32 	%r6584, %r6583, %r22, %r23;
	cvt.s64.s32 	%rd3285, %r6584;
	add.s64 	%rd3286, %rd3, %rd3285;
	ld.global.u8 	%r6585, [%rd3286];
	add.s32 	%r6586, %r6582, %r6585;
	add.s32 	%r6587, %r6583, %r25;
	mad.lo.s32 	%r6588, %r6587, %r22, %r23;
	cvt.s64.s32 	%rd3287, %r6588;
	add.s64 	%rd3288, %rd3, %rd3287;
	ld.global.u8 	%r6589, [%rd3288];
	add.s32 	%r6590, %r6586, %r6589;
	add.s32 	%r6591, %r6587, %r25;
	mad.lo.s32 	%r6592, %r6591, %r22, %r23;
	cvt.s64.s32 	%rd3289, %r6592;
	add.s64 	%rd3290, %rd3, %rd3289;
	ld.global.u8 	%r6593, [%rd3290];
	add.s32 	%r6594, %r6590, %r6593;
	add.s32 	%r6595, %r6591, %r25;
	mad.lo.s32 	%r6596, %r6595, %r22, %r23;
	cvt.s64.s32 	%rd3291, %r6596;
	add.s64 	%rd3292, %rd3, %rd3291;
	ld.global.u8 	%r6597, [%rd3292];
	add.s32 	%r6598, %r6594, %r6597;
	add.s32 	%r6599, %r6595, %r25;
	mad.lo.s32 	%r6600, %r6599, %r22, %r23;
	cvt.s64.s32 	%rd3293, %r6600;
	add.s64 	%rd3294, %rd3, %rd3293;
	ld.global.u8 	%r6601, [%rd3294];
	add.s32 	%r6602, %r6598, %r6601;
	add.s32 	%r6603, %r6599, %r25;
	mad.lo.s32 	%r6604, %r6603, %r22, %r23;
	cvt.s64.s32 	%rd3295, %r6604;
	add.s64 	%rd3296, %rd3, %rd3295;
	ld.global.u8 	%r6605, [%rd3296];
	add.s32 	%r6606, %r6602, %r6605;
	add.s32 	%r6607, %r6603, %r25;
	mad.lo.s32 	%r6608, %r6607, %r22, %r23;
	cvt.s64.s32 	%rd3297, %r6608;
	add.s64 	%rd3298, %rd3, %rd3297;
	ld.global.u8 	%r6609, [%rd3298];
	add.s32 	%r6610, %r6606, %r6609;
	add.s32 	%r6611, %r6607, %r25;
	mad.lo.s32 	%r6612, %r6611, %r22, %r23;
	cvt.s64.s32 	%rd3299, %r6612;
	add.s64 	%rd3300, %rd3, %rd3299;
	ld.global.u8 	%r6613, [%rd3300];
	add.s32 	%r6614, %r6610, %r6613;
	add.s32 	%r6615, %r6611, %r25;
	mad.lo.s32 	%r6616, %r6615, %r22, %r23;
	cvt.s64.s32 	%rd3301, %r6616;
	add.s64 	%rd3302, %rd3, %rd3301;
	ld.global.u8 	%r6617, [%rd3302];
	add.s32 	%r6618, %r6614, %r6617;
	add.s32 	%r6619, %r6615, %r25;
	mad.lo.s32 	%r6620, %r6619, %r22, %r23;
	cvt.s64.s32 	%rd3303, %r6620;
	add.s64 	%rd3304, %rd3, %rd3303;
	ld.global.u8 	%r6621, [%rd3304];
	add.s32 	%r6622, %r6618, %r6621;
	add.s32 	%r6623, %r6619, %r25;
	mad.lo.s32 	%r6624, %r6623, %r22, %r23;
	cvt.s64.s32 	%rd3305, %r6624;
	add.s64 	%rd3306, %rd3, %rd3305;
	ld.global.u8 	%r6625, [%rd3306];
	add.s32 	%r6626, %r6622, %r6625;
	add.s32 	%r6627, %r6623, %r25;
	mad.lo.s32 	%r6628, %r6627, %r22, %r23;
	cvt.s64.s32 	%rd3307, %r6628;
	add.s64 	%rd3308, %rd3, %rd3307;
	ld.global.u8 	%r6629, [%rd3308];
	add.s32 	%r6630, %r6626, %r6629;
	add.s32 	%r6631, %r6627, %r25;
	mad.lo.s32 	%r6632, %r6631, %r22, %r23;
	cvt.s64.s32 	%rd3309, %r6632;
	add.s64 	%rd3310, %rd3, %rd3309;
	ld.global.u8 	%r6633, [%rd3310];
	add.s32 	%r6634, %r6630, %r6633;
	add.s32 	%r6635, %r6631, %r25;
	mad.lo.s32 	%r6636, %r6635, %r22, %r23;
	cvt.s64.s32 	%rd3311, %r6636;
	add.s64 	%rd3312, %rd3, %rd3311;
	ld.global.u8 	%r6637, [%rd3312];
	add.s32 	%r6638, %r6634, %r6637;
	add.s32 	%r6639, %r6635, %r25;
	mad.lo.s32 	%r6640, %r6639, %r22, %r23;
	cvt.s64.s32 	%rd3313, %r6640;
	add.s64 	%rd3314, %rd3, %rd3313;
	ld.global.u8 	%r6641, [%rd3314];
	add.s32 	%r6642, %r6638, %r6641;
	add.s32 	%r6643, %r6639, %r25;
	mad.lo.s32 	%r6644, %r6643, %r22, %r23;
	cvt.s64.s32 	%rd3315, %r6644;
	add.s64 	%rd3316, %rd3, %rd3315;
	ld.global.u8 	%r6645, [%rd3316];
	add.s32 	%r6646, %r6642, %r6645;
	add.s32 	%r6647, %r6643, %r25;
	mad.lo.s32 	%r6648, %r6647, %r22, %r23;
	cvt.s64.s32 	%rd3317, %r6648;
	add.s64 	%rd3318, %rd3, %rd3317;
	ld.global.u8 	%r6649, [%rd3318];
	add.s32 	%r6650, %r6646, %r6649;
	add.s32 	%r6651, %r6647, %r25;
	mad.lo.s32 	%r6652, %r6651, %r22, %r23;
	cvt.s64.s32 	%rd3319, %r6652;
	add.s64 	%rd3320, %rd3, %rd3319;
	ld.global.u8 	%r6653, [%rd3320];
	add.s32 	%r6654, %r6650, %r6653;
	add.s32 	%r6655, %r6651, %r25;
	mad.lo.s32 	%r6656, %r6655, %r22, %r23;
	cvt.s64.s32 	%rd3321, %r6656;
	add.s64 	%rd3322, %rd3, %rd3321;
	ld.global.u8 	%r6657, [%rd3322];
	add.s32 	%r6658, %r6654, %r6657;
	add.s32 	%r6659, %r6655, %r25;
	mad.lo.s32 	%r6660, %r6659, %r22, %r23;
	cvt.s64.s32 	%rd3323, %r6660;
	add.s64 	%rd3324, %rd3, %rd3323;
	ld.global.u8 	%r6661, [%rd3324];
	add.s32 	%r6662, %r6658, %r6661;
	add.s32 	%r6663, %r6659, %r25;
	mad.lo.s32 	%r6664, %r6663, %r22, %r23;
	cvt.s64.s32 	%rd3325, %r6664;
	add.s64 	%rd3326, %rd3, %rd3325;
	ld.global.u8 	%r6665, [%rd3326];
	add.s32 	%r6666, %r6662, %r6665;
	add.s32 	%r6667, %r6663, %r25;
	mad.lo.s32 	%r6668, %r6667, %r22, %r23;
	cvt.s64.s32 	%rd3327, %r6668;
	add.s64 	%rd3328, %rd3, %rd3327;
	ld.global.u8 	%r6669, [%rd3328];
	add.s32 	%r6670, %r6666, %r6669;
	add.s32 	%r6671, %r6667, %r25;
	mad.lo.s32 	%r6672, %r6671, %r22, %r23;
	cvt.s64.s32 	%rd3329, %r6672;
	add.s64 	%rd3330, %rd3, %rd3329;
	ld.global.u8 	%r6673, [%rd3330];
	add.s32 	%r6674, %r6670, %r6673;
	add.s32 	%r6675, %r6671, %r25;
	mad.lo.s32 	%r6676, %r6675, %r22, %r23;
	cvt.s64.s32 	%rd3331, %r6676;
	add.s64 	%rd3332, %rd3, %rd3331;
	ld.global.u8 	%r6677, [%rd3332];
	add.s32 	%r6678, %r6674, %r6677;
	add.s32 	%r6679, %r6675, %r25;
	mad.lo.s32 	%r6680, %r6679, %r22, %r23;
	cvt.s64.s32 	%rd3333, %r6680;
	add.s64 	%rd3334, %rd3, %rd3333;
	ld.global.u8 	%r6681, [%rd3334];
	add.s32 	%r6682, %r6678, %r6681;
	add.s32 	%r6683, %r6679, %r25;
	mad.lo.s32 	%r6684, %r6683, %r22, %r23;
	cvt.s64.s32 	%rd3335, %r6684;
	add.s64 	%rd3336, %rd3, %rd3335;
	ld.global.u8 	%r6685, [%rd3336];
	add.s32 	%r6686, %r6682, %r6685;
	add.s32 	%r6687, %r6683, %r25;
	mad.lo.s32 	%r6688, %r6687, %r22, %r23;
	cvt.s64.s32 	%rd3337, %r6688;
	add.s64 	%rd3338, %rd3, %rd3337;
	ld.global.u8 	%r6689, [%rd3338];
	add.s32 	%r6690, %r6686, %r6689;
	add.s32 	%r6691, %r6687, %r25;
	mad.lo.s32 	%r6692, %r6691, %r22, %r23;
	cvt.s64.s32 	%rd3339, %r6692;
	add.s64 	%rd3340, %rd3, %rd3339;
	ld.global.u8 	%r6693, [%rd3340];
	add.s32 	%r6694, %r6690, %r6693;
	add.s32 	%r6695, %r6691, %r25;
	mad.lo.s32 	%r6696, %r6695, %r22, %r23;
	cvt.s64.s32 	%rd3341, %r6696;
	add.s64 	%rd3342, %rd3, %rd3341;
	ld.global.u8 	%r6697, [%rd3342];
	add.s32 	%r6698, %r6694, %r6697;
	add.s32 	%r6699, %r6695, %r25;
	mad.lo.s32 	%r6700, %r6699, %r22, %r23;
	cvt.s64.s32 	%rd3343, %r6700;
	add.s64 	%rd3344, %rd3, %rd3343;
	ld.global.u8 	%r6701, [%rd3344];
	add.s32 	%r6702, %r6698, %r6701;
	add.s32 	%r6703, %r26, 37;
	mad.lo.s32 	%r6704, %r6703, %r22, %r23;
	cvt.s64.s32 	%rd3345, %r6704;
	add.s64 	%rd3346, %rd3, %rd3345;
	ld.global.u8 	%r6705, [%rd3346];
	add.s32 	%r6706, %r6702, %r6705;
	add.s32 	%r6707, %r6703, %r25;
	mad.lo.s32 	%r6708, %r6707, %r22, %r23;
	cvt.s64.s32 	%rd3347, %r6708;
	add.s64 	%rd3348, %rd3, %rd3347;
	ld.global.u8 	%r6709, [%rd3348];
	add.s32 	%r6710, %r6706, %r6709;
	add.s32 	%r6711, %r6707, %r25;
	mad.lo.s32 	%r6712, %r6711, %r22, %r23;
	cvt.s64.s32 	%rd3349, %r6712;
	add.s64 	%rd3350, %rd3, %rd3349;
	ld.global.u8 	%r6713, [%rd3350];
	add.s32 	%r6714, %r6710, %r6713;
	add.s32 	%r6715, %r6711, %r25;
	mad.lo.s32 	%r6716, %r6715, %r22, %r23;
	cvt.s64.s32 	%rd3351, %r6716;
	add.s64 	%rd3352, %rd3, %rd3351;
	ld.global.u8 	%r6717, [%rd3352];
	add.s32 	%r6718, %r6714, %r6717;
	add.s32 	%r6719, %r6715, %r25;
	mad.lo.s32 	%r6720, %r6719, %r22, %r23;
	cvt.s64.s32 	%rd3353, %r6720;
	add.s64 	%rd3354, %rd3, %rd3353;
	ld.global.u8 	%r6721, [%rd3354];
	add.s32 	%r6722, %r6718, %r6721;
	add.s32 	%r6723, %r6719, %r25;
	mad.lo.s32 	%r6724, %r6723, %r22, %r23;
	cvt.s64.s32 	%rd3355, %r6724;
	add.s64 	%rd3356, %rd3, %rd3355;
	ld.global.u8 	%r6725, [%rd3356];
	add.s32 	%r6726, %r6722, %r6725;
	add.s32 	%r6727, %r6723, %r25;
	mad.lo.s32 	%r6728, %r6727, %r22, %r23;
	cvt.s64.s32 	%rd3357, %r6728;
	add.s64 	%rd3358, %rd3, %rd3357;
	ld.global.u8 	%r6729, [%rd3358];
	add.s32 	%r6730, %r6726, %r6729;
	add.s32 	%r6731, %r6727, %r25;
	mad.lo.s32 	%r6732, %r6731, %r22, %r23;
	cvt.s64.s32 	%rd3359, %r6732;
	add.s64 	%rd3360, %rd3, %rd3359;
	ld.global.u8 	%r6733, [%rd3360];
	add.s32 	%r6734, %r6730, %r6733;
	add.s32 	%r6735, %r6731, %r25;
	mad.lo.s32 	%r6736, %r6735, %r22, %r23;
	cvt.s64.s32 	%rd3361, %r6736;
	add.s64 	%rd3362, %rd3, %rd3361;
	ld.global.u8 	%r6737, [%rd3362];
	add.s32 	%r6738, %r6734, %r6737;
	add.s32 	%r6739, %r6735, %r25;
	mad.lo.s32 	%r6740, %r6739, %r22, %r23;
	cvt.s64.s32 	%rd3363, %r6740;
	add.s64 	%rd3364, %rd3, %rd3363;
	ld.global.u8 	%r6741, [%rd3364];
	add.s32 	%r6742, %r6738, %r6741;
	add.s32 	%r6743, %r6739, %r25;
	mad.lo.s32 	%r6744, %r6743, %r22, %r23;
	cvt.s64.s32 	%rd3365, %r6744;
	add.s64 	%rd3366, %rd3, %rd3365;
	ld.global.u8 	%r6745, [%rd3366];
	add.s32 	%r6746, %r6742, %r6745;
	add.s32 	%r6747, %r6743, %r25;
	mad.lo.s32 	%r6748, %r6747, %r22, %r23;
	cvt.s64.s32 	%rd3367, %r6748;
	add.s64 	%rd3368, %rd3, %rd3367;
	ld.global.u8 	%r6749, [%rd3368];
	add.s32 	%r6750, %r6746, %r6749;
	add.s32 	%r6751, %r6747, %r25;
	mad.lo.s32 	%r6752, %r6751, %r22, %r23;
	cvt.s64.s32 	%rd3369, %r6752;
	add.s64 	%rd3370, %rd3, %rd3369;
	ld.global.u8 	%r6753, [%rd3370];
	add.s32 	%r6754, %r6750, %r6753;
	add.s32 	%r6755, %r6751, %r25;
	mad.lo.s32 	%r6756, %r6755, %r22, %r23;
	cvt.s64.s32 	%rd3371, %r6756;
	add.s64 	%rd3372, %rd3, %rd3371;
	ld.global.u8 	%r6757, [%rd3372];
	add.s32 	%r6758, %r6754, %r6757;
	add.s32 	%r6759, %r6755, %r25;
	mad.lo.s32 	%r6760, %r6759, %r22, %r23;
	cvt.s64.s32 	%rd3373, %r6760;
	add.s64 	%rd3374, %rd3, %rd3373;
	ld.global.u8 	%r6761, [%rd3374];
	add.s32 	%r6762, %r6758, %r6761;
	add.s32 	%r6763, %r6759, %r25;
	mad.lo.s32 	%r6764, %r6763, %r22, %r23;
	cvt.s64.s32 	%rd3375, %r6764;
	add.s64 	%rd3376, %rd3, %rd3375;
	ld.global.u8 	%r6765, [%rd3376];
	add.s32 	%r6766, %r6762, %r6765;
	add.s32 	%r6767, %r6763, %r25;
	mad.lo.s32 	%r6768, %r6767, %r22, %r23;
	cvt.s64.s32 	%rd3377, %r6768;
	add.s64 	%rd3378, %rd3, %rd3377;
	ld.global.u8 	%r6769, [%rd3378];
	add.s32 	%r6770, %r6766, %r6769;
	add.s32 	%r6771, %r6767, %r25;
	mad.lo.s32 	%r6772, %r6771, %r22, %r23;
	cvt.s64.s32 	%rd3379, %r6772;
	add.s64 	%rd3380, %rd3, %rd3379;
	ld.global.u8 	%r6773, [%rd3380];
	add.s32 	%r6774, %r6770, %r6773;
	add.s32 	%r6775, %r6771, %r25;
	mad.lo.s32 	%r6776, %r6775, %r22, %r23;
	cvt.s64.s32 	%rd3381, %r6776;
	add.s64 	%rd3382, %rd3, %rd3381;
	ld.global.u8 	%r6777, [%rd3382];
	add.s32 	%r6778, %r6774, %r6777;
	add.s32 	%r6779, %r6775, %r25;
	mad.lo.s32 	%r6780, %r6779, %r22, %r23;
	cvt.s64.s32 	%rd3383, %r6780;
	add.s64 	%rd3384, %rd3, %rd3383;
	ld.global.u8 	%r6781, [%rd3384];
	add.s32 	%r6782, %r6778, %r6781;
	add.s32 	%r6783, %r6779, %r25;
	mad.lo.s32 	%r6784, %r6783, %r22, %r23;
	cvt.s64.s32 	%rd3385, %r6784;
	add.s64 	%rd3386, %rd3, %rd3385;
	ld.global.u8 	%r6785, [%rd3386];
	add.s32 	%r6786, %r6782, %r6785;
	add.s32 	%r6787, %r6783, %r25;
	mad.lo.s32 	%r6788, %r6787, %r22, %r23;
	cvt.s64.s32 	%rd3387, %r6788;
	add.s64 	%rd3388, %rd3, %rd3387;
	ld.global.u8 	%r6789, [%rd3388];
	add.s32 	%r6790, %r6786, %r6789;
	add.s32 	%r6791, %r6787, %r25;
	mad.lo.s32 	%r6792, %r6791, %r22, %r23;
	cvt.s64.s32 	%rd3389, %r6792;
	add.s64 	%rd3390, %rd3, %rd3389;
	ld.global.u8 	%r6793, [%rd3390];
	add.s32 	%r6794, %r6790, %r6793;
	add.s32 	%r6795, %r6791, %r25;
	mad.lo.s32 	%r6796, %r6795, %r22, %r23;
	cvt.s64.s32 	%rd3391, %r6796;
	add.s64 	%rd3392, %rd3, %rd3391;
	ld.global.u8 	%r6797, [%rd3392];
	add.s32 	%r6798, %r6794, %r6797;
	add.s32 	%r6799, %r6795, %r25;
	mad.lo.s32 	%r6800, %r6799, %r22, %r23;
	cvt.s64.s32 	%rd3393, %r6800;
	add.s64 	%rd3394, %rd3, %rd3393;
	ld.global.u8 	%r6801, [%rd3394];
	add.s32 	%r6802, %r6798, %r6801;
	add.s32 	%r6803, %r6799, %r25;
	mad.lo.s32 	%r6804, %r6803, %r22, %r23;
	cvt.s64.s32 	%rd3395, %r6804;
	add.s64 	%rd3396, %rd3, %rd3395;
	ld.global.u8 	%r6805, [%rd3396];
	add.s32 	%r6806, %r6802, %r6805;
	add.s32 	%r6807, %r6803, %r25;
	mad.lo.s32 	%r6808, %r6807, %r22, %r23;
	cvt.s64.s32 	%rd3397, %r6808;
	add.s64 	%rd3398, %rd3, %rd3397;
	ld.global.u8 	%r6809, [%rd3398];
	add.s32 	%r6810, %r6806, %r6809;
	add.s32 	%r6811, %r6807, %r25;
	mad.lo.s32 	%r6812, %r6811, %r22, %r23;
	cvt.s64.s32 	%rd3399, %r6812;
	add.s64 	%rd3400, %rd3, %rd3399;
	ld.global.u8 	%r6813, [%rd3400];
	add.s32 	%r6814, %r6810, %r6813;
	add.s32 	%r6815, %r6811, %r25;
	mad.lo.s32 	%r6816, %r6815, %r22, %r23;
	cvt.s64.s32 	%rd3401, %r6816;
	add.s64 	%rd3402, %rd3, %rd3401;
	ld.global.u8 	%r6817, [%rd3402];
	add.s32 	%r6818, %r6814, %r6817;
	add.s32 	%r6819, %r6815, %r25;
	mad.lo.s32 	%r6820, %r6819, %r22, %r23;
	cvt.s64.s32 	%rd3403, %r6820;
	add.s64 	%rd3404, %rd3, %rd3403;
	ld.global.u8 	%r6821, [%rd3404];
	add.s32 	%r6822, %r6818, %r6821;
	add.s32 	%r6823, %r6819, %r25;
	mad.lo.s32 	%r6824, %r6823, %r22, %r23;
	cvt.s64.s32 	%rd3405, %r6824;
	add.s64 	%rd3406, %rd3, %rd3405;
	ld.global.u8 	%r6825, [%rd3406];
	add.s32 	%r6826, %r6822, %r6825;
	add.s32 	%r6827, %r6823, %r25;
	mad.lo.s32 	%r6828, %r6827, %r22, %r23;
	cvt.s64.s32 	%rd3407, %r6828;
	add.s64 	%rd3408, %rd3, %rd3407;
	ld.global.u8 	%r6829, [%rd3408];
	add.s32 	%r6830, %r6826, %r6829;
	add.s32 	%r6831, %r6827, %r25;
	mad.lo.s32 	%r6832, %r6831, %r22, %r23;
	cvt.s64.s32 	%rd3409, %r6832;
	add.s64 	%rd3410, %rd3, %rd3409;
	ld.global.u8 	%r6833, [%rd3410];
	add.s32 	%r6834, %r6830, %r6833;
	add.s32 	%r6835, %r6831, %r25;
	mad.lo.s32 	%r6836, %r6835, %r22, %r23;
	cvt.s64.s32 	%rd3411, %r6836;
	add.s64 	%rd3412, %rd3, %rd3411;
	ld.global.u8 	%r6837, [%rd3412];
	add.s32 	%r6838, %r6834, %r6837;
	add.s32 	%r6839, %r6835, %r25;
	mad.lo.s32 	%r6840, %r6839, %r22, %r23;
	cvt.s64.s32 	%rd3413, %r6840;
	add.s64 	%rd3414, %rd3, %rd3413;
	ld.global.u8 	%r6841, [%rd3414];
	add.s32 	%r6842, %r6838, %r6841;
	add.s32 	%r6843, %r6839, %r25;
	mad.lo.s32 	%r6844, %r6843, %r22, %r23;
	cvt.s64.s32 	%rd3415, %r6844;
	add.s64 	%rd3416, %rd3, %rd3415;
	ld.global.u8 	%r6845, [%rd3416];
	add.s32 	%r6846, %r6842, %r6845;
	add.s32 	%r6847, %r6843, %r25;
	mad.lo.s32 	%r6848, %r6847, %r22, %r23;
	cvt.s64.s32 	%rd3417, %r6848;
	add.s64 	%rd3418, %rd3, %rd3417;
	ld.global.u8 	%r6849, [%rd3418];
	add.s32 	%r6850, %r6846, %r6849;
	add.s32 	%r6851, %r6847, %r25;
	mad.lo.s32 	%r6852, %r6851, %r22, %r23;
	cvt.s64.s32 	%rd3419, %r6852;
	add.s64 	%rd3420, %rd3, %rd3419;
	ld.global.u8 	%r6853, [%rd3420];
	add.s32 	%r6854, %r6850, %r6853;
	add.s32 	%r6855, %r6851, %r25;
	mad.lo.s32 	%r6856, %r6855, %r22, %r23;
	cvt.s64.s32 	%rd3421, %r6856;
	add.s64 	%rd3422, %rd3, %rd3421;
	ld.global.u8 	%r6857, [%rd3422];
	add.s32 	%r6858, %r6854, %r6857;
	add.s32 	%r6859, %r6855, %r25;
	mad.lo.s32 	%r6860, %r6859, %r22, %r23;
	cvt.s64.s32 	%rd3423, %r6860;
	add.s64 	%rd3424, %rd3, %rd3423;
	ld.global.u8 	%r6861, [%rd3424];
	add.s32 	%r6862, %r6858, %r6861;
	add.s32 	%r6863, %r6859, %r25;
	mad.lo.s32 	%r6864, %r6863, %r22, %r23;
	cvt.s64.s32 	%rd3425, %r6864;
	add.s64 	%rd3426, %rd3, %rd3425;
	ld.global.u8 	%r6865, [%rd3426];
	add.s32 	%r6866, %r6862, %r6865;
	add.s32 	%r6867, %r6863, %r25;
	mad.lo.s32 	%r6868, %r6867, %r22, %r23;
	cvt.s64.s32 	%rd3427, %r6868;
	add.s64 	%rd3428, %rd3, %rd3427;
	ld.global.u8 	%r6869, [%rd3428];
	add.s32 	%r6870, %r6866, %r6869;
	add.s32 	%r6871, %r6867, %r25;
	mad.lo.s32 	%r6872, %r6871, %r22, %r23;
	cvt.s64.s32 	%rd3429, %r6872;
	add.s64 	%rd3430, %rd3, %rd3429;
	ld.global.u8 	%r6873, [%rd3430];
	add.s32 	%r6874, %r6870, %r6873;
	add.s32 	%r6875, %r6871, %r25;
	mad.lo.s32 	%r6876, %r6875, %r22, %r23;
	cvt.s64.s32 	%rd3431, %r6876;
	add.s64 	%rd3432, %rd3, %rd3431;
	ld.global.u8 	%r6877, [%rd3432];
	add.s32 	%r6878, %r6874, %r6877;
	add.s32 	%r6879, %r6875, %r25;
	mad.lo.s32 	%r6880, %r6879, %r22, %r23;
	cvt.s64.s32 	%rd3433, %r6880;
	add.s64 	%rd3434, %rd3, %rd3433;
	ld.global.u8 	%r6881, [%rd3434];
	add.s32 	%r6882, %r6878, %r6881;
	add.s32 	%r6883, %r6879, %r25;
	mad.lo.s32 	%r6884, %r6883, %r22, %r23;
	cvt.s64.s32 	%rd3435, %r6884;
	add.s64 	%rd3436, %rd3, %rd3435;
	ld.global.u8 	%r6885, [%rd3436];
	add.s32 	%r6886, %r6882, %r6885;
	add.s32 	%r6887, %r6883, %r25;
	mad.lo.s32 	%r6888, %r6887, %r22, %r23;
	cvt.s64.s32 	%rd3437, %r6888;
	add.s64 	%rd3438, %rd3, %rd3437;
	ld.global.u8 	%r6889, [%rd3438];
	add.s32 	%r6890, %r6886, %r6889;
	add.s32 	%r6891, %r6887, %r25;
	mad.lo.s32 	%r6892, %r6891, %r22, %r23;
	cvt.s64.s32 	%rd3439, %r6892;
	add.s64 	%rd3440, %rd3, %rd3439;
	ld.global.u8 	%r6893, [%rd3440];
	add.s32 	%r6894, %r6890, %r6893;
	add.s32 	%r6895, %r6891, %r25;
	mad.lo.s32 	%r6896, %r6895, %r22, %r23;
	cvt.s64.s32 	%rd3441, %r6896;
	add.s64 	%rd3442, %rd3, %rd3441;
	ld.global.u8 	%r6897, [%rd3442];
	add.s32 	%r6898, %r6894, %r6897;
	add.s32 	%r6899, %r6895, %r25;
	mad.lo.s32 	%r6900, %r6899, %r22, %r23;
	cvt.s64.s32 	%rd3443, %r6900;
	add.s64 	%rd3444, %rd3, %rd3443;
	ld.global.u8 	%r6901, [%rd3444];
	add.s32 	%r6902, %r6898, %r6901;
	add.s32 	%r6903, %r6899, %r25;
	mad.lo.s32 	%r6904, %r6903, %r22, %r23;
	cvt.s64.s32 	%rd3445, %r6904;
	add.s64 	%rd3446, %rd3, %rd3445;
	ld.global.u8 	%r6905, [%rd3446];
	add.s32 	%r6906, %r6902, %r6905;
	add.s32 	%r6907, %r26, 38;
	mad.lo.s32 	%r6908, %r6907, %r22, %r23;
	cvt.s64.s32 	%rd3447, %r6908;
	add.s64 	%rd3448, %rd3, %rd3447;
	ld.global.u8 	%r6909, [%rd3448];
	add.s32 	%r6910, %r6906, %r6909;
	add.s32 	%r6911, %r6907, %r25;
	mad.lo.s32 	%r6912, %r6911, %r22, %r23;
	cvt.s64.s32 	%rd3449, %r6912;
	add.s64 	%rd3450, %rd3, %rd3449;
	ld.global.u8 	%r6913, [%rd3450];
	add.s32 	%r6914, %r6910, %r6913;
	add.s32 	%r6915, %r6911, %r25;
	mad.lo.s32 	%r6916, %r6915, %r22, %r23;
	cvt.s64.s32 	%rd3451, %r6916;
	add.s64 	%rd3452, %rd3, %rd3451;
	ld.global.u8 	%r6917, [%rd3452];
	add.s32 	%r6918, %r6914, %r6917;
	add.s32 	%r6919, %r6915, %r25;
	mad.lo.s32 	%r6920, %r6919, %r22, %r23;
	cvt.s64.s32 	%rd3453, %r6920;
	add.s64 	%rd3454, %rd3, %rd3453;
	ld.global.u8 	%r6921, [%rd3454];
	add.s32 	%r6922, %r6918, %r6921;
	add.s32 	%r6923, %r6919, %r25;
	mad.lo.s32 	%r6924, %r6923, %r22, %r23;
	cvt.s64.s32 	%rd3455, %r6924;
	add.s64 	%rd3456, %rd3, %rd3455;
	ld.global.u8 	%r6925, [%rd3456];
	add.s32 	%r6926, %r6922, %r6925;
	add.s32 	%r6927, %r6923, %r25;
	mad.lo.s32 	%r6928, %r6927, %r22, %r23;
	cvt.s64.s32 	%rd3457, %r6928;
	add.s64 	%rd3458, %rd3, %rd3457;
	ld.global.u8 	%r6929, [%rd3458];
	add.s32 	%r6930, %r6926, %r6929;
	add.s32 	%r6931, %r6927, %r25;
	mad.lo.s32 	%r6932, %r6931, %r22, %r23;
	cvt.s64.s32 	%rd3459, %r6932;
	add.s64 	%rd3460, %rd3, %rd3459;
	ld.global.u8 	%r6933, [%rd3460];
	add.s32 	%r6934, %r6930, %r6933;
	add.s32 	%r6935, %r6931, %r25;
	mad.lo.s32 	%r6936, %r6935, %r22, %r23;
	cvt.s64.s32 	%rd3461, %r6936;
	add.s64 	%rd3462, %rd3, %rd3461;
	ld.global.u8 	%r6937, [%rd3462];
	add.s32 	%r6938, %r6934, %r6937;
	add.s32 	%r6939, %r6935, %r25;
	mad.lo.s32 	%r6940, %r6939, %r22, %r23;
	cvt.s64.s32 	%rd3463, %r6940;
	add.s64 	%rd3464, %rd3, %rd3463;
	ld.global.u8 	%r6941, [%rd3464];
	add.s32 	%r6942, %r6938, %r6941;
	add.s32 	%r6943, %r6939, %r25;
	mad.lo.s32 	%r6944, %r6943, %r22, %r23;
	cvt.s64.s32 	%rd3465, %r6944;
	add.s64 	%rd3466, %rd3, %rd3465;
	ld.global.u8 	%r6945, [%rd3466];
	add.s32 	%r6946, %r6942, %r6945;
	add.s32 	%r6947, %r6943, %r25;
	mad.lo.s32 	%r6948, %r6947, %r22, %r23;
	cvt.s64.s32 	%rd3467, %r6948;
	add.s64 	%rd3468, %rd3, %rd3467;
	ld.global.u8 	%r6949, [%rd3468];
	add.s32 	%r6950, %r6946, %r6949;
	add.s32 	%r6951, %r6947, %r25;
	mad.lo.s32 	%r6952, %r6951, %r22, %r23;
	cvt.s64.s32 	%rd3469, %r6952;
	add.s64 	%rd3470, %rd3, %rd3469;
	ld.global.u8 	%r6953, [%rd3470];
	add.s32 	%r6954, %r6950, %r6953;
	add.s32 	%r6955, %r6951, %r25;
	mad.lo.s32 	%r6956, %r6955, %r22, %r23;
	cvt.s64.s32 	%rd3471, %r6956;
	add.s64 	%rd3472, %rd3, %rd3471;
	ld.global.u8 	%r6957, [%rd3472];
	add.s32 	%r6958, %r6954, %r6957;
	add.s32 	%r6959, %r6955, %r25;
	mad.lo.s32 	%r6960, %r6959, %r22, %r23;
	cvt.s64.s32 	%rd3473, %r6960;
	add.s64 	%rd3474, %rd3, %rd3473;
	ld.global.u8 	%r6961, [%rd3474];
	add.s32 	%r6962, %r6958, %r6961;
	add.s32 	%r6963, %r6959, %r25;
	mad.lo.s32 	%r6964, %r6963, %r22, %r23;
	cvt.s64.s32 	%rd3475, %r6964;
	add.s64 	%rd3476, %rd3, %rd3475;
	ld.global.u8 	%r6965, [%rd3476];
	add.s32 	%r6966, %r6962, %r6965;
	add.s32 	%r6967, %r6963, %r25;
	mad.lo.s32 	%r6968, %r6967, %r22, %r23;
	cvt.s64.s32 	%rd3477, %r6968;
	add.s64 	%rd3478, %rd3, %rd3477;
	ld.global.u8 	%r6969, [%rd3478];
	add.s32 	%r6970, %r6966, %r6969;
	add.s32 	%r6971, %r6967, %r25;
	mad.lo.s32 	%r6972, %r6971, %r22, %r23;
	cvt.s64.s32 	%rd3479, %r6972;
	add.s64 	%rd3480, %rd3, %rd3479;
	ld.global.u8 	%r6973, [%rd3480];
	add.s32 	%r6974, %r6970, %r6973;
	add.s32 	%r6975, %r6971, %r25;
	mad.lo.s32 	%r6976, %r6975, %r22, %r23;
	cvt.s64.s32 	%rd3481, %r6976;
	add.s64 	%rd3482, %rd3, %rd3481;
	ld.global.u8 	%r6977, [%rd3482];
	add.s32 	%r6978, %r6974, %r6977;
	add.s32 	%r6979, %r6975, %r25;
	mad.lo.s32 	%r6980, %r6979, %r22, %r23;
	cvt.s64.s32 	%rd3483, %r6980;
	add.s64 	%rd3484, %rd3, %rd3483;
	ld.global.u8 	%r6981, [%rd3484];
	add.s32 	%r6982, %r6978, %r6981;
	add.s32 	%r6983, %r6979, %r25;
	mad.lo.s32 	%r6984, %r6983, %r22, %r23;
	cvt.s64.s32 	%rd3485, %r6984;
	add.s64 	%rd3486, %rd3, %rd3485;
	ld.global.u8 	%r6985, [%rd3486];
	add.s32 	%r6986, %r6982, %r6985;
	add.s32 	%r6987, %r6983, %r25;
	mad.lo.s32 	%r6988, %r6987, %r22, %r23;
	cvt.s64.s32 	%rd3487, %r6988;
	add.s64 	%rd3488, %rd3, %rd3487;
	ld.global.u8 	%r6989, [%rd3488];
	add.s32 	%r6990, %r6986, %r6989;
	add.s32 	%r6991, %r6987, %r25;
	mad.lo.s32 	%r6992, %r6991, %r22, %r23;
	cvt.s64.s32 	%rd3489, %r6992;
	add.s64 	%rd3490, %rd3, %rd3489;
	ld.global.u8 	%r6993, [%rd3490];
	add.s32 	%r6994, %r6990, %r6993;
	add.s32 	%r6995, %r6991, %r25;
	mad.lo.s32 	%r6996, %r6995, %r22, %r23;
	cvt.s64.s32 	%rd3491, %r6996;
	add.s64 	%rd3492, %rd3, %rd3491;
	ld.global.u8 	%r6997, [%rd3492];
	add.s32 	%r6998, %r6994, %r6997;
	add.s32 	%r6999, %r6995, %r25;
	mad.lo.s32 	%r7000, %r6999, %r22, %r23;
	cvt.s64.s32 	%rd3493, %r7000;
	add.s64 	%rd3494, %rd3, %rd3493;
	ld.global.u8 	%r7001, [%rd3494];
	add.s32 	%r7002, %r6998, %r7001;
	add.s32 	%r7003, %r6999, %r25;
	mad.lo.s32 	%r7004, %r7003, %r22, %r23;
	cvt.s64.s32 	%rd3495, %r7004;
	add.s64 	%rd3496, %rd3, %rd3495;
	ld.global.u8 	%r7005, [%rd3496];
	add.s32 	%r7006, %r7002, %r7005;
	add.s32 	%r7007, %r7003, %r25;
	mad.lo.s32 	%r7008, %r7007, %r22, %r23;
	cvt.s64.s32 	%rd3497, %r7008;
	add.s64 	%rd3498, %rd3, %rd3497;
	ld.global.u8 	%r7009, [%rd3498];
	add.s32 	%r7010, %r7006, %r7009;
	add.s32 	%r7011, %r7007, %r25;
	mad.lo.s32 	%r7012, %r7011, %r22, %r23;
	cvt.s64.s32 	%rd3499, %r7012;
	add.s64 	%rd3500, %rd3, %rd3499;
	ld.global.u8 	%r7013, [%rd3500];
	add.s32 	%r7014, %r7010, %r7013;
	add.s32 	%r7015, %r7011, %r25;
	mad.lo.s32 	%r7016, %r7015, %r22, %r23;
	cvt.s64.s32 	%rd3501, %r7016;
	add.s64 	%rd3502, %rd3, %rd3501;
	ld.global.u8 	%r7017, [%rd3502];
	add.s32 	%r7018, %r7014, %r7017;
	add.s32 	%r7019, %r7015, %r25;
	mad.lo.s32 	%r7020, %r7019, %r22, %r23;
	cvt.s64.s32 	%rd3503, %r7020;
	add.s64 	%rd3504, %rd3, %rd3503;
	ld.global.u8 	%r7021, [%rd3504];
	add.s32 	%r7022, %r7018, %r7021;
	add.s32 	%r7023, %r7019, %r25;
	mad.lo.s32 	%r7024, %r7023, %r22, %r23;
	cvt.s64.s32 	%rd3505, %r7024;
	add.s64 	%rd3506, %rd3, %rd3505;
	ld.global.u8 	%r7025, [%rd3506];
	add.s32 	%r7026, %r7022, %r7025;
	add.s32 	%r7027, %r7023, %r25;
	mad.lo.s32 	%r7028, %r7027, %r22, %r23;
	cvt.s64.s32 	%rd3507, %r7028;
	add.s64 	%rd3508, %rd3, %rd3507;
	ld.global.u8 	%r7029, [%rd3508];
	add.s32 	%r7030, %r7026, %r7029;
	add.s32 	%r7031, %r7027, %r25;
	mad.lo.s32 	%r7032, %r7031, %r22, %r23;
	cvt.s64.s32 	%rd3509, %r7032;
	add.s64 	%rd3510, %rd3, %rd3509;
	ld.global.u8 	%r7033, [%rd3510];
	add.s32 	%r7034, %r7030, %r7033;
	add.s32 	%r7035, %r7031, %r25;
	mad.lo.s32 	%r7036, %r7035, %r22, %r23;
	cvt.s64.s32 	%rd3511, %r7036;
	add.s64 	%rd3512, %rd3, %rd3511;
	ld.global.u8 	%r7037, [%rd3512];
	add.s32 	%r7038, %r7034, %r7037;
	add.s32 	%r7039, %r7035, %r25;
	mad.lo.s32 	%r7040, %r7039, %r22, %r23;
	cvt.s64.s32 	%rd3513, %r7040;
	add.s64 	%rd3514, %rd3, %rd3513;
	ld.global.u8 	%r7041, [%rd3514];
	add.s32 	%r7042, %r7038, %r7041;
	add.s32 	%r7043, %r7039, %r25;
	mad.lo.s32 	%r7044, %r7043, %r22, %r23;
	cvt.s64.s32 	%rd3515, %r7044;
	add.s64 	%rd3516, %rd3, %rd3515;
	ld.global.u8 	%r7045, [%rd3516];
	add.s32 	%r7046, %r7042, %r7045;
	add.s32 	%r7047, %r7043, %r25;
	mad.lo.s32 	%r7048, %r7047, %r22, %r23;
	cvt.s64.s32 	%rd3517, %r7048;
	add.s64 	%rd3518, %rd3, %rd3517;
	ld.global.u8 	%r7049, [%rd3518];
	add.s32 	%r7050, %r7046, %r7049;
	add.s32 	%r7051, %r7047, %r25;
	mad.lo.s32 	%r7052, %r7051, %r22, %r23;
	cvt.s64.s32 	%rd3519, %r7052;
	add.s64 	%rd3520, %rd3, %rd3519;
	ld.global.u8 	%r7053, [%rd3520];
	add.s32 	%r7054, %r7050, %r7053;
	add.s32 	%r7055, %r7051, %r25;
	mad.lo.s32 	%r7056, %r7055, %r22, %r23;
	cvt.s64.s32 	%rd3521, %r7056;
	add.s64 	%rd3522, %rd3, %rd3521;
	ld.global.u8 	%r7057, [%rd3522];
	add.s32 	%r7058, %r7054, %r7057;
	add.s32 	%r7059, %r7055, %r25;
	mad.lo.s32 	%r7060, %r7059, %r22, %r23;
	cvt.s64.s32 	%rd3523, %r7060;
	add.s64 	%rd3524, %rd3, %rd3523;
	ld.global.u8 	%r7061, [%rd3524];
	add.s32 	%r7062, %r7058, %r7061;
	add.s32 	%r7063, %r7059, %r25;
	mad.lo.s32 	%r7064, %r7063, %r22, %r23;
	cvt.s64.s32 	%rd3525, %r7064;
	add.s64 	%rd3526, %rd3, %rd3525;
	ld.global.u8 	%r7065, [%rd3526];
	add.s32 	%r7066, %r7062, %r7065;
	add.s32 	%r7067, %r7063, %r25;
	mad.lo.s32 	%r7068, %r7067, %r22, %r23;
	cvt.s64.s32 	%rd3527, %r7068;
	add.s64 	%rd3528, %rd3, %rd3527;
	ld.global.u8 	%r7069, [%rd3528];
	add.s32 	%r7070, %r7066, %r7069;
	add.s32 	%r7071, %r7067, %r25;
	mad.lo.s32 	%r7072, %r7071, %r22, %r23;
	cvt.s64.s32 	%rd3529, %r7072;
	add.s64 	%rd3530, %rd3, %rd3529;
	ld.global.u8 	%r7073, [%rd3530];
	add.s32 	%r7074, %r7070, %r7073;
	add.s32 	%r7075, %r7071, %r25;
	mad.lo.s32 	%r7076, %r7075, %r22, %r23;
	cvt.s64.s32 	%rd3531, %r7076;
	add.s64 	%rd3532, %rd3, %rd3531;
	ld.global.u8 	%r7077, [%rd3532];
	add.s32 	%r7078, %r7074, %r7077;
	add.s32 	%r7079, %r7075, %r25;
	mad.lo.s32 	%r7080, %r7079, %r22, %r23;
	cvt.s64.s32 	%rd3533, %r7080;
	add.s64 	%rd3534, %rd3, %rd3533;
	ld.global.u8 	%r7081, [%rd3534];
	add.s32 	%r7082, %r7078, %r7081;
	add.s32 	%r7083, %r7079, %r25;
	mad.lo.s32 	%r7084, %r7083, %r22, %r23;
	cvt.s64.s32 	%rd3535, %r7084;
	add.s64 	%rd3536, %rd3, %rd3535;
	ld.global.u8 	%r7085, [%rd3536];
	add.s32 	%r7086, %r7082, %r7085;
	add.s32 	%r7087, %r7083, %r25;
	mad.lo.s32 	%r7088, %r7087, %r22, %r23;
	cvt.s64.s32 	%rd3537, %r7088;
	add.s64 	%rd3538, %rd3, %rd3537;
	ld.global.u8 	%r7089, [%rd3538];
	add.s32 	%r7090, %r7086, %r7089;
	add.s32 	%r7091, %r7087, %r25;
	mad.lo.s32 	%r7092, %r7091, %r22, %r23;
	cvt.s64.s32 	%rd3539, %r7092;
	add.s64 	%rd3540, %rd3, %rd3539;
	ld.global.u8 	%r7093, [%rd3540];
	add.s32 	%r7094, %r7090, %r7093;
	add.s32 	%r7095, %r7091, %r25;
	mad.lo.s32 	%r7096, %r7095, %r22, %r23;
	cvt.s64.s32 	%rd3541, %r7096;
	add.s64 	%rd3542, %rd3, %rd3541;
	ld.global.u8 	%r7097, [%rd3542];
	add.s32 	%r7098, %r7094, %r7097;
	add.s32 	%r7099, %r7095, %r25;
	mad.lo.s32 	%r7100, %r7099, %r22, %r23;
	cvt.s64.s32 	%rd3543, %r7100;
	add.s64 	%rd3544, %rd3, %rd3543;
	ld.global.u8 	%r7101, [%rd3544];
	add.s32 	%r7102, %r7098, %r7101;
	add.s32 	%r7103, %r7099, %r25;
	mad.lo.s32 	%r7104, %r7103, %r22, %r23;
	cvt.s64.s32 	%rd3545, %r7104;
	add.s64 	%rd3546, %rd3, %rd3545;
	ld.global.u8 	%r7105, [%rd3546];
	add.s32 	%r7106, %r7102, %r7105;
	add.s32 	%r7107, %r7103, %r25;
	mad.lo.s32 	%r7108, %r7107, %r22, %r23;
	cvt.s64.s32 	%rd3547, %r7108;
	add.s64 	%rd3548, %rd3, %rd3547;
	ld.global.u8 	%r7109, [%rd3548];
	add.s32 	%r7110, %r7106, %r7109;
	add.s32 	%r7111, %r26, 39;
	mad.lo.s32 	%r7112, %r7111, %r22, %r23;
	cvt.s64.s32 	%rd3549, %r7112;
	add.s64 	%rd3550, %rd3, %rd3549;
	ld.global.u8 	%r7113, [%rd3550];
	add.s32 	%r7114, %r7110, %r7113;
	add.s32 	%r7115, %r7111, %r25;
	mad.lo.s32 	%r7116, %r7115, %r22, %r23;
	cvt.s64.s32 	%rd3551, %r7116;
	add.s64 	%rd3552, %rd3, %rd3551;
	ld.global.u8 	%r7117, [%rd3552];
	add.s32 	%r7118, %r7114, %r7117;
	add.s32 	%r7119, %r7115, %r25;
	mad.lo.s32 	%r7120, %r7119, %r22, %r23;
	cvt.s64.s32 	%rd3553, %r7120;
	add.s64 	%rd3554, %rd3, %rd3553;
	ld.global.u8 	%r7121, [%rd3554];
	add.s32 	%r7122, %r7118, %r7121;
	add.s32 	%r7123, %r7119, %r25;
	mad.lo.s32 	%r7124, %r7123, %r22, %r23;
	cvt.s64.s32 	%rd3555, %r7124;
	add.s64 	%rd3556, %rd3, %rd3555;
	ld.global.u8 	%r7125, [%rd3556];
	add.s32 	%r7126, %r7122, %r7125;
	add.s32 	%r7127, %r7123, %r25;
	mad.lo.s32 	%r7128, %r7127, %r22, %r23;
	cvt.s64.s32 	%rd3557, %r7128;
	add.s64 	%rd3558, %rd3, %rd3557;
	ld.global.u8 	%r7129, [%rd3558];
	add.s32 	%r7130, %r7126, %r7129;
	add.s32 	%r7131, %r7127, %r25;
	mad.lo.s32 	%r7132, %r7131, %r22, %r23;
	cvt.s64.s32 	%rd3559, %r7132;
	add.s64 	%rd3560, %rd3, %rd3559;
	ld.global.u8 	%r7133, [%rd3560];
	add.s32 	%r7134, %r7130, %r7133;
	add.s32 	%r7135, %r7131, %r25;
	mad.lo.s32 	%r7136, %r7135, %r22, %r23;
	cvt.s64.s32 	%rd3561, %r7136;
	add.s64 	%rd3562, %rd3, %rd3561;
	ld.global.u8 	%r7137, [%rd3562];
	add.s32 	%r7138, %r7134, %r7137;
	add.s32 	%r7139, %r7135, %r25;
	mad.lo.s32 	%r7140, %r7139, %r22, %r23;
	cvt.s64.s32 	%rd3563, %r7140;
	add.s64 	%rd3564, %rd3, %rd3563;
	ld.global.u8 	%r7141, [%rd3564];
	add.s32 	%r7142, %r7138, %r7141;
	add.s32 	%r7143, %r7139, %r25;
	mad.lo.s32 	%r7144, %r7143, %r22, %r23;
	cvt.s64.s32 	%rd3565, %r7144;
	add.s64 	%rd3566, %rd3, %rd3565;
	ld.global.u8 	%r7145, [%rd3566];
	add.s32 	%r7146, %r7142, %r7145;
	add.s32 	%r7147, %r7143, %r25;
	mad.lo.s32 	%r7148, %r7147, %r22, %r23;
	cvt.s64.s32 	%rd3567, %r7148;
	add.s64 	%rd3568, %rd3, %rd3567;
	ld.global.u8 	%r7149, [%rd3568];
	add.s32 	%r7150, %r7146, %r7149;
	add.s32 	%r7151, %r7147, %r25;
	mad.lo.s32 	%r7152, %r7151, %r22, %r23;
	cvt.s64.s32 	%rd3569, %r7152;
	add.s64 	%rd3570, %rd3, %rd3569;
	ld.global.u8 	%r7153, [%rd3570];
	add.s32 	%r7154, %r7150, %r7153;
	add.s32 	%r7155, %r7151, %r25;
	mad.lo.s32 	%r7156, %r7155, %r22, %r23;
	cvt.s64.s32 	%rd3571, %r7156;
	add.s64 	%rd3572, %rd3, %rd3571;
	ld.global.u8 	%r7157, [%rd3572];
	add.s32 	%r7158, %r7154, %r7157;
	add.s32 	%r7159, %r7155, %r25;
	mad.lo.s32 	%r7160, %r7159, %r22, %r23;
	cvt.s64.s32 	%rd3573, %r7160;
	add.s64 	%rd3574, %rd3, %rd3573;
	ld.global.u8 	%r7161, [%rd3574];
	add.s32 	%r7162, %r7158, %r7161;
	add.s32 	%r7163, %r7159, %r25;
	mad.lo.s32 	%r7164, %r7163, %r22, %r23;
	cvt.s64.s32 	%rd3575, %r7164;
	add.s64 	%rd3576, %rd3, %rd3575;
	ld.global.u8 	%r7165, [%rd3576];
	add.s32 	%r7166, %r7162, %r7165;
	add.s32 	%r7167, %r7163, %r25;
	mad.lo.s32 	%r7168, %r7167, %r22, %r23;
	cvt.s64.s32 	%rd3577, %r7168;
	add.s64 	%rd3578, %rd3, %rd3577;
	ld.global.u8 	%r7169, [%rd3578];
	add.s32 	%r7170, %r7166, %r7169;
	add.s32 	%r7171, %r7167, %r25;
	mad.lo.s32 	%r7172, %r7171, %r22, %r23;
	cvt.s64.s32 	%rd3579, %r7172;
	add.s64 	%rd3580, %rd3, %rd3579;
	ld.global.u8 	%r7173, [%rd3580];
	add.s32 	%r7174, %r7170, %r7173;
	add.s32 	%r7175, %r7171, %r25;
	mad.lo.s32 	%r7176, %r7175, %r22, %r23;
	cvt.s64.s32 	%rd3581, %r7176;
	add.s64 	%rd3582, %rd3, %rd3581;
	ld.global.u8 	%r7177, [%rd3582];
	add.s32 	%r7178, %r7174, %r7177;
	add.s32 	%r7179, %r7175, %r25;
	mad.lo.s32 	%r7180, %r7179, %r22, %r23;
	cvt.s64.s32 	%rd3583, %r7180;
	add.s64 	%rd3584, %rd3, %rd3583;
	ld.global.u8 	%r7181, [%rd3584];
	add.s32 	%r7182, %r7178, %r7181;
	add.s32 	%r7183, %r7179, %r25;
	mad.lo.s32 	%r7184, %r7183, %r22, %r23;
	cvt.s64.s32 	%rd3585, %r7184;
	add.s64 	%rd3586, %rd3, %rd3585;
	ld.global.u8 	%r7185, [%rd3586];
	add.s32 	%r7186, %r7182, %r7185;
	add.s32 	%r7187, %r7183, %r25;
	mad.lo.s32 	%r7188, %r7187, %r22, %r23;
	cvt.s64.s32 	%rd3587, %r7188;
	add.s64 	%rd3588, %rd3, %rd3587;
	ld.global.u8 	%r7189, [%rd3588];
	add.s32 	%r7190, %r7186, %r7189;
	add.s32 	%r7191, %r7187, %r25;
	mad.lo.s32 	%r7192, %r7191, %r22, %r23;
	cvt.s64.s32 	%rd3589, %r7192;
	add.s64 	%rd3590, %rd3, %rd3589;
	ld.global.u8 	%r7193, [%rd3590];
	add.s32 	%r7194, %r7190, %r7193;
	add.s32 	%r7195, %r7191, %r25;
	mad.lo.s32 	%r7196, %r7195, %r22, %r23;
	cvt.s64.s32 	%rd3591, %r7196;
	add.s64 	%rd3592, %rd3, %rd3591;
	ld.global.u8 	%r7197, [%rd3592];
	add.s32 	%r7198, %r7194, %r7197;
	add.s32 	%r7199, %r7195, %r25;
	mad.lo.s32 	%r7200, %r7199, %r22, %r23;
	cvt.s64.s32 	%rd3593, %r7200;
	add.s64 	%rd3594, %rd3, %rd3593;
	ld.global.u8 	%r7201, [%rd3594];
	add.s32 	%r7202, %r7198, %r7201;
	add.s32 	%r7203, %r7199, %r25;
	mad.lo.s32 	%r7204, %r7203, %r22, %r23;
	cvt.s64.s32 	%rd3595, %r7204;
	add.s64 	%rd3596, %rd3, %rd3595;
	ld.global.u8 	%r7205, [%rd3596];
	add.s32 	%r7206, %r7202, %r7205;
	add.s32 	%r7207, %r7203, %r25;
	mad.lo.s32 	%r7208, %r7207, %r22, %r23;
	cvt.s64.s32 	%rd3597, %r7208;
	add.s64 	%rd3598, %rd3, %rd3597;
	ld.global.u8 	%r7209, [%rd3598];
	add.s32 	%r7210, %r7206, %r7209;
	add.s32 	%r7211, %r7207, %r25;
	mad.lo.s32 	%r7212, %r7211, %r22, %r23;
	cvt.s64.s32 	%rd3599, %r7212;
	add.s64 	%rd3600, %rd3, %rd3599;
	ld.global.u8 	%r7213, [%rd3600];
	add.s32 	%r7214, %r7210, %r7213;
	add.s32 	%r7215, %r7211, %r25;
	mad.lo.s32 	%r7216, %r7215, %r22, %r23;
	cvt.s64.s32 	%rd3601, %r7216;
	add.s64 	%rd3602, %rd3, %rd3601;
	ld.global.u8 	%r7217, [%rd3602];
	add.s32 	%r7218, %r7214, %r7217;
	add.s32 	%r7219, %r7215, %r25;
	mad.lo.s32 	%r7220, %r7219, %r22, %r23;
	cvt.s64.s32 	%rd3603, %r7220;
	add.s64 	%rd3604, %rd3, %rd3603;
	ld.global.u8 	%r7221, [%rd3604];
	add.s32 	%r7222, %r7218, %r7221;
	add.s32 	%r7223, %r7219, %r25;
	mad.lo.s32 	%r7224, %r7223, %r22, %r23;
	cvt.s64.s32 	%rd3605, %r7224;
	add.s64 	%rd3606, %rd3, %rd3605;
	ld.global.u8 	%r7225, [%rd3606];
	add.s32 	%r7226, %r7222, %r7225;
	add.s32 	%r7227, %r7223, %r25;
	mad.lo.s32 	%r7228, %r7227, %r22, %r23;
	cvt.s64.s32 	%rd3607, %r7228;
	add.s64 	%rd3608, %rd3, %rd3607;
	ld.global.u8 	%r7229, [%rd3608];
	add.s32 	%r7230, %r7226, %r7229;
	add.s32 	%r7231, %r7227, %r25;
	mad.lo.s32 	%r7232, %r7231, %r22, %r23;
	cvt.s64.s32 	%rd3609, %r7232;
	add.s64 	%rd3610, %rd3, %rd3609;
	ld.global.u8 	%r7233, [%rd3610];
	add.s32 	%r7234, %r7230, %r7233;
	add.s32 	%r7235, %r7231, %r25;
	mad.lo.s32 	%r7236, %r7235, %r22, %r23;
	cvt.s64.s32 	%rd3611, %r7236;
	add.s64 	%rd3612, %rd3, %rd3611;
	ld.global.u8 	%r7237, [%rd3612];
	add.s32 	%r7238, %r7234, %r7237;
	add.s32 	%r7239, %r7235, %r25;
	mad.lo.s32 	%r7240, %r7239, %r22, %r23;
	cvt.s64.s32 	%rd3613, %r7240;
	add.s64 	%rd3614, %rd3, %rd3613;
	ld.global.u8 	%r7241, [%rd3614];
	add.s32 	%r7242, %r7238, %r7241;
	add.s32 	%r7243, %r7239, %r25;
	mad.lo.s32 	%r7244, %r7243, %r22, %r23;
	cvt.s64.s32 	%rd3615, %r7244;
	add.s64 	%rd3616, %rd3, %rd3615;
	ld.global.u8 	%r7245, [%rd3616];
	add.s32 	%r7246, %r7242, %r7245;
	add.s32 	%r7247, %r7243, %r25;
	mad.lo.s32 	%r7248, %r7247, %r22, %r23;
	cvt.s64.s32 	%rd3617, %r7248;
	add.s64 	%rd3618, %rd3, %rd3617;
	ld.global.u8 	%r7249, [%rd3618];
	add.s32 	%r7250, %r7246, %r7249;
	add.s32 	%r7251, %r7247, %r25;
	mad.lo.s32 	%r7252, %r7251, %r22, %r23;
	cvt.s64.s32 	%rd3619, %r7252;
	add.s64 	%rd3620, %rd3, %rd3619;
	ld.global.u8 	%r7253, [%rd3620];
	add.s32 	%r7254, %r7250, %r7253;
	add.s32 	%r7255, %r7251, %r25;
	mad.lo.s32 	%r7256, %r7255, %r22, %r23;
	cvt.s64.s32 	%rd3621, %r7256;
	add.s64 	%rd3622, %rd3, %rd3621;
	ld.global.u8 	%r7257, [%rd3622];
	add.s32 	%r7258, %r7254, %r7257;
	add.s32 	%r7259, %r7255, %r25;
	mad.lo.s32 	%r7260, %r7259, %r22, %r23;
	cvt.s64.s32 	%rd3623, %r7260;
	add.s64 	%rd3624, %rd3, %rd3623;
	ld.global.u8 	%r7261, [%rd3624];
	add.s32 	%r7262, %r7258, %r7261;
	add.s32 	%r7263, %r7259, %r25;
	mad.lo.s32 	%r7264, %r7263, %r22, %r23;
	cvt.s64.s32 	%rd3625, %r7264;
	add.s64 	%rd3626, %rd3, %rd3625;
	ld.global.u8 	%r7265, [%rd3626];
	add.s32 	%r7266, %r7262, %r7265;
	add.s32 	%r7267, %r7263, %r25;
	mad.lo.s32 	%r7268, %r7267, %r22, %r23;
	cvt.s64.s32 	%rd3627, %r7268;
	add.s64 	%rd3628, %rd3, %rd3627;
	ld.global.u8 	%r7269, [%rd3628];
	add.s32 	%r7270, %r7266, %r7269;
	add.s32 	%r7271, %r7267, %r25;
	mad.lo.s32 	%r7272, %r7271, %r22, %r23;
	cvt.s64.s32 	%rd3629, %r7272;
	add.s64 	%rd3630, %rd3, %rd3629;
	ld.global.u8 	%r7273, [%rd3630];
	add.s32 	%r7274, %r7270, %r7273;
	add.s32 	%r7275, %r7271, %r25;
	mad.lo.s32 	%r7276, %r7275, %r22, %r23;
	cvt.s64.s32 	%rd3631, %r7276;
	add.s64 	%rd3632, %rd3, %rd3631;
	ld.global.u8 	%r7277, [%rd3632];
	add.s32 	%r7278, %r7274, %r7277;
	add.s32 	%r7279, %r7275, %r25;
	mad.lo.s32 	%r7280, %r7279, %r22, %r23;
	cvt.s64.s32 	%rd3633, %r7280;
	add.s64 	%rd3634, %rd3, %rd3633;
	ld.global.u8 	%r7281, [%rd3634];
	add.s32 	%r7282, %r7278, %r7281;
	add.s32 	%r7283, %r7279, %r25;
	mad.lo.s32 	%r7284, %r7283, %r22, %r23;
	cvt.s64.s32 	%rd3635, %r7284;
	add.s64 	%rd3636, %rd3, %rd3635;
	ld.global.u8 	%r7285, [%rd3636];
	add.s32 	%r7286, %r7282, %r7285;
	add.s32 	%r7287, %r7283, %r25;
	mad.lo.s32 	%r7288, %r7287, %r22, %r23;
	cvt.s64.s32 	%rd3637, %r7288;
	add.s64 	%rd3638, %rd3, %rd3637;
	ld.global.u8 	%r7289, [%rd3638];
	add.s32 	%r7290, %r7286, %r7289;
	add.s32 	%r7291, %r7287, %r25;
	mad.lo.s32 	%r7292, %r7291, %r22, %r23;
	cvt.s64.s32 	%rd3639, %r7292;
	add.s64 	%rd3640, %rd3, %rd3639;
	ld.global.u8 	%r7293, [%rd3640];
	add.s32 	%r7294, %r7290, %r7293;
	add.s32 	%r7295, %r7291, %r25;
	mad.lo.s32 	%r7296, %r7295, %r22, %r23;
	cvt.s64.s32 	%rd3641, %r7296;
	add.s64 	%rd3642, %rd3, %rd3641;
	ld.global.u8 	%r7297, [%rd3642];
	add.s32 	%r7298, %r7294, %r7297;
	add.s32 	%r7299, %r7295, %r25;
	mad.lo.s32 	%r7300, %r7299, %r22, %r23;
	cvt.s64.s32 	%rd3643, %r7300;
	add.s64 	%rd3644, %rd3, %rd3643;
	ld.global.u8 	%r7301, [%rd3644];
	add.s32 	%r7302, %r7298, %r7301;
	add.s32 	%r7303, %r7299, %r25;
	mad.lo.s32 	%r7304, %r7303, %r22, %r23;
	cvt.s64.s32 	%rd3645, %r7304;
	add.s64 	%rd3646, %rd3, %rd3645;
	ld.global.u8 	%r7305, [%rd3646];
	add.s32 	%r7306, %r7302, %r7305;
	add.s32 	%r7307, %r7303, %r25;
	mad.lo.s32 	%r7308, %r7307, %r22, %r23;
	cvt.s64.s32 	%rd3647, %r7308;
	add.s64 	%rd3648, %rd3, %rd3647;
	ld.global.u8 	%r7309, [%rd3648];
	add.s32 	%r7310, %r7306, %r7309;
	add.s32 	%r7311, %r7307, %r25;
	mad.lo.s32 	%r7312, %r7311, %r22, %r23;
	cvt.s64.s32 	%rd3649, %r7312;
	add.s64 	%rd3650, %rd3, %rd3649;
	ld.global.u8 	%r7313, [%rd3650];
	add.s32 	%r7314, %r7310, %r7313;
	add.s32 	%r7315, %r26, 40;
	mad.lo.s32 	%r7316, %r7315, %r22, %r23;
	cvt.s64.s32 	%rd3651, %r7316;
	add.s64 	%rd3652, %rd3, %rd3651;
	ld.global.u8 	%r7317, [%rd3652];
	add.s32 	%r7318, %r7314, %r7317;
	add.s32 	%r7319, %r7315, %r25;
	mad.lo.s32 	%r7320, %r7319, %r22, %r23;
	cvt.s64.s32 	%rd3653, %r7320;
	add.s64 	%rd3654, %rd3, %rd3653;
	ld.global.u8 	%r7321, [%rd3654];
	add.s32 	%r7322, %r7318, %r7321;
	add.s32 	%r7323, %r7319, %r25;
	mad.lo.s32 	%r7324, %r7323, %r22, %r23;
	cvt.s64.s32 	%rd3655, %r7324;
	add.s64 	%rd3656, %rd3, %rd3655;
	ld.global.u8 	%r7325, [%rd3656];
	add.s32 	%r7326, %r7322, %r7325;
	add.s32 	%r7327, %r7323, %r25;
	mad.lo.s32 	%r7328, %r7327, %r22, %r23;
	cvt.s64.s32 	%rd3657, %r7328;
	add.s64 	%rd3658, %rd3, %rd3657;
	ld.global.u8 	%r7329, [%rd3658];
	add.s32 	%r7330, %r7326, %r7329;
	add.s32 	%r7331, %r7327, %r25;
	mad.lo.s32 	%r7332, %r7331, %r22, %r23;
	cvt.s64.s32 	%rd3659, %r7332;
	add.s64 	%rd3660, %rd3, %rd3659;
	ld.global.u8 	%r7333, [%rd3660];
	add.s32 	%r7334, %r7330, %r7333;
	add.s32 	%r7335, %r7331, %r25;
	mad.lo.s32 	%r7336, %r7335, %r22, %r23;
	cvt.s64.s32 	%rd3661, %r7336;
	add.s64 	%rd3662, %rd3, %rd3661;
	ld.global.u8 	%r7337, [%rd3662];
	add.s32 	%r7338, %r7334, %r7337;
	add.s32 	%r7339, %r7335, %r25;
	mad.lo.s32 	%r7340, %r7339, %r22, %r23;
	cvt.s64.s32 	%rd3663, %r7340;
	add.s64 	%rd3664, %rd3, %rd3663;
	ld.global.u8 	%r7341, [%rd3664];
	add.s32 	%r7342, %r7338, %r7341;
	add.s32 	%r7343, %r7339, %r25;
	mad.lo.s32 	%r7344, %r7343, %r22, %r23;
	cvt.s64.s32 	%rd3665, %r7344;
	add.s64 	%rd3666, %rd3, %rd3665;
	ld.global.u8 	%r7345, [%rd3666];
	add.s32 	%r7346, %r7342, %r7345;
	add.s32 	%r7347, %r7343, %r25;
	mad.lo.s32 	%r7348, %r7347, %r22, %r23;
	cvt.s64.s32 	%rd3667, %r7348;
	add.s64 	%rd3668, %rd3, %rd3667;
	ld.global.u8 	%r7349, [%rd3668];
	add.s32 	%r7350, %r7346, %r7349;
	add.s32 	%r7351, %r7347, %r25;
	mad.lo.s32 	%r7352, %r7351, %r22, %r23;
	cvt.s64.s32 	%rd3669, %r7352;
	add.s64 	%rd3670, %rd3, %rd3669;
	ld.global.u8 	%r7353, [%rd3670];
	add.s32 	%r7354, %r7350, %r7353;
	add.s32 	%r7355, %r7351, %r25;
	mad.lo.s32 	%r7356, %r7355, %r22, %r23;
	cvt.s64.s32 	%rd3671, %r7356;
	add.s64 	%rd3672, %rd3, %rd3671;
	ld.global.u8 	%r7357, [%rd3672];
	add.s32 	%r7358, %r7354, %r7357;
	add.s32 	%r7359, %r7355, %r25;
	mad.lo.s32 	%r7360, %r7359, %r22, %r23;
	cvt.s64.s32 	%rd3673, %r7360;
	add.s64 	%rd3674, %rd3, %rd3673;
	ld.global.u8 	%r7361, [%rd3674];
	add.s32 	%r7362, %r7358, %r7361;
	add.s32 	%r7363, %r7359, %r25;
	mad.lo.s32 	%r7364, %r7363, %r22, %r23;
	cvt.s64.s32 	%rd3675, %r7364;
	add.s64 	%rd3676, %rd3, %rd3675;
	ld.global.u8 	%r7365, [%rd3676];
	add.s32 	%r7366, %r7362, %r7365;
	add.s32 	%r7367, %r7363, %r25;
	mad.lo.s32 	%r7368, %r7367, %r22, %r23;
	cvt.s64.s32 	%rd3677, %r7368;
	add.s64 	%rd3678, %rd3, %rd3677;
	ld.global.u8 	%r7369, [%rd3678];
	add.s32 	%r7370, %r7366, %r7369;
	add.s32 	%r7371, %r7367, %r25;
	mad.lo.s32 	%r7372, %r7371, %r22, %r23;
	cvt.s64.s32 	%rd3679, %r7372;
	add.s64 	%rd3680, %rd3, %rd3679;
	ld.global.u8 	%r7373, [%rd3680];
	add.s32 	%r7374, %r7370, %r7373;
	add.s32 	%r7375, %r7371, %r25;
	mad.lo.s32 	%r7376, %r7375, %r22, %r23;
	cvt.s64.s32 	%rd3681, %r7376;
	add.s64 	%rd3682, %rd3, %rd3681;
	ld.global.u8 	%r7377, [%rd3682];
	add.s32 	%r7378, %r7374, %r7377;
	add.s32 	%r7379, %r7375, %r25;
	mad.lo.s32 	%r7380, %r7379, %r22, %r23;
	cvt.s64.s32 	%rd3683, %r7380;
	add.s64 	%rd3684, %rd3, %rd3683;
	ld.global.u8 	%r7381, [%rd3684];
	add.s32 	%r7382, %r7378, %r7381;
	add.s32 	%r7383, %r7379, %r25;
	mad.lo.s32 	%r7384, %r7383, %r22, %r23;
	cvt.s64.s32 	%rd3685, %r7384;
	add.s64 	%rd3686, %rd3, %rd3685;
	ld.global.u8 	%r7385, [%rd3686];
	add.s32 	%r7386, %r7382, %r7385;
	add.s32 	%r7387, %r7383, %r25;
	mad.lo.s32 	%r7388, %r7387, %r22, %r23;
	cvt.s64.s32 	%rd3687, %r7388;
	add.s64 	%rd3688, %rd3, %rd3687;
	ld.global.u8 	%r7389, [%rd3688];
	add.s32 	%r7390, %r7386, %r7389;
	add.s32 	%r7391, %r7387, %r25;
	mad.lo.s32 	%r7392, %r7391, %r22, %r23;
	cvt.s64.s32 	%rd3689, %r7392;
	add.s64 	%rd3690, %rd3, %rd3689;
	ld.global.u8 	%r7393, [%rd3690];
	add.s32 	%r7394, %r7390, %r7393;
	add.s32 	%r7395, %r7391, %r25;
	mad.lo.s32 	%r7396, %r7395, %r22, %r23;
	cvt.s64.s32 	%rd3691, %r7396;
	add.s64 	%rd3692, %rd3, %rd3691;
	ld.global.u8 	%r7397, [%rd3692];
	add.s32 	%r7398, %r7394, %r7397;
	add.s32 	%r7399, %r7395, %r25;
	mad.lo.s32 	%r7400, %r7399, %r22, %r23;
	cvt.s64.s32 	%rd3693, %r7400;
	add.s64 	%rd3694, %rd3, %rd3693;
	ld.global.u8 	%r7401, [%rd3694];
	add.s32 	%r7402, %r7398, %r7401;
	add.s32 	%r7403, %r7399, %r25;
	mad.lo.s32 	%r7404, %r7403, %r22, %r23;
	cvt.s64.s32 	%rd3695, %r7404;
	add.s64 	%rd3696, %rd3, %rd3695;
	ld.global.u8 	%r7405, [%rd3696];
	add.s32 	%r7406, %r7402, %r7405;
	add.s32 	%r7407, %r7403, %r25;
	mad.lo.s32 	%r7408, %r7407, %r22, %r23;
	cvt.s64.s32 	%rd3697, %r7408;
	add.s64 	%rd3698, %rd3, %rd3697;
	ld.global.u8 	%r7409, [%rd3698];
	add.s32 	%r7410, %r7406, %r7409;
	add.s32 	%r7411, %r7407, %r25;
	mad.lo.s32 	%r7412, %r7411, %r22, %r23;
	cvt.s64.s32 	%rd3699, %r7412;
	add.s64 	%rd3700, %rd3, %rd3699;
	ld.global.u8 	%r7413, [%rd3700];
	add.s32 	%r7414, %r7410, %r7413;
	add.s32 	%r7415, %r7411, %r25;
	mad.lo.s32 	%r7416, %r7415, %r22, %r23;
	cvt.s64.s32 	%rd3701, %r7416;
	add.s64 	%rd3702, %rd3, %rd3701;
	ld.global.u8 	%r7417, [%rd3702];
	add.s32 	%r7418, %r7414, %r7417;
	add.s32 	%r7419, %r7415, %r25;
	mad.lo.s32 	%r7420, %r7419, %r22, %r23;
	cvt.s64.s32 	%rd3703, %r7420;
	add.s64 	%rd3704, %rd3, %rd3703;
	ld.global.u8 	%r7421, [%rd3704];
	add.s32 	%r7422, %r7418, %r7421;
	add.s32 	%r7423, %r7419, %r25;
	mad.lo.s32 	%r7424, %r7423, %r22, %r23;
	cvt.s64.s32 	%rd3705, %r7424;
	add.s64 	%rd3706, %rd3, %rd3705;
	ld.global.u8 	%r7425, [%rd3706];
	add.s32 	%r7426, %r7422, %r7425;
	add.s32 	%r7427, %r7423, %r25;
	mad.lo.s32 	%r7428, %r7427, %r22, %r23;
	cvt.s64.s32 	%rd3707, %r7428;
	add.s64 	%rd3708, %rd3, %rd3707;
	ld.global.u8 	%r7429, [%rd3708];
	add.s32 	%r7430, %r7426, %r7429;
	add.s32 	%r7431, %r7427, %r25;
	mad.lo.s32 	%r7432, %r7431, %r22, %r23;
	cvt.s64.s32 	%rd3709, %r7432;
	add.s64 	%rd3710, %rd3, %rd3709;
	ld.global.u8 	%r7433, [%rd3710];
	add.s32 	%r7434, %r7430, %r7433;
	add.s32 	%r7435, %r7431, %r25;
	mad.lo.s32 	%r7436, %r7435, %r22, %r23;
	cvt.s64.s32 	%rd3711, %r7436;
	add.s64 	%rd3712, %rd3, %rd3711;
	ld.global.u8 	%r7437, [%rd3712];
	add.s32 	%r7438, %r7434, %r7437;
	add.s32 	%r7439, %r7435, %r25;
	mad.lo.s32 	%r7440, %r7439, %r22, %r23;
	cvt.s64.s32 	%rd3713, %r7440;
	add.s64 	%rd3714, %rd3, %rd3713;
	ld.global.u8 	%r7441, [%rd3714];
	add.s32 	%r7442, %r7438, %r7441;
	add.s32 	%r7443, %r7439, %r25;
	mad.lo.s32 	%r7444, %r7443, %r22, %r23;
	cvt.s64.s32 	%rd3715, %r7444;
	add.s64 	%rd3716, %rd3, %rd3715;
	ld.global.u8 	%r7445, [%rd3716];
	add.s32 	%r7446, %r7442, %r7445;
	add.s32 	%r7447, %r7443, %r25;
	mad.lo.s32 	%r7448, %r7447, %r22, %r23;
	cvt.s64.s32 	%rd3717, %r7448;
	add.s64 	%rd3718, %rd3, %rd3717;
	ld.global.u8 	%r7449, [%rd3718];
	add.s32 	%r7450, %r7446, %r7449;
	add.s32 	%r7451, %r7447, %r25;
	mad.lo.s32 	%r7452, %r7451, %r22, %r23;
	cvt.s64.s32 	%rd3719, %r7452;
	add.s64 	%rd3720, %rd3, %rd3719;
	ld.global.u8 	%r7453, [%rd3720];
	add.s32 	%r7454, %r7450, %r7453;
	add.s32 	%r7455, %r7451, %r25;
	mad.lo.s32 	%r7456, %r7455, %r22, %r23;
	cvt.s64.s32 	%rd3721, %r7456;
	add.s64 	%rd3722, %rd3, %rd3721;
	ld.global.u8 	%r7457, [%rd3722];
	add.s32 	%r7458, %r7454, %r7457;
	add.s32 	%r7459, %r7455, %r25;
	mad.lo.s32 	%r7460, %r7459, %r22, %r23;
	cvt.s64.s32 	%rd3723, %r7460;
	add.s64 	%rd3724, %rd3, %rd3723;
	ld.global.u8 	%r7461, [%rd3724];
	add.s32 	%r7462, %r7458, %r7461;
	add.s32 	%r7463, %r7459, %r25;
	mad.lo.s32 	%r7464, %r7463, %r22, %r23;
	cvt.s64.s32 	%rd3725, %r7464;
	add.s64 	%rd3726, %rd3, %rd3725;
	ld.global.u8 	%r7465, [%rd3726];
	add.s32 	%r7466, %r7462, %r7465;
	add.s32 	%r7467, %r7463, %r25;
	mad.lo.s32 	%r7468, %r7467, %r22, %r23;
	cvt.s64.s32 	%rd3727, %r7468;
	add.s64 	%rd3728, %rd3, %rd3727;
	ld.global.u8 	%r7469, [%rd3728];
	add.s32 	%r7470, %r7466, %r7469;
	add.s32 	%r7471, %r7467, %r25;
	mad.lo.s32 	%r7472, %r7471, %r22, %r23;
	cvt.s64.s32 	%rd3729, %r7472;
	add.s64 	%rd3730, %rd3, %rd3729;
	ld.global.u8 	%r7473, [%rd3730];
	add.s32 	%r7474, %r7470, %r7473;
	add.s32 	%r7475, %r7471, %r25;
	mad.lo.s32 	%r7476, %r7475, %r22, %r23;
	cvt.s64.s32 	%rd3731, %r7476;
	add.s64 	%rd3732, %rd3, %rd3731;
	ld.global.u8 	%r7477, [%rd3732];
	add.s32 	%r7478, %r7474, %r7477;
	add.s32 	%r7479, %r7475, %r25;
	mad.lo.s32 	%r7480, %r7479, %r22, %r23;
	cvt.s64.s32 	%rd3733, %r7480;
	add.s64 	%rd3734, %rd3, %rd3733;
	ld.global.u8 	%r7481, [%rd3734];
	add.s32 	%r7482, %r7478, %r7481;
	add.s32 	%r7483, %r7479, %r25;
	mad.lo.s32 	%r7484, %r7483, %r22, %r23;
	cvt.s64.s32 	%rd3735, %r7484;
	add.s64 	%rd3736, %rd3, %rd3735;
	ld.global.u8 	%r7485, [%rd3736];
	add.s32 	%r7486, %r7482, %r7485;
	add.s32 	%r7487, %r7483, %r25;
	mad.lo.s32 	%r7488, %r7487, %r22, %r23;
	cvt.s64.s32 	%rd3737, %r7488;
	add.s64 	%rd3738, %rd3, %rd3737;
	ld.global.u8 	%r7489, [%rd3738];
	add.s32 	%r7490, %r7486, %r7489;
	add.s32 	%r7491, %r7487, %r25;
	mad.lo.s32 	%r7492, %r7491, %r22, %r23;
	cvt.s64.s32 	%rd3739, %r7492;
	add.s64 	%rd3740, %rd3, %rd3739;
	ld.global.u8 	%r7493, [%rd3740];
	add.s32 	%r7494, %r7490, %r7493;
	add.s32 	%r7495, %r7491, %r25;
	mad.lo.s32 	%r7496, %r7495, %r22, %r23;
	cvt.s64.s32 	%rd3741, %r7496;
	add.s64 	%rd3742, %rd3, %rd3741;
	ld.global.u8 	%r7497, [%rd3742];
	add.s32 	%r7498, %r7494, %r7497;
	add.s32 	%r7499, %r7495, %r25;
	mad.lo.s32 	%r7500, %r7499, %r22, %r23;
	cvt.s64.s32 	%rd3743, %r7500;
	add.s64 	%rd3744, %rd3, %rd3743;
	ld.global.u8 	%r7501, [%rd3744];
	add.s32 	%r7502, %r7498, %r7501;
	add.s32 	%r7503, %r7499, %r25;
	mad.lo.s32 	%r7504, %r7503, %r22, %r23;
	cvt.s64.s32 	%rd3745, %r7504;
	add.s64 	%rd3746, %rd3, %rd3745;
	ld.global.u8 	%r7505, [%rd3746];
	add.s32 	%r7506, %r7502, %r7505;
	add.s32 	%r7507, %r7503, %r25;
	mad.lo.s32 	%r7508, %r7507, %r22, %r23;
	cvt.s64.s32 	%rd3747, %r7508;
	add.s64 	%rd3748, %rd3, %rd3747;
	ld.global.u8 	%r7509, [%rd3748];
	add.s32 	%r7510, %r7506, %r7509;
	add.s32 	%r7511, %r7507, %r25;
	mad.lo.s32 	%r7512, %r7511, %r22, %r23;
	cvt.s64.s32 	%rd3749, %r7512;
	add.s64 	%rd3750, %rd3, %rd3749;
	ld.global.u8 	%r7513, [%rd3750];
	add.s32 	%r7514, %r7510, %r7513;
	add.s32 	%r7515, %r7511, %r25;
	mad.lo.s32 	%r7516, %r7515, %r22, %r23;
	cvt.s64.s32 	%rd3751, %r7516;
	add.s64 	%rd3752, %rd3, %rd3751;
	ld.global.u8 	%r7517, [%rd3752];
	add.s32 	%r7518, %r7514, %r7517;
	add.s32 	%r7519, %r26, 41;
	mad.lo.s32 	%r7520, %r7519, %r22, %r23;
	cvt.s64.s32 	%rd3753, %r7520;
	add.s64 	%rd3754, %rd3, %rd3753;
	ld.global.u8 	%r7521, [%rd3754];
	add.s32 	%r7522, %r7518, %r7521;
	add.s32 	%r7523, %r7519, %r25;
	mad.lo.s32 	%r7524, %r7523, %r22, %r23;
	cvt.s64.s32 	%rd3755, %r7524;
	add.s64 	%rd3756, %rd3, %rd3755;
	ld.global.u8 	%r7525, [%rd3756];
	add.s32 	%r7526, %r7522, %r7525;
	add.s32 	%r7527, %r7523, %r25;
	mad.lo.s32 	%r7528, %r7527, %r22, %r23;
	cvt.s64.s32 	%rd3757, %r7528;
	add.s64 	%rd3758, %rd3, %rd3757;
	ld.global.u8 	%r7529, [%rd3758];
	add.s32 	%r7530, %r7526, %r7529;
	add.s32 	%r7531, %r7527, %r25;
	mad.lo.s32 	%r7532, %r7531, %r22, %r23;
	cvt.s64.s32 	%rd3759, %r7532;
	add.s64 	%rd3760, %rd3, %rd3759;
	ld.global.u8 	%r7533, [%rd3760];
	add.s32 	%r7534, %r7530, %r7533;
	add.s32 	%r7535, %r7531, %r25;
	mad.lo.s32 	%r7536, %r7535, %r22, %r23;
	cvt.s64.s32 	%rd3761, %r7536;
	add.s64 	%rd3762, %rd3, %rd3761;
	ld.global.u8 	%r7537, [%rd3762];
	add.s32 	%r7538, %r7534, %r7537;
	add.s32 	%r7539, %r7535, %r25;
	mad.lo.s32 	%r7540, %r7539, %r22, %r23;
	cvt.s64.s32 	%rd3763, %r7540;
	add.s64 	%rd3764, %rd3, %rd3763;
	ld.global.u8 	%r7541, [%rd3764];
	add.s32 	%r7542, %r7538, %r7541;
	add.s32 	%r7543, %r7539, %r25;
	mad.lo.s32 	%r7544, %r7543, %r22, %r23;
	cvt.s64.s32 	%rd3765, %r7544;
	add.s64 	%rd3766, %rd3, %rd3765;
	ld.global.u8 	%r7545, [%rd3766];
	add.s32 	%r7546, %r7542, %r7545;
	add.s32 	%r7547, %r7543, %r25;
	mad.lo.s32 	%r7548, %r7547, %r22, %r23;
	cvt.s64.s32 	%rd3767, %r7548;
	add.s64 	%rd3768, %rd3, %rd3767;
	ld.global.u8 	%r7549, [%rd3768];
	add.s32 	%r7550, %r7546, %r7549;
	add.s32 	%r7551, %r7547, %r25;
	mad.lo.s32 	%r7552, %r7551, %r22, %r23;
	cvt.s64.s32 	%rd3769, %r7552;
	add.s64 	%rd3770, %rd3, %rd3769;
	ld.global.u8 	%r7553, [%rd3770];
	add.s32 	%r7554, %r7550, %r7553;
	add.s32 	%r7555, %r7551, %r25;
	mad.lo.s32 	%r7556, %r7555, %r22, %r23;
	cvt.s64.s32 	%rd3771, %r7556;
	add.s64 	%rd3772, %rd3, %rd3771;
	ld.global.u8 	%r7557, [%rd3772];
	add.s32 	%r7558, %r7554, %r7557;
	add.s32 	%r7559, %r7555, %r25;
	mad.lo.s32 	%r7560, %r7559, %r22, %r23;
	cvt.s64.s32 	%rd3773, %r7560;
	add.s64 	%rd3774, %rd3, %rd3773;
	ld.global.u8 	%r7561, [%rd3774];
	add.s32 	%r7562, %r7558, %r7561;
	add.s32 	%r7563, %r7559, %r25;
	mad.lo.s32 	%r7564, %r7563, %r22, %r23;
	cvt.s64.s32 	%rd3775, %r7564;
	add.s64 	%rd3776, %rd3, %rd3775;
	ld.global.u8 	%r7565, [%rd3776];
	add.s32 	%r7566, %r7562, %r7565;
	add.s32 	%r7567, %r7563, %r25;
	mad.lo.s32 	%r7568, %r7567, %r22, %r23;
	cvt.s64.s32 	%rd3777, %r7568;
	add.s64 	%rd3778, %rd3, %rd3777;
	ld.global.u8 	%r7569, [%rd3778];
	add.s32 	%r7570, %r7566, %r7569;
	add.s32 	%r7571, %r7567, %r25;
	mad.lo.s32 	%r7572, %r7571, %r22, %r23;
	cvt.s64.s32 	%rd3779, %r7572;
	add.s64 	%rd3780, %rd3, %rd3779;
	ld.global.u8 	%r7573, [%rd3780];
	add.s32 	%r7574, %r7570, %r7573;
	add.s32 	%r7575, %r7571, %r25;
	mad.lo.s32 	%r7576, %r7575, %r22, %r23;
	cvt.s64.s32 	%rd3781, %r7576;
	add.s64 	%rd3782, %rd3, %rd3781;
	ld.global.u8 	%r7577, [%rd3782];
	add.s32 	%r7578, %r7574, %r7577;
	add.s32 	%r7579, %r7575, %r25;
	mad.lo.s32 	%r7580, %r7579, %r22, %r23;
	cvt.s64.s32 	%rd3783, %r7580;
	add.s64 	%rd3784, %rd3, %rd3783;
	ld.global.u8 	%r7581, [%rd3784];
	add.s32 	%r7582, %r7578, %r7581;
	add.s32 	%r7583, %r7579, %r25;
	mad.lo.s32 	%r7584, %r7583, %r22, %r23;
	cvt.s64.s32 	%rd3785, %r7584;
	add.s64 	%rd3786, %rd3, %rd3785;
	ld.global.u8 	%r7585, [%rd3786];
	add.s32 	%r7586, %r7582, %r7585;
	add.s32 	%r7587, %r7583, %r25;
	mad.lo.s32 	%r7588, %r7587, %r22, %r23;
	cvt.s64.s32 	%rd3787, %r7588;
	add.s64 	%rd3788, %rd3, %rd3787;
	ld.global.u8 	%r7589, [%rd3788];
	add.s32 	%r7590, %r7586, %r7589;
	add.s32 	%r7591, %r7587, %r25;
	mad.lo.s32 	%r7592, %r7591, %r22, %r23;
	cvt.s64.s32 	%rd3789, %r7592;
	add.s64 	%rd3790, %rd3, %rd3789;
	ld.global.u8 	%r7593, [%rd3790];
	add.s32 	%r7594, %r7590, %r7593;
	add.s32 	%r7595, %r7591, %r25;
	mad.lo.s32 	%r7596, %r7595, %r22, %r23;
	cvt.s64.s32 	%rd3791, %r7596;
	add.s64 	%rd3792, %rd3, %rd3791;
	ld.global.u8 	%r7597, [%rd3792];
	add.s32 	%r7598, %r7594, %r7597;
	add.s32 	%r7599, %r7595, %r25;
	mad.lo.s32 	%r7600, %r7599, %r22, %r23;
	cvt.s64.s32 	%rd3793, %r7600;
	add.s64 	%rd3794, %rd3, %rd3793;
	ld.global.u8 	%r7601, [%rd3794];
	add.s32 	%r7602, %r7598, %r7601;
	add.s32 	%r7603, %r7599, %r25;
	mad.lo.s32 	%r7604, %r7603, %r22, %r23;
	cvt.s64.s32 	%rd3795, %r7604;
	add.s64 	%rd3796, %rd3, %rd3795;
	ld.global.u8 	%r7605, [%rd3796];
	add.s32 	%r7606, %r7602, %r7605;
	add.s32 	%r7607, %r7603, %r25;
	mad.lo.s32 	%r7608, %r7607, %r22, %r23;
	cvt.s64.s32 	%rd3797, %r7608;
	add.s64 	%rd3798, %rd3, %rd3797;
	ld.global.u8 	%r7609, [%rd3798];
	add.s32 	%r7610, %r7606, %r7609;
	add.s32 	%r7611, %r7607, %r25;
	mad.lo.s32 	%r7612, %r7611, %r22, %r23;
	cvt.s64.s32 	%rd3799, %r7612;
	add.s64 	%rd3800, %rd3, %rd3799;
	ld.global.u8 	%r7613, [%rd3800];
	add.s32 	%r7614, %r7610, %r7613;
	add.s32 	%r7615, %r7611, %r25;
	mad.lo.s32 	%r7616, %r7615, %r22, %r23;
	cvt.s64.s32 	%rd3801, %r7616;
	add.s64 	%rd3802, %rd3, %rd3801;
	ld.global.u8 	%r7617, [%rd3802];
	add.s32 	%r7618, %r7614, %r7617;
	add.s32 	%r7619, %r7615, %r25;
	mad.lo.s32 	%r7620, %r7619, %r22, %r23;
	cvt.s64.s32 	%rd3803, %r7620;
	add.s64 	%rd3804, %rd3, %rd3803;
	ld.global.u8 	%r7621, [%rd3804];
	add.s32 	%r7622, %r7618, %r7621;
	add.s32 	%r7623, %r7619, %r25;
	mad.lo.s32 	%r7624, %r7623, %r22, %r23;
	cvt.s64.s32 	%rd3805, %r7624;
	add.s64 	%rd3806, %rd3, %rd3805;
	ld.global.u8 	%r7625, [%rd3806];
	add.s32 	%r7626, %r7622, %r7625;
	add.s32 	%r7627, %r7623, %r25;
	mad.lo.s32 	%r7628, %r7627, %r22, %r23;
	cvt.s64.s32 	%rd3807, %r7628;
	add.s64 	%rd3808, %rd3, %rd3807;
	ld.global.u8 	%r7629, [%rd3808];
	add.s32 	%r7630, %r7626, %r7629;
	add.s32 	%r7631, %r7627, %r25;
	mad.lo.s32 	%r7632, %r7631, %r22, %r23;
	cvt.s64.s32 	%rd3809, %r7632;
	add.s64 	%rd3810, %rd3, %rd3809;
	ld.global.u8 	%r7633, [%rd3810];
	add.s32 	%r7634, %r7630, %r7633;
	add.s32 	%r7635, %r7631, %r25;
	mad.lo.s32 	%r7636, %r7635, %r22, %r23;
	cvt.s64.s32 	%rd3811, %r7636;
	add.s64 	%rd3812, %rd3, %rd3811;
	ld.global.u8 	%r7637, [%rd3812];
	add.s32 	%r7638, %r7634, %r7637;
	add.s32 	%r7639, %r7635, %r25;
	mad.lo.s32 	%r7640, %r7639, %r22, %r23;
	cvt.s64.s32 	%rd3813, %r7640;
	add.s64 	%rd3814, %rd3, %rd3813;
	ld.global.u8 	%r7641, [%rd3814];
	add.s32 	%r7642, %r7638, %r7641;
	add.s32 	%r7643, %r7639, %r25;
	mad.lo.s32 	%r7644, %r7643, %r22, %r23;
	cvt.s64.s32 	%rd3815, %r7644;
	add.s64 	%rd3816, %rd3, %rd3815;
	ld.global.u8 	%r7645, [%rd3816];
	add.s32 	%r7646, %r7642, %r7645;
	add.s32 	%r7647, %r7643, %r25;
	mad.lo.s32 	%r7648, %r7647, %r22, %r23;
	cvt.s64.s32 	%rd3817, %r7648;
	add.s64 	%rd3818, %rd3, %rd3817;
	ld.global.u8 	%r7649, [%rd3818];
	add.s32 	%r7650, %r7646, %r7649;
	add.s32 	%r7651, %r7647, %r25;
	mad.lo.s32 	%r7652, %r7651, %r22, %r23;
	cvt.s64.s32 	%rd3819, %r7652;
	add.s64 	%rd3820, %rd3, %rd3819;
	ld.global.u8 	%r7653, [%rd3820];
	add.s32 	%r7654, %r7650, %r7653;
	add.s32 	%r7655, %r7651, %r25;
	mad.lo.s32 	%r7656, %r7655, %r22, %r23;
	cvt.s64.s32 	%rd3821, %r7656;
	add.s64 	%rd3822, %rd3, %rd3821;
	ld.global.u8 	%r7657, [%rd3822];
	add.s32 	%r7658, %r7654, %r7657;
	add.s32 	%r7659, %r7655, %r25;
	mad.lo.s32 	%r7660, %r7659, %r22, %r23;
	cvt.s64.s32 	%rd3823, %r7660;
	add.s64 	%rd3824, %rd3, %rd3823;
	ld.global.u8 	%r7661, [%rd3824];
	add.s32 	%r7662, %r7658, %r7661;
	add.s32 	%r7663, %r7659, %r25;
	mad.lo.s32 	%r7664, %r7663, %r22, %r23;
	cvt.s64.s32 	%rd3825, %r7664;
	add.s64 	%rd3826, %rd3, %rd3825;
	ld.global.u8 	%r7665, [%rd3826];
	add.s32 	%r7666, %r7662, %r7665;
	add.s32 	%r7667, %r7663, %r25;
	mad.lo.s32 	%r7668, %r7667, %r22, %r23;
	cvt.s64.s32 	%rd3827, %r7668;
	add.s64 	%rd3828, %rd3, %rd3827;
	ld.global.u8 	%r7669, [%rd3828];
	add.s32 	%r7670, %r7666, %r7669;
	add.s32 	%r7671, %r7667, %r25;
	mad.lo.s32 	%r7672, %r7671, %r22, %r23;
	cvt.s64.s32 	%rd3829, %r7672;
	add.s64 	%rd3830, %rd3, %rd3829;
	ld.global.u8 	%r7673, [%rd3830];
	add.s32 	%r7674, %r7670, %r7673;
	add.s32 	%r7675, %r7671, %r25;
	mad.lo.s32 	%r7676, %r7675, %r22, %r23;
	cvt.s64.s32 	%rd3831, %r7676;
	add.s64 	%rd3832, %rd3, %rd3831;
	ld.global.u8 	%r7677, [%rd3832];
	add.s32 	%r7678, %r7674, %r7677;
	add.s32 	%r7679, %r7675, %r25;
	mad.lo.s32 	%r7680, %r7679, %r22, %r23;
	cvt.s64.s32 	%rd3833, %r7680;
	add.s64 	%rd3834, %rd3, %rd3833;
	ld.global.u8 	%r7681, [%rd3834];
	add.s32 	%r7682, %r7678, %r7681;
	add.s32 	%r7683, %r7679, %r25;
	mad.lo.s32 	%r7684, %r7683, %r22, %r23;
	cvt.s64.s32 	%rd3835, %r7684;
	add.s64 	%rd3836, %rd3, %rd3835;
	ld.global.u8 	%r7685, [%rd3836];
	add.s32 	%r7686, %r7682, %r7685;
	add.s32 	%r7687, %r7683, %r25;
	mad.lo.s32 	%r7688, %r7687, %r22, %r23;
	cvt.s64.s32 	%rd3837, %r7688;
	add.s64 	%rd3838, %rd3, %rd3837;
	ld.global.u8 	%r7689, [%rd3838];
	add.s32 	%r7690, %r7686, %r7689;
	add.s32 	%r7691, %r7687, %r25;
	mad.lo.s32 	%r7692, %r7691, %r22, %r23;
	cvt.s64.s32 	%rd3839, %r7692;
	add.s64 	%rd3840, %rd3, %rd3839;
	ld.global.u8 	%r7693, [%rd3840];
	add.s32 	%r7694, %r7690, %r7693;
	add.s32 	%r7695, %r7691, %r25;
	mad.lo.s32 	%r7696, %r7695, %r22, %r23;
	cvt.s64.s32 	%rd3841, %r7696;
	add.s64 	%rd3842, %rd3, %rd3841;
	ld.global.u8 	%r7697, [%rd3842];
	add.s32 	%r7698, %r7694, %r7697;
	add.s32 	%r7699, %r7695, %r25;
	mad.lo.s32 	%r7700, %r7699, %r22, %r23;
	cvt.s64.s32 	%rd3843, %r7700;
	add.s64 	%rd3844, %rd3, %rd3843;
	ld.global.u8 	%r7701, [%rd3844];
	add.s32 	%r7702, %r7698, %r7701;
	add.s32 	%r7703, %r7699, %r25;
	mad.lo.s32 	%r7704, %r7703, %r22, %r23;
	cvt.s64.s32 	%rd3845, %r7704;
	add.s64 	%rd3846, %rd3, %rd3845;
	ld.global.u8 	%r7705, [%rd3846];
	add.s32 	%r7706, %r7702, %r7705;
	add.s32 	%r7707, %r7703, %r25;
	mad.lo.s32 	%r7708, %r7707, %r22, %r23;
	cvt.s64.s32 	%rd3847, %r7708;
	add.s64 	%rd3848, %rd3, %rd3847;
	ld.global.u8 	%r7709, [%rd3848];
	add.s32 	%r7710, %r7706, %r7709;
	add.s32 	%r7711, %r7707, %r25;
	mad.lo.s32 	%r7712, %r7711, %r22, %r23;
	cvt.s64.s32 	%rd3849, %r7712;
	add.s64 	%rd3850, %rd3, %rd3849;
	ld.global.u8 	%r7713, [%rd3850];
	add.s32 	%r7714, %r7710, %r7713;
	add.s32 	%r7715, %r7711, %r25;
	mad.lo.s32 	%r7716, %r7715, %r22, %r23;
	cvt.s64.s32 	%rd3851, %r7716;
	add.s64 	%rd3852, %rd3, %rd3851;
	ld.global.u8 	%r7717, [%rd3852];
	add.s32 	%r7718, %r7714, %r7717;
	add.s32 	%r7719, %r7715, %r25;
	mad.lo.s32 	%r7720, %r7719, %r22, %r23;
	cvt.s64.s32 	%rd3853, %r7720;
	add.s64 	%rd3854, %rd3, %rd3853;
	ld.global.u8 	%r7721, [%rd3854];
	add.s32 	%r7722, %r7718, %r7721;
	add.s32 	%r7723, %r26, 42;
	mad.lo.s32 	%r7724, %r7723, %r22, %r23;
	cvt.s64.s32 	%rd3855, %r7724;
	add.s64 	%rd3856, %rd3, %rd3855;
	ld.global.u8 	%r7725, [%rd3856];
	add.s32 	%r7726, %r7722, %r7725;
	add.s32 	%r7727, %r7723, %r25;
	mad.lo.s32 	%r7728, %r7727, %r22, %r23;
	cvt.s64.s32 	%rd3857, %r7728;
	add.s64 	%rd3858, %rd3, %rd3857;
	ld.global.u8 	%r7729, [%rd3858];
	add.s32 	%r7730, %r7726, %r7729;
	add.s32 	%r7731, %r7727, %r25;
	mad.lo.s32 	%r7732, %r7731, %r22, %r23;
	cvt.s64.s32 	%rd3859, %r7732;
	add.s64 	%rd3860, %rd3, %rd3859;
	ld.global.u8 	%r7733, [%rd3860];
	add.s32 	%r7734, %r7730, %r7733;
	add.s32 	%r7735, %r7731, %r25;
	mad.lo.s32 	%r7736, %r7735, %r22, %r23;
	cvt.s64.s32 	%rd3861, %r7736;
	add.s64 	%rd3862, %rd3, %rd3861;
	ld.global.u8 	%r7737, [%rd3862];
	add.s32 	%r7738, %r7734, %r7737;
	add.s32 	%r7739, %r7735, %r25;
	mad.lo.s32 	%r7740, %r7739, %r22, %r23;
	cvt.s64.s32 	%rd3863, %r7740;
	add.s64 	%rd3864, %rd3, %rd3863;
	ld.global.u8 	%r7741, [%rd3864];
	add.s32 	%r7742, %r7738, %r7741;
	add.s32 	%r7743, %r7739, %r25;
	mad.lo.s32 	%r7744, %r7743, %r22, %r23;
	cvt.s64.s32 	%rd3865, %r7744;
	add.s64 	%rd3866, %rd3, %rd3865;
	ld.global.u8 	%r7745, [%rd3866];
	add.s32 	%r7746, %r7742, %r7745;
	add.s32 	%r7747, %r7743, %r25;
	mad.lo.s32 	%r7748, %r7747, %r22, %r23;
	cvt.s64.s32 	%rd3867, %r7748;
	add.s64 	%rd3868, %rd3, %rd3867;
	ld.global.u8 	%r7749, [%rd3868];
	add.s32 	%r7750, %r7746, %r7749;
	add.s32 	%r7751, %r7747, %r25;
	mad.lo.s32 	%r7752, %r7751, %r22, %r23;
	cvt.s64.s32 	%rd3869, %r7752;
	add.s64 	%rd3870, %rd3, %rd3869;
	ld.global.u8 	%r7753, [%rd3870];
	add.s32 	%r7754, %r7750, %r7753;
	add.s32 	%r7755, %r7751, %r25;
	mad.lo.s32 	%r7756, %r7755, %r22, %r23;
	cvt.s64.s32 	%rd3871, %r7756;
	add.s64 	%rd3872, %rd3, %rd3871;
	ld.global.u8 	%r7757, [%rd3872];
	add.s32 	%r7758, %r7754, %r7757;
	add.s32 	%r7759, %r7755, %r25;
	mad.lo.s32 	%r7760, %r7759, %r22, %r23;
	cvt.s64.s32 	%rd3873, %r7760;
	add.s64 	%rd3874, %rd3, %rd3873;
	ld.global.u8 	%r7761, [%rd3874];
	add.s32 	%r7762, %r7758, %r7761;
	add.s32 	%r7763, %r7759, %r25;
	mad.lo.s32 	%r7764, %r7763, %r22, %r23;
	cvt.s64.s32 	%rd3875, %r7764;
	add.s64 	%rd3876, %rd3, %rd3875;
	ld.global.u8 	%r7765, [%rd3876];
	add.s32 	%r7766, %r7762, %r7765;
	add.s32 	%r7767, %r7763, %r25;
	mad.lo.s32 	%r7768, %r7767, %r22, %r23;
	cvt.s64.s32 	%rd3877, %r7768;
	add.s64 	%rd3878, %rd3, %rd3877;
	ld.global.u8 	%r7769, [%rd3878];
	add.s32 	%r7770, %r7766, %r7769;
	add.s32 	%r7771, %r7767, %r25;
	mad.lo.s32 	%r7772, %r7771, %r22, %r23;
	cvt.s64.s32 	%rd3879, %r7772;
	add.s64 	%rd3880, %rd3, %rd3879;
	ld.global.u8 	%r7773, [%rd3880];
	add.s32 	%r7774, %r7770, %r7773;
	add.s32 	%r7775, %r7771, %r25;
	mad.lo.s32 	%r7776, %r7775, %r22, %r23;
	cvt.s64.s32 	%rd3881, %r7776;
	add.s64 	%rd3882, %rd3, %rd3881;
	ld.global.u8 	%r7777, [%rd3882];
	add.s32 	%r7778, %r7774, %r7777;
	add.s32 	%r7779, %r7775, %r25;
	mad.lo.s32 	%r7780, %r7779, %r22, %r23;
	cvt.s64.s32 	%rd3883, %r7780;
	add.s64 	%rd3884, %rd3, %rd3883;
	ld.global.u8 	%r7781, [%rd3884];
	add.s32 	%r7782, %r7778, %r7781;
	add.s32 	%r7783, %r7779, %r25;
	mad.lo.s32 	%r7784, %r7783, %r22, %r23;
	cvt.s64.s32 	%rd3885, %r7784;
	add.s64 	%rd3886, %rd3, %rd3885;
	ld.global.u8 	%r7785, [%rd3886];
	add.s32 	%r7786, %r7782, %r7785;
	add.s32 	%r7787, %r7783, %r25;
	mad.lo.s32 	%r7788, %r7787, %r22, %r23;
	cvt.s64.s32 	%rd3887, %r7788;
	add.s64 	%rd3888, %rd3, %rd3887;
	ld.global.u8 	%r7789, [%rd3888];
	add.s32 	%r7790, %r7786, %r7789;
	add.s32 	%r7791, %r7787, %r25;
	mad.lo.s32 	%r7792, %r7791, %r22, %r23;
	cvt.s64.s32 	%rd3889, %r7792;
	add.s64 	%rd3890, %rd3, %rd3889;
	ld.global.u8 	%r7793, [%rd3890];
	add.s32 	%r7794, %r7790, %r7793;
	add.s32 	%r7795, %r7791, %r25;
	mad.lo.s32 	%r7796, %r7795, %r22, %r23;
	cvt.s64.s32 	%rd3891, %r7796;
	add.s64 	%rd3892, %rd3, %rd3891;
	ld.global.u8 	%r7797, [%rd3892];
	add.s32 	%r7798, %r7794, %r7797;
	add.s32 	%r7799, %r7795, %r25;
	mad.lo.s32 	%r7800, %r7799, %r22, %r23;
	cvt.s64.s32 	%rd3893, %r7800;
	add.s64 	%rd3894, %rd3, %rd3893;
	ld.global.u8 	%r7801, [%rd3894];
	add.s32 	%r7802, %r7798, %r7801;
	add.s32 	%r7803, %r7799, %r25;
	mad.lo.s32 	%r7804, %r7803, %r22, %r23;
	cvt.s64.s32 	%rd3895, %r7804;
	add.s64 	%rd3896, %rd3, %rd3895;
	ld.global.u8 	%r7805, [%rd3896];
	add.s32 	%r7806, %r7802, %r7805;
	add.s32 	%r7807, %r7803, %r25;
	mad.lo.s32 	%r7808, %r7807, %r22, %r23;
	cvt.s64.s32 	%rd3897, %r7808;
	add.s64 	%rd3898, %rd3, %rd3897;
	ld.global.u8 	%r7809, [%rd3898];
	add.s32 	%r7810, %r7806, %r7809;
	add.s32 	%r7811, %r7807, %r25;
	mad.lo.s32 	%r7812, %r7811, %r22, %r23;
	cvt.s64.s32 	%rd3899, %r7812;
	add.s64 	%rd3900, %rd3, %rd3899;
	ld.global.u8 	%r7813, [%rd3900];
	add.s32 	%r7814, %r7810, %r7813;
	add.s32 	%r7815, %r7811, %r25;
	mad.lo.s32 	%r7816, %r7815, %r22, %r23;
	cvt.s64.s32 	%rd3901, %r7816;
	add.s64 	%rd3902, %rd3, %rd3901;
	ld.global.u8 	%r7817, [%rd3902];
	add.s32 	%r7818, %r7814, %r7817;
	add.s32 	%r7819, %r7815, %r25;
	mad.lo.s32 	%r7820, %r7819, %r22, %r23;
	cvt.s64.s32 	%rd3903, %r7820;
	add.s64 	%rd3904, %rd3, %rd3903;
	ld.global.u8 	%r7821, [%rd3904];
	add.s32 	%r7822, %r7818, %r7821;
	add.s32 	%r7823, %r7819, %r25;
	mad.lo.s32 	%r7824, %r7823, %r22, %r23;
	cvt.s64.s32 	%rd3905, %r7824;
	add.s64 	%rd3906, %rd3, %rd3905;
	ld.global.u8 	%r7825, [%rd3906];
	add.s32 	%r7826, %r7822, %r7825;
	add.s32 	%r7827, %r7823, %r25;
	mad.lo.s32 	%r7828, %r7827, %r22, %r23;
	cvt.s64.s32 	%rd3907, %r7828;
	add.s64 	%rd3908, %rd3, %rd3907;
	ld.global.u8 	%r7829, [%rd3908];
	add.s32 	%r7830, %r7826, %r7829;
	add.s32 	%r7831, %r7827, %r25;
	mad.lo.s32 	%r7832, %r7831, %r22, %r23;
	cvt.s64.s32 	%rd3909, %r7832;
	add.s64 	%rd3910, %rd3, %rd3909;
	ld.global.u8 	%r7833, [%rd3910];
	add.s32 	%r7834, %r7830, %r7833;
	add.s32 	%r7835, %r7831, %r25;
	mad.lo.s32 	%r7836, %r7835, %r22, %r23;
	cvt.s64.s32 	%rd3911, %r7836;
	add.s64 	%rd3912, %rd3, %rd3911;
	ld.global.u8 	%r7837, [%rd3912];
	add.s32 	%r7838, %r7834, %r7837;
	add.s32 	%r7839, %r7835, %r25;
	mad.lo.s32 	%r7840, %r7839, %r22, %r23;
	cvt.s64.s32 	%rd3913, %r7840;
	add.s64 	%rd3914, %rd3, %rd3913;
	ld.global.u8 	%r7841, [%rd3914];
	add.s32 	%r7842, %r7838, %r7841;
	add.s32 	%r7843, %r7839, %r25;
	mad.lo.s32 	%r7844, %r7843, %r22, %r23;
	cvt.s64.s32 	%rd3915, %r7844;
	add.s64 	%rd3916, %rd3, %rd3915;
	ld.global.u8 	%r7845, [%rd3916];
	add.s32 	%r7846, %r7842, %r7845;
	add.s32 	%r7847, %r7843, %r25;
	mad.lo.s32 	%r7848, %r7847, %r22, %r23;
	cvt.s64.s32 	%rd3917, %r7848;
	add.s64 	%rd3918, %rd3, %rd3917;
	ld.global.u8 	%r7849, [%rd3918];
	add.s32 	%r7850, %r7846, %r7849;
	add.s32 	%r7851, %r7847, %r25;
	mad.lo.s32 	%r7852, %r7851, %r22, %r23;
	cvt.s64.s32 	%rd3919, %r7852;
	add.s64 	%rd3920, %rd3, %rd3919;
	ld.global.u8 	%r7853, [%rd3920];
	add.s32 	%r7854, %r7850, %r7853;
	add.s32 	%r7855, %r7851, %r25;
	mad.lo.s32 	%r7856, %r7855, %r22, %r23;
	cvt.s64.s32 	%rd3921, %r7856;
	add.s64 	%rd3922, %rd3, %rd3921;
	ld.global.u8 	%r7857, [%rd3922];
	add.s32 	%r7858, %r7854, %r7857;
	add.s32 	%r7859, %r7855, %r25;
	mad.lo.s32 	%r7860, %r7859, %r22, %r23;
	cvt.s64.s32 	%rd3923, %r7860;
	add.s64 	%rd3924, %rd3, %rd3923;
	ld.global.u8 	%r7861, [%rd3924];
	add.s32 	%r7862, %r7858, %r7861;
	add.s32 	%r7863, %r7859, %r25;
	mad.lo.s32 	%r7864, %r7863, %r22, %r23;
	cvt.s64.s32 	%rd3925, %r7864;
	add.s64 	%rd3926, %rd3, %rd3925;
	ld.global.u8 	%r7865, [%rd3926];
	add.s32 	%r7866, %r7862, %r7865;
	add.s32 	%r7867, %r7863, %r25;
	mad.lo.s32 	%r7868, %r7867, %r22, %r23;
	cvt.s64.s32 	%rd3927, %r7868;
	add.s64 	%rd3928, %rd3, %rd3927;
	ld.global.u8 	%r7869, [%rd3928];
	add.s32 	%r7870, %r7866, %r7869;
	add.s32 	%r7871, %r7867, %r25;
	mad.lo.s32 	%r7872, %r7871, %r22, %r23;
	cvt.s64.s32 	%rd3929, %r7872;
	add.s64 	%rd3930, %rd3, %rd3929;
	ld.global.u8 	%r7873, [%rd3930];
	add.s32 	%r7874, %r7870, %r7873;
	add.s32 	%r7875, %r7871, %r25;
	mad.lo.s32 	%r7876, %r7875, %r22, %r23;
	cvt.s64.s32 	%rd3931, %r7876;
	add.s64 	%rd3932, %rd3, %rd3931;
	ld.global.u8 	%r7877, [%rd3932];
	add.s32 	%r7878, %r7874, %r7877;
	add.s32 	%r7879, %r7875, %r25;
	mad.lo.s32 	%r7880, %r7879, %r22, %r23;
	cvt.s64.s32 	%rd3933, %r7880;
	add.s64 	%rd3934, %rd3, %rd3933;
	ld.global.u8 	%r7881, [%rd3934];
	add.s32 	%r7882, %r7878, %r7881;
	add.s32 	%r7883, %r7879, %r25;
	mad.lo.s32 	%r7884, %r7883, %r22, %r23;
	cvt.s64.s32 	%rd3935, %r7884;
	add.s64 	%rd3936, %rd3, %rd3935;
	ld.global.u8 	%r7885, [%rd3936];
	add.s32 	%r7886, %r7882, %r7885;
	add.s32 	%r7887, %r7883, %r25;
	mad.lo.s32 	%r7888, %r7887, %r22, %r23;
	cvt.s64.s32 	%rd3937, %r7888;
	add.s64 	%rd3938, %rd3, %rd3937;
	ld.global.u8 	%r7889, [%rd3938];
	add.s32 	%r7890, %r7886, %r7889;
	add.s32 	%r7891, %r7887, %r25;
	mad.lo.s32 	%r7892, %r7891, %r22, %r23;
	cvt.s64.s32 	%rd3939, %r7892;
	add.s64 	%rd3940, %rd3, %rd3939;
	ld.global.u8 	%r7893, [%rd3940];
	add.s32 	%r7894, %r7890, %r7893;
	add.s32 	%r7895, %r7891, %r25;
	mad.lo.s32 	%r7896, %r7895, %r22, %r23;
	cvt.s64.s32 	%rd3941, %r7896;
	add.s64 	%rd3942, %rd3, %rd3941;
	ld.global.u8 	%r7897, [%rd3942];
	add.s32 	%r7898, %r7894, %r7897;
	add.s32 	%r7899, %r7895, %r25;
	mad.lo.s32 	%r7900, %r7899, %r22, %r23;
	cvt.s64.s32 	%rd3943, %r7900;
	add.s64 	%rd3944, %rd3, %rd3943;
	ld.global.u8 	%r7901, [%rd3944];
	add.s32 	%r7902, %r7898, %r7901;
	add.s32 	%r7903, %r7899, %r25;
	mad.lo.s32 	%r7904, %r7903, %r22, %r23;
	cvt.s64.s32 	%rd3945, %r7904;
	add.s64 	%rd3946, %rd3, %rd3945;
	ld.global.u8 	%r7905, [%rd3946];
	add.s32 	%r7906, %r7902, %r7905;
	add.s32 	%r7907, %r7903, %r25;
	mad.lo.s32 	%r7908, %r7907, %r22, %r23;
	cvt.s64.s32 	%rd3947, %r7908;
	add.s64 	%rd3948, %rd3, %rd3947;
	ld.global.u8 	%r7909, [%rd3948];
	add.s32 	%r7910, %r7906, %r7909;
	add.s32 	%r7911, %r7907, %r25;
	mad.lo.s32 	%r7912, %r7911, %r22, %r23;
	cvt.s64.s32 	%rd3949, %r7912;
	add.s64 	%rd3950, %rd3, %rd3949;
	ld.global.u8 	%r7913, [%rd3950];
	add.s32 	%r7914, %r7910, %r7913;
	add.s32 	%r7915, %r7911, %r25;
	mad.lo.s32 	%r7916, %r7915, %r22, %r23;
	cvt.s64.s32 	%rd3951, %r7916;
	add.s64 	%rd3952, %rd3, %rd3951;
	ld.global.u8 	%r7917, [%rd3952];
	add.s32 	%r7918, %r7914, %r7917;
	add.s32 	%r7919, %r7915, %r25;
	mad.lo.s32 	%r7920, %r7919, %r22, %r23;
	cvt.s64.s32 	%rd3953, %r7920;
	add.s64 	%rd3954, %rd3, %rd3953;
	ld.global.u8 	%r7921, [%rd3954];
	add.s32 	%r7922, %r7918, %r7921;
	add.s32 	%r7923, %r7919, %r25;
	mad.lo.s32 	%r7924, %r7923, %r22, %r23;
	cvt.s64.s32 	%rd3955, %r7924;
	add.s64 	%rd3956, %rd3, %rd3955;
	ld.global.u8 	%r7925, [%rd3956];
	add.s32 	%r7926, %r7922, %r7925;
	add.s32 	%r7927, %r26, 43;
	mad.lo.s32 	%r7928, %r7927, %r22, %r23;
	cvt.s64.s32 	%rd3957, %r7928;
	add.s64 	%rd3958, %rd3, %rd3957;
	ld.global.u8 	%r7929, [%rd3958];
	add.s32 	%r7930, %r7926, %r7929;
	add.s32 	%r7931, %r7927, %r25;
	mad.lo.s32 	%r7932, %r7931, %r22, %r23;
	cvt.s64.s32 	%rd3959, %r7932;
	add.s64 	%rd3960, %rd3, %rd3959;
	ld.global.u8 	%r7933, [%rd3960];
	add.s32 	%r7934, %r7930, %r7933;
	add.s32 	%r7935, %r7931, %r25;
	mad.lo.s32 	%r7936, %r7935, %r22, %r23;
	cvt.s64.s32 	%rd3961, %r7936;
	add.s64 	%rd3962, %rd3, %rd3961;
	ld.global.u8 	%r7937, [%rd3962];
	add.s32 	%r7938, %r7934, %r7937;
	add.s32 	%r7939, %r7935, %r25;
	mad.lo.s32 	%r7940, %r7939, %r22, %r23;
	cvt.s64.s32 	%rd3963, %r7940;
	add.s64 	%rd3964, %rd3, %rd3963;
	ld.global.u8 	%r7941, [%rd3964];
	add.s32 	%r7942, %r7938, %r7941;
	add.s32 	%r7943, %r7939, %r25;
	mad.lo.s32 	%r7944, %r7943, %r22, %r23;
	cvt.s64.s32 	%rd3965, %r7944;
	add.s64 	%rd3966, %rd3, %rd3965;
	ld.global.u8 	%r7945, [%rd3966];
	add.s32 	%r7946, %r7942, %r7945;
	add.s32 	%r7947, %r7943, %r25;
	mad.lo.s32 	%r7948, %r7947, %r22, %r23;
	cvt.s64.s32 	%rd3967, %r7948;
	add.s64 	%rd3968, %rd3, %rd3967;
	ld.global.u8 	%r7949, [%rd3968];
	add.s32 	%r7950, %r7946, %r7949;
	add.s32 	%r7951, %r7947, %r25;
	mad.lo.s32 	%r7952, %r7951, %r22, %r23;
	cvt.s64.s32 	%rd3969, %r7952;
	add.s64 	%rd3970, %rd3, %rd3969;
	ld.global.u8 	%r7953, [%rd3970];
	add.s32 	%r7954, %r7950, %r7953;
	add.s32 	%r7955, %r7951, %r25;
	mad.lo.s32 	%r7956, %r7955, %r22, %r23;
	cvt.s64.s32 	%rd3971, %r7956;
	add.s64 	%rd3972, %rd3, %rd3971;
	ld.global.u8 	%r7957, [%rd3972];
	add.s32 	%r7958, %r7954, %r7957;
	add.s32 	%r7959, %r7955, %r25;
	mad.lo.s32 	%r7960, %r7959, %r22, %r23;
	cvt.s64.s32 	%rd3973, %r7960;
	add.s64 	%rd3974, %rd3, %rd3973;
	ld.global.u8 	%r7961, [%rd3974];
	add.s32 	%r7962, %r7958, %r7961;
	add.s32 	%r7963, %r7959, %r25;
	mad.lo.s32 	%r7964, %r7963, %r22, %r23;
	cvt.s64.s32 	%rd3975, %r7964;
	add.s64 	%rd3976, %rd3, %rd3975;
	ld.global.u8 	%r7965, [%rd3976];
	add.s32 	%r7966, %r7962, %r7965;
	add.s32 	%r7967, %r7963, %r25;
	mad.lo.s32 	%r7968, %r7967, %r22, %r23;
	cvt.s64.s32 	%rd3977, %r7968;
	add.s64 	%rd3978, %rd3, %rd3977;
	ld.global.u8 	%r7969, [%rd3978];
	add.s32 	%r7970, %r7966, %r7969;
	add.s32 	%r7971, %r7967, %r25;
	mad.lo.s32 	%r7972, %r7971, %r22, %r23;
	cvt.s64.s32 	%rd3979, %r7972;
	add.s64 	%rd3980, %rd3, %rd3979;
	ld.global.u8 	%r7973, [%rd3980];
	add.s32 	%r7974, %r7970, %r7973;
	add.s32 	%r7975, %r7971, %r25;
	mad.lo.s32 	%r7976, %r7975, %r22, %r23;
	cvt.s64.s32 	%rd3981, %r7976;
	add.s64 	%rd3982, %rd3, %rd3981;
	ld.global.u8 	%r7977, [%rd3982];
	add.s32 	%r7978, %r7974, %r7977;
	add.s32 	%r7979, %r7975, %r25;
	mad.lo.s32 	%r7980, %r7979, %r22, %r23;
	cvt.s64.s32 	%rd3983, %r7980;
	add.s64 	%rd3984, %rd3, %rd3983;
	ld.global.u8 	%r7981, [%rd3984];
	add.s32 	%r7982, %r7978, %r7981;
	add.s32 	%r7983, %r7979, %r25;
	mad.lo.s32 	%r7984, %r7983, %r22, %r23;
	cvt.s64.s32 	%rd3985, %r7984;
	add.s64 	%rd3986, %rd3, %rd3985;
	ld.global.u8 	%r7985, [%rd3986];
	add.s32 	%r7986, %r7982, %r7985;
	add.s32 	%r7987, %r7983, %r25;
	mad.lo.s32 	%r7988, %r7987, %r22, %r23;
	cvt.s64.s32 	%rd3987, %r7988;
	add.s64 	%rd3988, %rd3, %rd3987;
	ld.global.u8 	%r7989, [%rd3988];
	add.s32 	%r7990, %r7986, %r7989;
	add.s32 	%r7991, %r7987, %r25;
	mad.lo.s32 	%r7992, %r7991, %r22, %r23;
	cvt.s64.s32 	%rd3989, %r7992;
	add.s64 	%rd3990, %rd3, %rd3989;
	ld.global.u8 	%r7993, [%rd3990];
	add.s32 	%r7994, %r7990, %r7993;
	add.s32 	%r7995, %r7991, %r25;
	mad.lo.s32 	%r7996, %r7995, %r22, %r23;
	cvt.s64.s32 	%rd3991, %r7996;
	add.s64 	%rd3992, %rd3, %rd3991;
	ld.global.u8 	%r7997, [%rd3992];
	add.s32 	%r7998, %r7994, %r7997;
	add.s32 	%r7999, %r7995, %r25;
	mad.lo.s32 	%r8000, %r7999, %r22, %r23;
	cvt.s64.s32 	%rd3993, %r8000;
	add.s64 	%rd3994, %rd3, %rd3993;
	ld.global.u8 	%r8001, [%rd3994];
	add.s32 	%r8002, %r7998, %r8001;
	add.s32 	%r8003, %r7999, %r25;
	mad.lo.s32 	%r8004, %r8003, %r22, %r23;
	cvt.s64.s32 	%rd3995, %r8004;
	add.s64 	%rd3996, %rd3, %rd3995;
	ld.global.u8 	%r8005, [%rd3996];
	add.s32 	%r8006, %r8002, %r8005;
	add.s32 	%r8007, %r8003, %r25;
	mad.lo.s32 	%r8008, %r8007, %r22, %r23;
	cvt.s64.s32 	%rd3997, %r8008;
	add.s64 	%rd3998, %rd3, %rd3997;
	ld.global.u8 	%r8009, [%rd3998];
	add.s32 	%r8010, %r8006, %r8009;
	add.s32 	%r8011, %r8007, %r25;
	mad.lo.s32 	%r8012, %r8011, %r22, %r23;
	cvt.s64.s32 	%rd3999, %r8012;
	add.s64 	%rd4000, %rd3, %rd3999;
	ld.global.u8 	%r8013, [%rd4000];
	add.s32 	%r8014, %r8010, %r8013;
	add.s32 	%r8015, %r8011, %r25;
	mad.lo.s32 	%r8016, %r8015, %r22, %r23;
	cvt.s64.s32 	%rd4001, %r8016;
	add.s64 	%rd4002, %rd3, %rd4001;
	ld.global.u8 	%r8017, [%rd4002];
	add.s32 	%r8018, %r8014, %r8017;
	add.s32 	%r8019, %r8015, %r25;
	mad.lo.s32 	%r8020, %r8019, %r22, %r23;
	cvt.s64.s32 	%rd4003, %r8020;
	add.s64 	%rd4004, %rd3, %rd4003;
	ld.global.u8 	%r8021, [%rd4004];
	add.s32 	%r8022, %r8018, %r8021;
	add.s32 	%r8023, %r8019, %r25;
	mad.lo.s32 	%r8024, %r8023, %r22, %r23;
	cvt.s64.s32 	%rd4005, %r8024;
	add.s64 	%rd4006, %rd3, %rd4005;
	ld.global.u8 	%r8025, [%rd4006];
	add.s32 	%r8026, %r8022, %r8025;
	add.s32 	%r8027, %r8023, %r25;
	mad.lo.s32 	%r8028, %r8027, %r22, %r23;
	cvt.s64.s32 	%rd4007, %r8028;
	add.s64 	%rd4008, %rd3, %rd4007;
	ld.global.u8 	%r8029, [%rd4008];
	add.s32 	%r8030, %r8026, %r8029;
	add.s32 	%r8031, %r8027, %r25;
	mad.lo.s32 	%r8032, %r8031, %r22, %r23;
	cvt.s64.s32 	%rd4009, %r8032;
	add.s64 	%rd4010, %rd3, %rd4009;
	ld.global.u8 	%r8033, [%rd4010];
	add.s32 	%r8034, %r8030, %r8033;
	add.s32 	%r8035, %r8031, %r25;
	mad.lo.s32 	%r8036, %r8035, %r22, %r23;
	cvt.s64.s32 	%rd4011, %r8036;
	add.s64 	%rd4012, %rd3, %rd4011;
	ld.global.u8 	%r8037, [%rd4012];
	add.s32 	%r8038, %r8034, %r8037;
	add.s32 	%r8039, %r8035, %r25;
	mad.lo.s32 	%r8040, %r8039, %r22, %r23;
	cvt.s64.s32 	%rd4013, %r8040;
	add.s64 	%rd4014, %rd3, %rd4013;
	ld.global.u8 	%r8041, [%rd4014];
	add.s32 	%r8042, %r8038, %r8041;
	add.s32 	%r8043, %r8039, %r25;
	mad.lo.s32 	%r8044, %r8043, %r22, %r23;
	cvt.s64.s32 	%rd4015, %r8044;
	add.s64 	%rd4016, %rd3, %rd4015;
	ld.global.u8 	%r8045, [%rd4016];
	add.s32 	%r8046, %r8042, %r8045;
	add.s32 	%r8047, %r8043, %r25;
	mad.lo.s32 	%r8048, %r8047, %r22, %r23;
	cvt.s64.s32 	%rd4017, %r8048;
	add.s64 	%rd4018, %rd3, %rd4017;
	ld.global.u8 	%r8049, [%rd4018];
	add.s32 	%r8050, %r8046, %r8049;
	add.s32 	%r8051, %r8047, %r25;
	mad.lo.s32 	%r8052, %r8051, %r22, %r23;
	cvt.s64.s32 	%rd4019, %r8052;
	add.s64 	%rd4020, %rd3, %rd4019;
	ld.global.u8 	%r8053, [%rd4020];
	add.s32 	%r8054, %r8050, %r8053;
	add.s32 	%r8055, %r8051, %r25;
	mad.lo.s32 	%r8056, %r8055, %r22, %r23;
	cvt.s64.s32 	%rd4021, %r8056;
	add.s64 	%rd4022, %rd3, %rd4021;
	ld.global.u8 	%r8057, [%rd4022];
	add.s32 	%r8058, %r8054, %r8057;
	add.s32 	%r8059, %r8055, %r25;
	mad.lo.s32 	%r8060, %r8059, %r22, %r23;
	cvt.s64.s32 	%rd4023, %r8060;
	add.s64 	%rd4024, %rd3, %rd4023;
	ld.global.u8 	%r8061, [%rd4024];
	add.s32 	%r8062, %r8058, %r8061;
	add.s32 	%r8063, %r8059, %r25;
	mad.lo.s32 	%r8064, %r8063, %r22, %r23;
	cvt.s64.s32 	%rd4025, %r8064;
	add.s64 	%rd4026, %rd3, %rd4025;
	ld.global.u8 	%r8065, [%rd4026];
	add.s32 	%r8066, %r8062, %r8065;
	add.s32 	%r8067, %r8063, %r25;
	mad.lo.s32 	%r8068, %r8067, %r22, %r23;
	cvt.s64.s32 	%rd4027, %r8068;
	add.s64 	%rd4028, %rd3, %rd4027;
	ld.global.u8 	%r8069, [%rd4028];
	add.s32 	%r8070, %r8066, %r8069;
	add.s32 	%r8071, %r8067, %r25;
	mad.lo.s32 	%r8072, %r8071, %r22, %r23;
	cvt.s64.s32 	%rd4029, %r8072;
	add.s64 	%rd4030, %rd3, %rd4029;
	ld.global.u8 	%r8073, [%rd4030];
	add.s32 	%r8074, %r8070, %r8073;
	add.s32 	%r8075, %r8071, %r25;
	mad.lo.s32 	%r8076, %r8075, %r22, %r23;
	cvt.s64.s32 	%rd4031, %r8076;
	add.s64 	%rd4032, %rd3, %rd4031;
	ld.global.u8 	%r8077, [%rd4032];
	add.s32 	%r8078, %r8074, %r8077;
	add.s32 	%r8079, %r8075, %r25;
	mad.lo.s32 	%r8080, %r8079, %r22, %r23;
	cvt.s64.s32 	%rd4033, %r8080;
	add.s64 	%rd4034, %rd3, %rd4033;
	ld.global.u8 	%r8081, [%rd4034];
	add.s32 	%r8082, %r8078, %r8081;
	add.s32 	%r8083, %r8079, %r25;
	mad.lo.s32 	%r8084, %r8083, %r22, %r23;
	cvt.s64.s32 	%rd4035, %r8084;
	add.s64 	%rd4036, %rd3, %rd4035;
	ld.global.u8 	%r8085, [%rd4036];
	add.s32 	%r8086, %r8082, %r8085;
	add.s32 	%r8087, %r8083, %r25;
	mad.lo.s32 	%r8088, %r8087, %r22, %r23;
	cvt.s64.s32 	%rd4037, %r8088;
	add.s64 	%rd4038, %rd3, %rd4037;
	ld.global.u8 	%r8089, [%rd4038];
	add.s32 	%r8090, %r8086, %r8089;
	add.s32 	%r8091, %r8087, %r25;
	mad.lo.s32 	%r8092, %r8091, %r22, %r23;
	cvt.s64.s32 	%rd4039, %r8092;
	add.s64 	%rd4040, %rd3, %rd4039;
	ld.global.u8 	%r8093, [%rd4040];
	add.s32 	%r8094, %r8090, %r8093;
	add.s32 	%r8095, %r8091, %r25;
	mad.lo.s32 	%r8096, %r8095, %r22, %r23;
	cvt.s64.s32 	%rd4041, %r8096;
	add.s64 	%rd4042, %rd3, %rd4041;
	ld.global.u8 	%r8097, [%rd4042];
	add.s32 	%r8098, %r8094, %r8097;
	add.s32 	%r8099, %r8095, %r25;
	mad.lo.s32 	%r8100, %r8099, %r22, %r23;
	cvt.s64.s32 	%rd4043, %r8100;
	add.s64 	%rd4044, %rd3, %rd4043;
	ld.global.u8 	%r8101, [%rd4044];
	add.s32 	%r8102, %r8098, %r8101;
	add.s32 	%r8103, %r8099, %r25;
	mad.lo.s32 	%r8104, %r8103, %r22, %r23;
	cvt.s64.s32 	%rd4045, %r8104;
	add.s64 	%rd4046, %rd3, %rd4045;
	ld.global.u8 	%r8105, [%rd4046];
	add.s32 	%r8106, %r8102, %r8105;
	add.s32 	%r8107, %r8103, %r25;
	mad.lo.s32 	%r8108, %r8107, %r22, %r23;
	cvt.s64.s32 	%rd4047, %r8108;
	add.s64 	%rd4048, %rd3, %rd4047;
	ld.global.u8 	%r8109, [%rd4048];
	add.s32 	%r8110, %r8106, %r8109;
	add.s32 	%r8111, %r8107, %r25;
	mad.lo.s32 	%r8112, %r8111, %r22, %r23;
	cvt.s64.s32 	%rd4049, %r8112;
	add.s64 	%rd4050, %rd3, %rd4049;
	ld.global.u8 	%r8113, [%rd4050];
	add.s32 	%r8114, %r8110, %r8113;
	add.s32 	%r8115, %r8111, %r25;
	mad.lo.s32 	%r8116, %r8115, %r22, %r23;
	cvt.s64.s32 	%rd4051, %r8116;
	add.s64 	%rd4052, %rd3, %rd4051;
	ld.global.u8 	%r8117, [%rd4052];
	add.s32 	%r8118, %r8114, %r8117;
	add.s32 	%r8119, %r8115, %r25;
	mad.lo.s32 	%r8120, %r8119, %r22, %r23;
	cvt.s64.s32 	%rd4053, %r8120;
	add.s64 	%rd4054, %rd3, %rd4053;
	ld.global.u8 	%r8121, [%rd4054];
	add.s32 	%r8122, %r8118, %r8121;
	add.s32 	%r8123, %r8119, %r25;
	mad.lo.s32 	%r8124, %r8123, %r22, %r23;
	cvt.s64.s32 	%rd4055, %r8124;
	add.s64 	%rd4056, %rd3, %rd4055;
	ld.global.u8 	%r8125, [%rd4056];
	add.s32 	%r8126, %r8122, %r8125;
	add.s32 	%r8127, %r8123, %r25;
	mad.lo.s32 	%r8128, %r8127, %r22, %r23;
	cvt.s64.s32 	%rd4057, %r8128;
	add.s64 	%rd4058, %rd3, %rd4057;
	ld.global.u8 	%r8129, [%rd4058];
	add.s32 	%r8130, %r8126, %r8129;
	add.s32 	%r8131, %r26, 44;
	mad.lo.s32 	%r8132, %r8131, %r22, %r23;
	cvt.s64.s32 	%rd4059, %r8132;
	add.s64 	%rd4060, %rd3, %rd4059;
	ld.global.u8 	%r8133, [%rd4060];
	add.s32 	%r8134, %r8130, %r8133;
	add.s32 	%r8135, %r8131, %r25;
	mad.lo.s32 	%r8136, %r8135, %r22, %r23;
	cvt.s64.s32 	%rd4061, %r8136;
	add.s64 	%rd4062, %rd3, %rd4061;
	ld.global.u8 	%r8137, [%rd4062];
	add.s32 	%r8138, %r8134, %r8137;
	add.s32 	%r8139, %r8135, %r25;
	mad.lo.s32 	%r8140, %r8139, %r22, %r23;
	cvt.s64.s32 	%rd4063, %r8140;
	add.s64 	%rd4064, %rd3, %rd4063;
	ld.global.u8 	%r8141, [%rd4064];
	add.s32 	%r8142, %r8138, %r8141;
	add.s32 	%r8143, %r8139, %r25;
	mad.lo.s32 	%r8144, %r8143, %r22, %r23;
	cvt.s64.s32 	%rd4065, %r8144;
	add.s64 	%rd4066, %rd3, %rd4065;
	ld.global.u8 	%r8145, [%rd4066];
	add.s32 	%r8146, %r8142, %r8145;
	add.s32 	%r8147, %r8143, %r25;
	mad.lo.s32 	%r8148, %r8147, %r22, %r23;
	cvt.s64.s32 	%rd4067, %r8148;
	add.s64 	%rd4068, %rd3, %rd4067;
	ld.global.u8 	%r8149, [%rd4068];
	add.s32 	%r8150, %r8146, %r8149;
	add.s32 	%r8151, %r8147, %r25;
	mad.lo.s32 	%r8152, %r8151, %r22, %r23;
	cvt.s64.s32 	%rd4069, %r8152;
	add.s64 	%rd4070, %rd3, %rd4069;
	ld.global.u8 	%r8153, [%rd4070];
	add.s32 	%r8154, %r8150, %r8153;
	add.s32 	%r8155, %r8151, %r25;
	mad.lo.s32 	%r8156, %r8155, %r22, %r23;
	cvt.s64.s32 	%rd4071, %r8156;
	add.s64 	%rd4072, %rd3, %rd4071;
	ld.global.u8 	%r8157, [%rd4072];
	add.s32 	%r8158, %r8154, %r8157;
	add.s32 	%r8159, %r8155, %r25;
	mad.lo.s32 	%r8160, %r8159, %r22, %r23;
	cvt.s64.s32 	%rd4073, %r8160;
	add.s64 	%rd4074, %rd3, %rd4073;
	ld.global.u8 	%r8161, [%rd4074];
	add.s32 	%r8162, %r8158, %r8161;
	add.s32 	%r8163, %r8159, %r25;
	mad.lo.s32 	%r8164, %r8163, %r22, %r23;
	cvt.s64.s32 	%rd4075, %r8164;
	add.s64 	%rd4076, %rd3, %rd4075;
	ld.global.u8 	%r8165, [%rd4076];
	add.s32 	%r8166, %r8162, %r8165;
	add.s32 	%r8167, %r8163, %r25;
	mad.lo.s32 	%r8168, %r8167, %r22, %r23;
	cvt.s64.s32 	%rd4077, %r8168;
	add.s64 	%rd4078, %rd3, %rd4077;
	ld.global.u8 	%r8169, [%rd4078];
	add.s32 	%r8170, %r8166, %r8169;
	add.s32 	%r8171, %r8167, %r25;
	mad.lo.s32 	%r8172, %r8171, %r22, %r23;
	cvt.s64.s32 	%rd4079, %r8172;
	add.s64 	%rd4080, %rd3, %rd4079;
	ld.global.u8 	%r8173, [%rd4080];
	add.s32 	%r8174, %r8170, %r8173;
	add.s32 	%r8175, %r8171, %r25;
	mad.lo.s32 	%r8176, %r8175, %r22, %r23;
	cvt.s64.s32 	%rd4081, %r8176;
	add.s64 	%rd4082, %rd3, %rd4081;
	ld.global.u8 	%r8177, [%rd4082];
	add.s32 	%r8178, %r8174, %r8177;
	add.s32 	%r8179, %r8175, %r25;
	mad.lo.s32 	%r8180, %r8179, %r22, %r23;
	cvt.s64.s32 	%rd4083, %r8180;
	add.s64 	%rd4084, %rd3, %rd4083;
	ld.global.u8 	%r8181, [%rd4084];
	add.s32 	%r8182, %r8178, %r8181;
	add.s32 	%r8183, %r8179, %r25;
	mad.lo.s32 	%r8184, %r8183, %r22, %r23;
	cvt.s64.s32 	%rd4085, %r8184;
	add.s64 	%rd4086, %rd3, %rd4085;
	ld.global.u8 	%r8185, [%rd4086];
	add.s32 	%r8186, %r8182, %r8185;
	add.s32 	%r8187, %r8183, %r25;
	mad.lo.s32 	%r8188, %r8187, %r22, %r23;
	cvt.s64.s32 	%rd4087, %r8188;
	add.s64 	%rd4088, %rd3, %rd4087;
	ld.global.u8 	%r8189, [%rd4088];
	add.s32 	%r8190, %r8186, %r8189;
	add.s32 	%r8191, %r8187, %r25;
	mad.lo.s32 	%r8192, %r8191, %r22, %r23;
	cvt.s64.s32 	%rd4089, %r8192;
	add.s64 	%rd4090, %rd3, %rd4089;
	ld.global.u8 	%r8193, [%rd4090];
	add.s32 	%r8194, %r8190, %r8193;
	add.s32 	%r8195, %r8191, %r25;
	mad.lo.s32 	%r8196, %r8195, %r22, %r23;
	cvt.s64.s32 	%rd4091, %r8196;
	add.s64 	%rd4092, %rd3, %rd4091;
	ld.global.u8 	%r8197, [%rd4092];
	add.s32 	%r8198, %r8194, %r8197;
	add.s32 	%r8199, %r8195, %r25;
	mad.lo.s32 	%r8200, %r8199, %r22, %r23;
	cvt.s64.s32 	%rd4093, %r8200;
	add.s64 	%rd4094, %rd3, %rd4093;
	ld.global.u8 	%r8201, [%rd4094];
	add.s32 	%r8202, %r8198, %r8201;
	add.s32 	%r8203, %r8199, %r25;
	mad.lo.s32 	%r8204, %r8203, %r22, %r23;
	cvt.s64.s32 	%rd4095, %r8204;
	add.s64 	%rd4096, %rd3, %rd4095;
	ld.global.u8 	%r8205, [%rd4096];
	add.s32 	%r8206, %r8202, %r8205;
	add.s32 	%r8207, %r8203, %r25;
	mad.lo.s32 	%r8208, %r8207, %r22, %r23;
	cvt.s64.s32 	%rd4097, %r8208;
	add.s64 	%rd4098, %rd3, %rd4097;
	ld.global.u8 	%r8209, [%rd4098];
	add.s32 	%r8210, %r8206, %r8209;
	add.s32 	%r8211, %r8207, %r25;
	mad.lo.s32 	%r8212, %r8211, %r22, %r23;
	cvt.s64.s32 	%rd4099, %r8212;
	add.s64 	%rd4100, %rd3, %rd4099;
	ld.global.u8 	%r8213, [%rd4100];
	add.s32 	%r8214, %r8210, %r8213;
	add.s32 	%r8215, %r8211, %r25;
	mad.lo.s32 	%r8216, %r8215, %r22, %r23;
	cvt.s64.s32 	%rd4101, %r8216;
	add.s64 	%rd4102, %rd3, %rd4101;
	ld.global.u8 	%r8217, [%rd4102];
	add.s32 	%r8218, %r8214, %r8217;
	add.s32 	%r8219, %r8215, %r25;
	mad.lo.s32 	%r8220, %r8219, %r22, %r23;
	cvt.s64.s32 	%rd4103, %r8220;
	add.s64 	%rd4104, %rd3, %rd4103;
	ld.global.u8 	%r8221, [%rd4104];
	add.s32 	%r8222, %r8218, %r8221;
	add.s32 	%r8223, %r8219, %r25;
	mad.lo.s32 	%r8224, %r8223, %r22, %r23;
	cvt.s64.s32 	%rd4105, %r8224;
	add.s64 	%rd4106, %rd3, %rd4105;
	ld.global.u8 	%r8225, [%rd4106];
	add.s32 	%r8226, %r8222, %r8225;
	add.s32 	%r8227, %r8223, %r25;
	mad.lo.s32 	%r8228, %r8227, %r22, %r23;
	cvt.s64.s32 	%rd4107, %r8228;
	add.s64 	%rd4108, %rd3, %rd4107;
	ld.global.u8 	%r8229, [%rd4108];
	add.s32 	%r8230, %r8226, %r8229;
	add.s32 	%r8231, %r8227, %r25;
	mad.lo.s32 	%r8232, %r8231, %r22, %r23;
	cvt.s64.s32 	%rd4109, %r8232;
	add.s64 	%rd4110, %rd3, %rd4109;
	ld.global.u8 	%r8233, [%rd4110];
	add.s32 	%r8234, %r8230, %r8233;
	add.s32 	%r8235, %r8231, %r25;
	mad.lo.s32 	%r8236, %r8235, %r22, %r23;
	cvt.s64.s32 	%rd4111, %r8236;
	add.s64 	%rd4112, %rd3, %rd4111;
	ld.global.u8 	%r8237, [%rd4112];
	add.s32 	%r8238, %r8234, %r8237;
	add.s32 	%r8239, %r8235, %r25;
	mad.lo.s32 	%r8240, %r8239, %r22, %r23;
	cvt.s64.s32 	%rd4113, %r8240;
	add.s64 	%rd4114, %rd3, %rd4113;
	ld.global.u8 	%r8241, [%rd4114];
	add.s32 	%r8242, %r8238, %r8241;
	add.s32 	%r8243, %r8239, %r25;
	mad.lo.s32 	%r8244, %r8243, %r22, %r23;
	cvt.s64.s32 	%rd4115, %r8244;
	add.s64 	%rd4116, %rd3, %rd4115;
	ld.global.u8 	%r8245, [%rd4116];
	add.s32 	%r8246, %r8242, %r8245;
	add.s32 	%r8247, %r8243, %r25;
	mad.lo.s32 	%r8248, %r8247, %r22, %r23;
	cvt.s64.s32 	%rd4117, %r8248;
	add.s64 	%rd4118, %rd3, %rd4117;
	ld.global.u8 	%r8249, [%rd4118];
	add.s32 	%r8250, %r8246, %r8249;
	add.s32 	%r8251, %r8247, %r25;
	mad.lo.s32 	%r8252, %r8251, %r22, %r23;
	cvt.s64.s32 	%rd4119, %r8252;
	add.s64 	%rd4120, %rd3, %rd4119;
	ld.global.u8 	%r8253, [%rd4120];
	add.s32 	%r8254, %r8250, %r8253;
	add.s32 	%r8255, %r8251, %r25;
	mad.lo.s32 	%r8256, %r8255, %r22, %r23;
	cvt.s64.s32 	%rd4121, %r8256;
	add.s64 	%rd4122, %rd3, %rd4121;
	ld.global.u8 	%r8257, [%rd4122];
	add.s32 	%r8258, %r8254, %r8257;
	add.s32 	%r8259, %r8255, %r25;
	mad.lo.s32 	%r8260, %r8259, %r22, %r23;
	cvt.s64.s32 	%rd4123, %r8260;
	add.s64 	%rd4124, %rd3, %rd4123;
	ld.global.u8 	%r8261, [%rd4124];
	add.s32 	%r8262, %r8258, %r8261;
	add.s32 	%r8263, %r8259, %r25;
	mad.lo.s32 	%r8264, %r8263, %r22, %r23;
	cvt.s64.s32 	%rd4125, %r8264;
	add.s64 	%rd4126, %rd3, %rd4125;
	ld.global.u8 	%r8265, [%rd4126];
	add.s32 	%r8266, %r8262, %r8265;
	add.s32 	%r8267, %r8263, %r25;
	mad.lo.s32 	%r8268, %r8267, %r22, %r23;
	cvt.s64.s32 	%rd4127, %r8268;
	add.s64 	%rd4128, %rd3, %rd4127;
	ld.global.u8 	%r8269, [%rd4128];
	add.s32 	%r8270, %r8266, %r8269;
	add.s32 	%r8271, %r8267, %r25;
	mad.lo.s32 	%r8272, %r8271, %r22, %r23;
	cvt.s64.s32 	%rd4129, %r8272;
	add.s64 	%rd4130, %rd3, %rd4129;
	ld.global.u8 	%r8273, [%rd4130];
	add.s32 	%r8274, %r8270, %r8273;
	add.s32 	%r8275, %r8271, %r25;
	mad.lo.s32 	%r8276, %r8275, %r22, %r23;
	cvt.s64.s32 	%rd4131, %r8276;
	add.s64 	%rd4132, %rd3, %rd4131;
	ld.global.u8 	%r8277, [%rd4132];
	add.s32 	%r8278, %r8274, %r8277;
	add.s32 	%r8279, %r8275, %r25;
	mad.lo.s32 	%r8280, %r8279, %r22, %r23;
	cvt.s64.s32 	%rd4133, %r8280;
	add.s64 	%rd4134, %rd3, %rd4133;
	ld.global.u8 	%r8281, [%rd4134];
	add.s32 	%r8282, %r8278, %r8281;
	add.s32 	%r8283, %r8279, %r25;
	mad.lo.s32 	%r8284, %r8283, %r22, %r23;
	cvt.s64.s32 	%rd4135, %r8284;
	add.s64 	%rd4136, %rd3, %rd4135;
	ld.global.u8 	%r8285, [%rd4136];
	add.s32 	%r8286, %r8282, %r8285;
	add.s32 	%r8287, %r8283, %r25;
	mad.lo.s32 	%r8288, %r8287, %r22, %r23;
	cvt.s64.s32 	%rd4137, %r8288;
	add.s64 	%rd4138, %rd3, %rd4137;
	ld.global.u8 	%r8289, [%rd4138];
	add.s32 	%r8290, %r8286, %r8289;
	add.s32 	%r8291, %r8287, %r25;
	mad.lo.s32 	%r8292, %r8291, %r22, %r23;
	cvt.s64.s32 	%rd4139, %r8292;
	add.s64 	%rd4140, %rd3, %rd4139;
	ld.global.u8 	%r8293, [%rd4140];
	add.s32 	%r8294, %r8290, %r8293;
	add.s32 	%r8295, %r8291, %r25;
	mad.lo.s32 	%r8296, %r8295, %r22, %r23;
	cvt.s64.s32 	%rd4141, %r8296;
	add.s64 	%rd4142, %rd3, %rd4141;
	ld.global.u8 	%r8297, [%rd4142];
	add.s32 	%r8298, %r8294, %r8297;
	add.s32 	%r8299, %r8295, %r25;
	mad.lo.s32 	%r8300, %r8299, %r22, %r23;
	cvt.s64.s32 	%rd4143, %r8300;
	add.s64 	%rd4144, %rd3, %rd4143;
	ld.global.u8 	%r8301, [%rd4144];
	add.s32 	%r8302, %r8298, %r8301;
	add.s32 	%r8303, %r8299, %r25;
	mad.lo.s32 	%r8304, %r8303, %r22, %r23;
	cvt.s64.s32 	%rd4145, %r8304;
	add.s64 	%rd4146, %rd3, %rd4145;
	ld.global.u8 	%r8305, [%rd4146];
	add.s32 	%r8306, %r8302, %r8305;
	add.s32 	%r8307, %r8303, %r25;
	mad.lo.s32 	%r8308, %r8307, %r22, %r23;
	cvt.s64.s32 	%rd4147, %r8308;
	add.s64 	%rd4148, %rd3, %rd4147;
	ld.global.u8 	%r8309, [%rd4148];
	add.s32 	%r8310, %r8306, %r8309;
	add.s32 	%r8311, %r8307, %r25;
	mad.lo.s32 	%r8312, %r8311, %r22, %r23;
	cvt.s64.s32 	%rd4149, %r8312;
	add.s64 	%rd4150, %rd3, %rd4149;
	ld.global.u8 	%r8313, [%rd4150];
	add.s32 	%r8314, %r8310, %r8313;
	add.s32 	%r8315, %r8311, %r25;
	mad.lo.s32 	%r8316, %r8315, %r22, %r23;
	cvt.s64.s32 	%rd4151, %r8316;
	add.s64 	%rd4152, %rd3, %rd4151;
	ld.global.u8 	%r8317, [%rd4152];
	add.s32 	%r8318, %r8314, %r8317;
	add.s32 	%r8319, %r8315, %r25;
	mad.lo.s32 	%r8320, %r8319, %r22, %r23;
	cvt.s64.s32 	%rd4153, %r8320;
	add.s64 	%rd4154, %rd3, %rd4153;
	ld.global.u8 	%r8321, [%rd4154];
	add.s32 	%r8322, %r8318, %r8321;
	add.s32 	%r8323, %r8319, %r25;
	mad.lo.s32 	%r8324, %r8323, %r22, %r23;
	cvt.s64.s32 	%rd4155, %r8324;
	add.s64 	%rd4156, %rd3, %rd4155;
	ld.global.u8 	%r8325, [%rd4156];
	add.s32 	%r8326, %r8322, %r8325;
	add.s32 	%r8327, %r8323, %r25;
	mad.lo.s32 	%r8328, %r8327, %r22, %r23;
	cvt.s64.s32 	%rd4157, %r8328;
	add.s64 	%rd4158, %rd3, %rd4157;
	ld.global.u8 	%r8329, [%rd4158];
	add.s32 	%r8330, %r8326, %r8329;
	add.s32 	%r8331, %r8327, %r25;
	mad.lo.s32 	%r8332, %r8331, %r22, %r23;
	cvt.s64.s32 	%rd4159, %r8332;
	add.s64 	%rd4160, %rd3, %rd4159;
	ld.global.u8 	%r8333, [%rd4160];
	add.s32 	%r8334, %r8330, %r8333;
	add.s32 	%r8335, %r26, 45;
	mad.lo.s32 	%r8336, %r8335, %r22, %r23;
	cvt.s64.s32 	%rd4161, %r8336;
	add.s64 	%rd4162, %rd3, %rd4161;
	ld.global.u8 	%r8337, [%rd4162];
	add.s32 	%r8338, %r8334, %r8337;
	add.s32 	%r8339, %r8335, %r25;
	mad.lo.s32 	%r8340, %r8339, %r22, %r23;
	cvt.s64.s32 	%rd4163, %r8340;
	add.s64 	%rd4164, %rd3, %rd4163;
	ld.global.u8 	%r8341, [%rd4164];
	add.s32 	%r8342, %r8338, %r8341;
	add.s32 	%r8343, %r8339, %r25;
	mad.lo.s32 	%r8344, %r8343, %r22, %r23;
	cvt.s64.s32 	%rd4165, %r8344;
	add.s64 	%rd4166, %rd3, %rd4165;
	ld.global.u8 	%r8345, [%rd4166];
	add.s32 	%r8346, %r8342, %r8345;
	add.s32 	%r8347, %r8343, %r25;
	mad.lo.s32 	%r8348, %r8347, %r22, %r23;
	cvt.s64.s32 	%rd4167, %r8348;
	add.s64 	%rd4168, %rd3, %rd4167;
	ld.global.u8 	%r8349, [%rd4168];
	add.s32 	%r8350, %r8346, %r8349;
	add.s32 	%r8351, %r8347, %r25;
	mad.lo.s32 	%r8352, %r8351, %r22, %r23;
	cvt.s64.s32 	%rd4169, %r8352;
	add.s64 	%rd4170, %rd3, %rd4169;
	ld.global.u8 	%r8353, [%rd4170];
	add.s32 	%r8354, %r8350, %r8353;
	add.s32 	%r8355, %r8351, %r25;
	mad.lo.s32 	%r8356, %r8355, %r22, %r23;
	cvt.s64.s32 	%rd4171, %r8356;
	add.s64 	%rd4172, %rd3, %rd4171;
	ld.global.u8 	%r8357, [%rd4172];
	add.s32 	%r8358, %r8354, %r8357;
	add.s32 	%r8359, %r8355, %r25;
	mad.lo.s32 	%r8360, %r8359, %r22, %r23;
	cvt.s64.s32 	%rd4173, %r8360;
	add.s64 	%rd4174, %rd3, %rd4173;
	ld.global.u8 	%r8361, [%rd4174];
	add.s32 	%r8362, %r8358, %r8361;
	add.s32 	%r8363, %r8359, %r25;
	mad.lo.s32 	%r8364, %r8363, %r22, %r23;
	cvt.s64.s32 	%rd4175, %r8364;
	add.s64 	%rd4176, %rd3, %rd4175;
	ld.global.u8 	%r8365, [%rd4176];
	add.s32 	%r8366, %r8362, %r8365;
	add.s32 	%r8367, %r8363, %r25;
	mad.lo.s32 	%r8368, %r8367, %r22, %r23;
	cvt.s64.s32 	%rd4177, %r8368;
	add.s64 	%rd4178, %rd3, %rd4177;
	ld.global.u8 	%r8369, [%rd4178];
	add.s32 	%r8370, %r8366, %r8369;
	add.s32 	%r8371, %r8367, %r25;
	mad.lo.s32 	%r8372, %r8371, %r22, %r23;
	cvt.s64.s32 	%rd4179, %r8372;
	add.s64 	%rd4180, %rd3, %rd4179;
	ld.global.u8 	%r8373, [%rd4180];
	add.s32 	%r8374, %r8370, %r8373;
	add.s32 	%r8375, %r8371, %r25;
	mad.lo.s32 	%r8376, %r8375, %r22, %r23;
	cvt.s64.s32 	%rd4181, %r8376;
	add.s64 	%rd4182, %rd3, %rd4181;
	ld.global.u8 	%r8377, [%rd4182];
	add.s32 	%r8378, %r8374, %r8377;
	add.s32 	%r8379, %r8375, %r25;
	mad.lo.s32 	%r8380, %r8379, %r22, %r23;
	cvt.s64.s32 	%rd4183, %r8380;
	add.s64 	%rd4184, %rd3, %rd4183;
	ld.global.u8 	%r8381, [%rd4184];
	add.s32 	%r8382, %r8378, %r8381;
	add.s32 	%r8383, %r8379, %r25;
	mad.lo.s32 	%r8384, %r8383, %r22, %r23;
	cvt.s64.s32 	%rd4185, %r8384;
	add.s64 	%rd4186, %rd3, %rd4185;
	ld.global.u8 	%r8385, [%rd4186];
	add.s32 	%r8386, %r8382, %r8385;
	add.s32 	%r8387, %r8383, %r25;
	mad.lo.s32 	%r8388, %r8387, %r22, %r23;
	cvt.s64.s32 	%rd4187, %r8388;
	add.s64 	%rd4188, %rd3, %rd4187;
	ld.global.u8 	%r8389, [%rd4188];
	add.s32 	%r8390, %r8386, %r8389;
	add.s32 	%r8391, %r8387, %r25;
	mad.lo.s32 	%r8392, %r8391, %r22, %r23;
	cvt.s64.s32 	%rd4189, %r8392;
	add.s64 	%rd4190, %rd3, %rd4189;
	ld.global.u8 	%r8393, [%rd4190];
	add.s32 	%r8394, %r8390, %r8393;
	add.s32 	%r8395, %r8391, %r25;
	mad.lo.s32 	%r8396, %r8395, %r22, %r23;
	cvt.s64.s32 	%rd4191, %r8396;
	add.s64 	%rd4192, %rd3, %rd4191;
	ld.global.u8 	%r8397, [%rd4192];
	add.s32 	%r8398, %r8394, %r8397;
	add.s32 	%r8399, %r8395, %r25;
	mad.lo.s32 	%r8400, %r8399, %r22, %r23;
	cvt.s64.s32 	%rd4193, %r8400;
	add.s64 	%rd4194, %rd3, %rd4193;
	ld.global.u8 	%r8401, [%rd4194];
	add.s32 	%r8402, %r8398, %r8401;
	add.s32 	%r8403, %r8399, %r25;
	mad.lo.s32 	%r8404, %r8403, %r22, %r23;
	cvt.s64.s32 	%rd4195, %r8404;
	add.s64 	%rd4196, %rd3, %rd4195;
	ld.global.u8 	%r8405, [%rd4196];
	add.s32 	%r8406, %r8402, %r8405;
	add.s32 	%r8407, %r8403, %r25;
	mad.lo.s32 	%r8408, %r8407, %r22, %r23;
	cvt.s64.s32 	%rd4197, %r8408;
	add.s64 	%rd4198, %rd3, %rd4197;
	ld.global.u8 	%r8409, [%rd4198];
	add.s32 	%r8410, %r8406, %r8409;
	add.s32 	%r8411, %r8407, %r25;
	mad.lo.s32 	%r8412, %r8411, %r22, %r23;
	cvt.s64.s32 	%rd4199, %r8412;
	add.s64 	%rd4200, %rd3, %rd4199;
	ld.global.u8 	%r8413, [%rd4200];
	add.s32 	%r8414, %r8410, %r8413;
	add.s32 	%r8415, %r8411, %r25;
	mad.lo.s32 	%r8416, %r8415, %r22, %r23;
	cvt.s64.s32 	%rd4201, %r8416;
	add.s64 	%rd4202, %rd3, %rd4201;
	ld.global.u8 	%r8417, [%rd4202];
	add.s32 	%r8418, %r8414, %r8417;
	add.s32 	%r8419, %r8415, %r25;
	mad.lo.s32 	%r8420, %r8419, %r22, %r23;
	cvt.s64.s32 	%rd4203, %r8420;
	add.s64 	%rd4204, %rd3, %rd4203;
	ld.global.u8 	%r8421, [%rd4204];
	add.s32 	%r8422, %r8418, %r8421;
	add.s32 	%r8423, %r8419, %r25;
	mad.lo.s32 	%r8424, %r8423, %r22, %r23;
	cvt.s64.s32 	%rd4205, %r8424;
	add.s64 	%rd4206, %rd3, %rd4205;
	ld.global.u8 	%r8425, [%rd4206];
	add.s32 	%r8426, %r8422, %r8425;
	add.s32 	%r8427, %r8423, %r25;
	mad.lo.s32 	%r8428, %r8427, %r22, %r23;
	cvt.s64.s32 	%rd4207, %r8428;
	add.s64 	%rd4208, %rd3, %rd4207;
	ld.global.u8 	%r8429, [%rd4208];
	add.s32 	%r8430, %r8426, %r8429;
	add.s32 	%r8431, %r8427, %r25;
	mad.lo.s32 	%r8432, %r8431, %r22, %r23;
	cvt.s64.s32 	%rd4209, %r8432;
	add.s64 	%rd4210, %rd3, %rd4209;
	ld.global.u8 	%r8433, [%rd4210];
	add.s32 	%r8434, %r8430, %r8433;
	add.s32 	%r8435, %r8431, %r25;
	mad.lo.s32 	%r8436, %r8435, %r22, %r23;
	cvt.s64.s32 	%rd4211, %r8436;
	add.s64 	%rd4212, %rd3, %rd4211;
	ld.global.u8 	%r8437, [%rd4212];
	add.s32 	%r8438, %r8434, %r8437;
	add.s32 	%r8439, %r8435, %r25;
	mad.lo.s32 	%r8440, %r8439, %r22, %r23;
	cvt.s64.s32 	%rd4213, %r8440;
	add.s64 	%rd4214, %rd3, %rd4213;
	ld.global.u8 	%r8441, [%rd4214];
	add.s32 	%r8442, %r8438, %r8441;
	add.s32 	%r8443, %r8439, %r25;
	mad.lo.s32 	%r8444, %r8443, %r22, %r23;
	cvt.s64.s32 	%rd4215, %r8444;
	add.s64 	%rd4216, %rd3, %rd4215;
	ld.global.u8 	%r8445, [%rd4216];
	add.s32 	%r8446, %r8442, %r8445;
	add.s32 	%r8447, %r8443, %r25;
	mad.lo.s32 	%r8448, %r8447, %r22, %r23;
	cvt.s64.s32 	%rd4217, %r8448;
	add.s64 	%rd4218, %rd3, %rd4217;
	ld.global.u8 	%r8449, [%rd4218];
	add.s32 	%r8450, %r8446, %r8449;
	add.s32 	%r8451, %r8447, %r25;
	mad.lo.s32 	%r8452, %r8451, %r22, %r23;
	cvt.s64.s32 	%rd4219, %r8452;
	add.s64 	%rd4220, %rd3, %rd4219;
	ld.global.u8 	%r8453, [%rd4220];
	add.s32 	%r8454, %r8450, %r8453;
	add.s32 	%r8455, %r8451, %r25;
	mad.lo.s32 	%r8456, %r8455, %r22, %r23;
	cvt.s64.s32 	%rd4221, %r8456;
	add.s64 	%rd4222, %rd3, %rd4221;
	ld.global.u8 	%r8457, [%rd4222];
	add.s32 	%r8458, %r8454, %r8457;
	add.s32 	%r8459, %r8455, %r25;
	mad.lo.s32 	%r8460, %r8459, %r22, %r23;
	cvt.s64.s32 	%rd4223, %r8460;
	add.s64 	%rd4224, %rd3, %rd4223;
	ld.global.u8 	%r8461, [%rd4224];
	add.s32 	%r8462, %r8458, %r8461;
	add.s32 	%r8463, %r8459, %r25;
	mad.lo.s32 	%r8464, %r8463, %r22, %r23;
	cvt.s64.s32 	%rd4225, %r8464;
	add.s64 	%rd4226, %rd3, %rd4225;
	ld.global.u8 	%r8465, [%rd4226];
	add.s32 	%r8466, %r8462, %r8465;
	add.s32 	%r8467, %r8463, %r25;
	mad.lo.s32 	%r8468, %r8467, %r22, %r23;
	cvt.s64.s32 	%rd4227, %r8468;
	add.s64 	%rd4228, %rd3, %rd4227;
	ld.global.u8 	%r8469, [%rd4228];
	add.s32 	%r8470, %r8466, %r8469;
	add.s32 	%r8471, %r8467, %r25;
	mad.lo.s32 	%r8472, %r8471, %r22, %r23;
	cvt.s64.s32 	%rd4229, %r8472;
	add.s64 	%rd4230, %rd3, %rd4229;
	ld.global.u8 	%r8473, [%rd4230];
	add.s32 	%r8474, %r8470, %r8473;
	add.s32 	%r8475, %r8471, %r25;
	mad.lo.s32 	%r8476, %r8475, %r22, %r23;
	cvt.s64.s32 	%rd4231, %r8476;
	add.s64 	%rd4232, %rd3, %rd4231;
	ld.global.u8 	%r8477, [%rd4232];
	add.s32 	%r8478, %r8474, %r8477;
	add.s32 	%r8479, %r8475, %r25;
	mad.lo.s32 	%r8480, %r8479, %r22, %r23;
	cvt.s64.s32 	%rd4233, %r8480;
	add.s64 	%rd4234, %rd3, %rd4233;
	ld.global.u8 	%r8481, [%rd4234];
	add.s32 	%r8482, %r8478, %r8481;
	add.s32 	%r8483, %r8479, %r25;
	mad.lo.s32 	%r8484, %r8483, %r22, %r23;
	cvt.s64.s32 	%rd4235, %r8484;
	add.s64 	%rd4236, %rd3, %rd4235;
	ld.global.u8 	%r8485, [%rd4236];
	add.s32 	%r8486, %r8482, %r8485;
	add.s32 	%r8487, %r8483, %r25;
	mad.lo.s32 	%r8488, %r8487, %r22, %r23;
	cvt.s64.s32 	%rd4237, %r8488;
	add.s64 	%rd4238, %rd3, %rd4237;
	ld.global.u8 	%r8489, [%rd4238];
	add.s32 	%r8490, %r8486, %r8489;
	add.s32 	%r8491, %r8487, %r25;
	mad.lo.s32 	%r8492, %r8491, %r22, %r23;
	cvt.s64.s32 	%rd4239, %r8492;
	add.s64 	%rd4240, %rd3, %rd4239;
	ld.global.u8 	%r8493, [%rd4240];
	add.s32 	%r8494, %r8490, %r8493;
	add.s32 	%r8495, %r8491, %r25;
	mad.lo.s32 	%r8496, %r8495, %r22, %r23;
	cvt.s64.s32 	%rd4241, %r8496;
	add.s64 	%rd4242, %rd3, %rd4241;
	ld.global.u8 	%r8497, [%rd4242];
	add.s32 	%r8498, %r8494, %r8497;
	add.s32 	%r8499, %r8495, %r25;
	mad.lo.s32 	%r8500, %r8499, %r22, %r23;
	cvt.s64.s32 	%rd4243, %r8500;
	add.s64 	%rd4244, %rd3, %rd4243;
	ld.global.u8 	%r8501, [%rd4244];
	add.s32 	%r8502, %r8498, %r8501;
	add.s32 	%r8503, %r8499, %r25;
	mad.lo.s32 	%r8504, %r8503, %r22, %r23;
	cvt.s64.s32 	%rd4245, %r8504;
	add.s64 	%rd4246, %rd3, %rd4245;
	ld.global.u8 	%r8505, [%rd4246];
	add.s32 	%r8506, %r8502, %r8505;
	add.s32 	%r8507, %r8503, %r25;
	mad.lo.s32 	%r8508, %r8507, %r22, %r23;
	cvt.s64.s32 	%rd4247, %r8508;
	add.s64 	%rd4248, %rd3, %rd4247;
	ld.global.u8 	%r8509, [%rd4248];
	add.s32 	%r8510, %r8506, %r8509;
	add.s32 	%r8511, %r8507, %r25;
	mad.lo.s32 	%r8512, %r8511, %r22, %r23;
	cvt.s64.s32 	%rd4249, %r8512;
	add.s64 	%rd4250, %rd3, %rd4249;
	ld.global.u8 	%r8513, [%rd4250];
	add.s32 	%r8514, %r8510, %r8513;
	add.s32 	%r8515, %r8511, %r25;
	mad.lo.s32 	%r8516, %r8515, %r22, %r23;
	cvt.s64.s32 	%rd4251, %r8516;
	add.s64 	%rd4252, %rd3, %rd4251;
	ld.global.u8 	%r8517, [%rd4252];
	add.s32 	%r8518, %r8514, %r8517;
	add.s32 	%r8519, %r8515, %r25;
	mad.lo.s32 	%r8520, %r8519, %r22, %r23;
	cvt.s64.s32 	%rd4253, %r8520;
	add.s64 	%rd4254, %rd3, %rd4253;
	ld.global.u8 	%r8521, [%rd4254];
	add.s32 	%r8522, %r8518, %r8521;
	add.s32 	%r8523, %r8519, %r25;
	mad.lo.s32 	%r8524, %r8523, %r22, %r23;
	cvt.s64.s32 	%rd4255, %r8524;
	add.s64 	%rd4256, %rd3, %rd4255;
	ld.global.u8 	%r8525, [%rd4256];
	add.s32 	%r8526, %r8522, %r8525;
	add.s32 	%r8527, %r8523, %r25;
	mad.lo.s32 	%r8528, %r8527, %r22, %r23;
	cvt.s64.s32 	%rd4257, %r8528;
	add.s64 	%rd4258, %rd3, %rd4257;
	ld.global.u8 	%r8529, [%rd4258];
	add.s32 	%r8530, %r8526, %r8529;
	add.s32 	%r8531, %r8527, %r25;
	mad.lo.s32 	%r8532, %r8531, %r22, %r23;
	cvt.s64.s32 	%rd4259, %r8532;
	add.s64 	%rd4260, %rd3, %rd4259;
	ld.global.u8 	%r8533, [%rd4260];
	add.s32 	%r8534, %r8530, %r8533;
	add.s32 	%r8535, %r8531, %r25;
	mad.lo.s32 	%r8536, %r8535, %r22, %r23;
	cvt.s64.s32 	%rd4261, %r8536;
	add.s64 	%rd4262, %rd3, %rd4261;
	ld.global.u8 	%r8537, [%rd4262];
	add.s32 	%r8538, %r8534, %r8537;
	add.s32 	%r8539, %r26, 46;
	mad.lo.s32 	%r8540, %r8539, %r22, %r23;
	cvt.s64.s32 	%rd4263, %r8540;
	add.s64 	%rd4264, %rd3, %rd4263;
	ld.global.u8 	%r8541, [%rd4264];
	add.s32 	%r8542, %r8538, %r8541;
	add.s32 	%r8543, %r8539, %r25;
	mad.lo.s32 	%r8544, %r8543, %r22, %r23;
	cvt.s64.s32 	%rd4265, %r8544;
	add.s64 	%rd4266, %rd3, %rd4265;
	ld.global.u8 	%r8545, [%rd4266];
	add.s32 	%r8546, %r8542, %r8545;
	add.s32 	%r8547, %r8543, %r25;
	mad.lo.s32 	%r8548, %r8547, %r22, %r23;
	cvt.s64.s32 	%rd4267, %r8548;
	add.s64 	%rd4268, %rd3, %rd4267;
	ld.global.u8 	%r8549, [%rd4268];
	add.s32 	%r8550, %r8546, %r8549;
	add.s32 	%r8551, %r8547, %r25;
	mad.lo.s32 	%r8552, %r8551, %r22, %r23;
	cvt.s64.s32 	%rd4269, %r8552;
	add.s64 	%rd4270, %rd3, %rd4269;
	ld.global.u8 	%r8553, [%rd4270];
	add.s32 	%r8554, %r8550, %r8553;
	add.s32 	%r8555, %r8551, %r25;
	mad.lo.s32 	%r8556, %r8555, %r22, %r23;
	cvt.s64.s32 	%rd4271, %r8556;
	add.s64 	%rd4272, %rd3, %rd4271;
	ld.global.u8 	%r8557, [%rd4272];
	add.s32 	%r8558, %r8554, %r8557;
	add.s32 	%r8559, %r8555, %r25;
	mad.lo.s32 	%r8560, %r8559, %r22, %r23;
	cvt.s64.s32 	%rd4273, %r8560;
	add.s64 	%rd4274, %rd3, %rd4273;
	ld.global.u8 	%r8561, [%rd4274];
	add.s32 	%r8562, %r8558, %r8561;
	add.s32 	%r8563, %r8559, %r25;
	mad.lo.s32 	%r8564, %r8563, %r22, %r23;
	cvt.s64.s32 	%rd4275, %r8564;
	add.s64 	%rd4276, %rd3, %rd4275;
	ld.global.u8 	%r8565, [%rd4276];
	add.s32 	%r8566, %r8562, %r8565;
	add.s32 	%r8567, %r8563, %r25;
	mad.lo.s32 	%r8568, %r8567, %r22, %r23;
	cvt.s64.s32 	%rd4277, %r8568;
	add.s64 	%rd4278, %rd3, %rd4277;
	ld.global.u8 	%r8569, [%rd4278];
	add.s32 	%r8570, %r8566, %r8569;
	add.s32 	%r8571, %r8567, %r25;
	mad.lo.s32 	%r8572, %r8571, %r22, %r23;
	cvt.s64.s32 	%rd4279, %r8572;
	add.s64 	%rd4280, %rd3, %rd4279;
	ld.global.u8 	%r8573, [%rd4280];
	add.s32 	%r8574, %r8570, %r8573;
	add.s32 	%r8575, %r8571, %r25;
	mad.lo.s32 	%r8576, %r8575, %r22, %r23;
	cvt.s64.s32 	%rd4281, %r8576;
	add.s64 	%rd4282, %rd3, %rd4281;
	ld.global.u8 	%r8577, [%rd4282];
	add.s32 	%r8578, %r8574, %r8577;
	add.s32 	%r8579, %r8575, %r25;
	mad.lo.s32 	%r8580, %r8579, %r22, %r23;
	cvt.s64.s32 	%rd4283, %r8580;
	add.s64 	%rd4284, %rd3, %rd4283;
	ld.global.u8 	%r8581, [%rd4284];
	add.s32 	%r8582, %r8578, %r8581;
	add.s32 	%r8583, %r8579, %r25;
	mad.lo.s32 	%r8584, %r8583, %r22, %r23;
	cvt.s64.s32 	%rd4285, %r8584;
	add.s64 	%rd4286, %rd3, %rd4285;
	ld.global.u8 	%r8585, [%rd4286];
	add.s32 	%r8586, %r8582, %r8585;
	add.s32 	%r8587, %r8583, %r25;
	mad.lo.s32 	%r8588, %r8587, %r22, %r23;
	cvt.s64.s32 	%rd4287, %r8588;
	add.s64 	%rd4288, %rd3, %rd4287;
	ld.global.u8 	%r8589, [%rd4288];
	add.s32 	%r8590, %r8586, %r8589;
	add.s32 	%r8591, %r8587, %r25;
	mad.lo.s32 	%r8592, %r8591, %r22, %r23;
	cvt.s64.s32 	%rd4289, %r8592;
	add.s64 	%rd4290, %rd3, %rd4289;
	ld.global.u8 	%r8593, [%rd4290];
	add.s32 	%r8594, %r8590, %r8593;
	add.s32 	%r8595, %r8591, %r25;
	mad.lo.s32 	%r8596, %r8595, %r22, %r23;
	cvt.s64.s32 	%rd4291, %r8596;
	add.s64 	%rd4292, %rd3, %rd4291;
	ld.global.u8 	%r8597, [%rd4292];
	add.s32 	%r8598, %r8594, %r8597;
	add.s32 	%r8599, %r8595, %r25;
	mad.lo.s32 	%r8600, %r8599, %r22, %r23;
	cvt.s64.s32 	%rd4293, %r8600;
	add.s64 	%rd4294, %rd3, %rd4293;
	ld.global.u8 	%r8601, [%rd4294];
	add.s32 	%r8602, %r8598, %r8601;
	add.s32 	%r8603, %r8599, %r25;
	mad.lo.s32 	%r8604, %r8603, %r22, %r23;
	cvt.s64.s32 	%rd4295, %r8604;
	add.s64 	%rd4296, %rd3, %rd4295;
	ld.global.u8 	%r8605, [%rd4296];
	add.s32 	%r8606, %r8602, %r8605;
	add.s32 	%r8607, %r8603, %r25;
	mad.lo.s32 	%r8608, %r8607, %r22, %r23;
	cvt.s64.s32 	%rd4297, %r8608;
	add.s64 	%rd4298, %rd3, %rd4297;
	ld.global.u8 	%r8609, [%rd4298];
	add.s32 	%r8610, %r8606, %r8609;
	add.s32 	%r8611, %r8607, %r25;
	mad.lo.s32 	%r8612, %r8611, %r22, %r23;
	cvt.s64.s32 	%rd4299, %r8612;
	add.s64 	%rd4300, %rd3, %rd4299;
	ld.global.u8 	%r8613, [%rd4300];
	add.s32 	%r8614, %r8610, %r8613;
	add.s32 	%r8615, %r8611, %r25;
	mad.lo.s32 	%r8616, %r8615, %r22, %r23;
	cvt.s64.s32 	%rd4301, %r8616;
	add.s64 	%rd4302, %rd3, %rd4301;
	ld.global.u8 	%r8617, [%rd4302];
	add.s32 	%r8618, %r8614, %r8617;
	add.s32 	%r8619, %r8615, %r25;
	mad.lo.s32 	%r8620, %r8619, %r22, %r23;
	cvt.s64.s32 	%rd4303, %r8620;
	add.s64 	%rd4304, %rd3, %rd4303;
	ld.global.u8 	%r8621, [%rd4304];
	add.s32 	%r8622, %r8618, %r8621;
	add.s32 	%r8623, %r8619, %r25;
	mad.lo.s32 	%r8624, %r8623, %r22, %r23;
	cvt.s64.s32 	%rd4305, %r8624;
	add.s64 	%rd4306, %rd3, %rd4305;
	ld.global.u8 	%r8625, [%rd4306];
	add.s32 	%r8626, %r8622, %r8625;
	add.s32 	%r8627, %r8623, %r25;
	mad.lo.s32 	%r8628, %r8627, %r22, %r23;
	cvt.s64.s32 	%rd4307, %r8628;
	add.s64 	%rd4308, %rd3, %rd4307;
	ld.global.u8 	%r8629, [%rd4308];
	add.s32 	%r8630, %r8626, %r8629;
	add.s32 	%r8631, %r8627, %r25;
	mad.lo.s32 	%r8632, %r8631, %r22, %r23;
	cvt.s64.s32 	%rd4309, %r8632;
	add.s64 	%rd4310, %rd3, %rd4309;
	ld.global.u8 	%r8633, [%rd4310];
	add.s32 	%r8634, %r8630, %r8633;
	add.s32 	%r8635, %r8631, %r25;
	mad.lo.s32 	%r8636, %r8635, %r22, %r23;
	cvt.s64.s32 	%rd4311, %r8636;
	add.s64 	%rd4312, %rd3, %rd4311;
	ld.global.u8 	%r8637, [%rd4312];
	add.s32 	%r8638, %r8634, %r8637;
	add.s32 	%r8639, %r8635, %r25;
	mad.lo.s32 	%r8640, %r8639, %r22, %r23;
	cvt.s64.s32 	%rd4313, %r8640;
	add.s64 	%rd4314, %rd3, %rd4313;
	ld.global.u8 	%r8641, [%rd4314];
	add.s32 	%r8642, %r8638, %r8641;
	add.s32 	%r8643, %r8639, %r25;
	mad.lo.s32 	%r8644, %r8643, %r22, %r23;
	cvt.s64.s32 	%rd4315, %r8644;
	add.s64 	%rd4316, %rd3, %rd4315;
	ld.global.u8 	%r8645, [%rd4316];
	add.s32 	%r8646, %r8642, %r8645;
	add.s32 	%r8647, %r8643, %r25;
	mad.lo.s32 	%r8648, %r8647, %r22, %r23;
	cvt.s64.s32 	%rd4317, %r8648;
	add.s64 	%rd4318, %rd3, %rd4317;
	ld.global.u8 	%r8649, [%rd4318];
	add.s32 	%r8650, %r8646, %r8649;
	add.s32 	%r8651, %r8647, %r25;
	mad.lo.s32 	%r8652, %r8651, %r22, %r23;
	cvt.s64.s32 	%rd4319, %r8652;
	add.s64 	%rd4320, %rd3, %rd4319;
	ld.global.u8 	%r8653, [%rd4320];
	add.s32 	%r8654, %r8650, %r8653;
	add.s32 	%r8655, %r8651, %r25;
	mad.lo.s32 	%r8656, %r8655, %r22, %r23;
	cvt.s64.s32 	%rd4321, %r8656;
	add.s64 	%rd4322, %rd3, %rd4321;
	ld.global.u8 	%r8657, [%rd4322];
	add.s32 	%r8658, %r8654, %r8657;
	add.s32 	%r8659, %r8655, %r25;
	mad.lo.s32 	%r8660, %r8659, %r22, %r23;
	cvt.s64.s32 	%rd4323, %r8660;
	add.s64 	%rd4324, %rd3, %rd4323;
	ld.global.u8 	%r8661, [%rd4324];
	add.s32 	%r8662, %r8658, %r8661;
	add.s32 	%r8663, %r8659, %r25;
	mad.lo.s32 	%r8664, %r8663, %r22, %r23;
	cvt.s64.s32 	%rd4325, %r8664;
	add.s64 	%rd4326, %rd3, %rd4325;
	ld.global.u8 	%r8665, [%rd4326];
	add.s32 	%r8666, %r8662, %r8665;
	add.s32 	%r8667, %r8663, %r25;
	mad.lo.s32 	%r8668, %r8667, %r22, %r23;
	cvt.s64.s32 	%rd4327, %r8668;
	add.s64 	%rd4328, %rd3, %rd4327;
	ld.global.u8 	%r8669, [%rd4328];
	add.s32 	%r8670, %r8666, %r8669;
	add.s32 	%r8671, %r8667, %r25;
	mad.lo.s32 	%r8672, %r8671, %r22, %r23;
	cvt.s64.s32 	%rd4329, %r8672;
	add.s64 	%rd4330, %rd3, %rd4329;
	ld.global.u8 	%r8673, [%rd4330];
	add.s32 	%r8674, %r8670, %r8673;
	add.s32 	%r8675, %r8671, %r25;
	mad.lo.s32 	%r8676, %r8675, %r22, %r23;
	cvt.s64.s32 	%rd4331, %r8676;
	add.s64 	%rd4332, %rd3, %rd4331;
	ld.global.u8 	%r8677, [%rd4332];
	add.s32 	%r8678, %r8674, %r8677;
	add.s32 	%r8679, %r8675, %r25;
	mad.lo.s32 	%r8680, %r8679, %r22, %r23;
	cvt.s64.s32 	%rd4333, %r8680;
	add.s64 	%rd4334, %rd3, %rd4333;
	ld.global.u8 	%r8681, [%rd4334];
	add.s32 	%r8682, %r8678, %r8681;
	add.s32 	%r8683, %r8679, %r25;
	mad.lo.s32 	%r8684, %r8683, %r22, %r23;
	cvt.s64.s32 	%rd4335, %r8684;
	add.s64 	%rd4336, %rd3, %rd4335;
	ld.global.u8 	%r8685, [%rd4336];
	add.s32 	%r8686, %r8682, %r8685;
	add.s32 	%r8687, %r8683, %r25;
	mad.lo.s32 	%r8688, %r8687, %r22, %r23;
	cvt.s64.s32 	%rd4337, %r8688;
	add.s64 	%rd4338, %rd3, %rd4337;
	ld.global.u8 	%r8689, [%rd4338];
	add.s32 	%r8690, %r8686, %r8689;
	add.s32 	%r8691, %r8687, %r25;
	mad.lo.s32 	%r8692, %r8691, %r22, %r23;
	cvt.s64.s32 	%rd4339, %r8692;
	add.s64 	%rd4340, %rd3, %rd4339;
	ld.global.u8 	%r8693, [%rd4340];
	add.s32 	%r8694, %r8690, %r8693;
	add.s32 	%r8695, %r8691, %r25;
	mad.lo.s32 	%r8696, %r8695, %r22, %r23;
	cvt.s64.s32 	%rd4341, %r8696;
	add.s64 	%rd4342, %rd3, %rd4341;
	ld.global.u8 	%r8697, [%rd4342];
	add.s32 	%r8698, %r8694, %r8697;
	add.s32 	%r8699, %r8695, %r25;
	mad.lo.s32 	%r8700, %r8699, %r22, %r23;
	cvt.s64.s32 	%rd4343, %r8700;
	add.s64 	%rd4344, %rd3, %rd4343;
	ld.global.u8 	%r8701, [%rd4344];
	add.s32 	%r8702, %r8698, %r8701;
	add.s32 	%r8703, %r8699, %r25;
	mad.lo.s32 	%r8704, %r8703, %r22, %r23;
	cvt.s64.s32 	%rd4345, %r8704;
	add.s64 	%rd4346, %rd3, %rd4345;
	ld.global.u8 	%r8705, [%rd4346];
	add.s32 	%r8706, %r8702, %r8705;
	add.s32 	%r8707, %r8703, %r25;
	mad.lo.s32 	%r8708, %r8707, %r22, %r23;
	cvt.s64.s32 	%rd4347, %r8708;
	add.s64 	%rd4348, %rd3, %rd4347;
	ld.global.u8 	%r8709, [%rd4348];
	add.s32 	%r8710, %r8706, %r8709;
	add.s32 	%r8711, %r8707, %r25;
	mad.lo.s32 	%r8712, %r8711, %r22, %r23;
	cvt.s64.s32 	%rd4349, %r8712;
	add.s64 	%rd4350, %rd3, %rd4349;
	ld.global.u8 	%r8713, [%rd4350];
	add.s32 	%r8714, %r8710, %r8713;
	add.s32 	%r8715, %r8711, %r25;
	mad.lo.s32 	%r8716, %r8715, %r22, %r23;
	cvt.s64.s32 	%rd4351, %r8716;
	add.s64 	%rd4352, %rd3, %rd4351;
	ld.global.u8 	%r8717, [%rd4352];
	add.s32 	%r8718, %r8714, %r8717;
	add.s32 	%r8719, %r8715, %r25;
	mad.lo.s32 	%r8720, %r8719, %r22, %r23;
	cvt.s64.s32 	%rd4353, %r8720;
	add.s64 	%rd4354, %rd3, %rd4353;
	ld.global.u8 	%r8721, [%rd4354];
	add.s32 	%r8722, %r8718, %r8721;
	add.s32 	%r8723, %r8719, %r25;
	mad.lo.s32 	%r8724, %r8723, %r22, %r23;
	cvt.s64.s32 	%rd4355, %r8724;
	add.s64 	%rd4356, %rd3, %rd4355;
	ld.global.u8 	%r8725, [%rd4356];
	add.s32 	%r8726, %r8722, %r8725;
	add.s32 	%r8727, %r8723, %r25;
	mad.lo.s32 	%r8728, %r8727, %r22, %r23;
	cvt.s64.s32 	%rd4357, %r8728;
	add.s64 	%rd4358, %rd3, %rd4357;
	ld.global.u8 	%r8729, [%rd4358];
	add.s32 	%r8730, %r8726, %r8729;
	add.s32 	%r8731, %r8727, %r25;
	mad.lo.s32 	%r8732, %r8731, %r22, %r23;
	cvt.s64.s32 	%rd4359, %r8732;
	add.s64 	%rd4360, %rd3, %rd4359;
	ld.global.u8 	%r8733, [%rd4360];
	add.s32 	%r8734, %r8730, %r8733;
	add.s32 	%r8735, %r8731, %r25;
	mad.lo.s32 	%r8736, %r8735, %r22, %r23;
	cvt.s64.s32 	%rd4361, %r8736;
	add.s64 	%rd4362, %rd3, %rd4361;
	ld.global.u8 	%r8737, [%rd4362];
	add.s32 	%r8738, %r8734, %r8737;
	add.s32 	%r8739, %r8735, %r25;
	mad.lo.s32 	%r8740, %r8739, %r22, %r23;
	cvt.s64.s32 	%rd4363, %r8740;
	add.s64 	%rd4364, %rd3, %rd4363;
	ld.global.u8 	%r8741, [%rd4364];
	add.s32 	%r8742, %r8738, %r8741;
	add.s32 	%r8743, %r26, 47;
	mad.lo.s32 	%r8744, %r8743, %r22, %r23;
	cvt.s64.s32 	%rd4365, %r8744;
	add.s64 	%rd4366, %rd3, %rd4365;
	ld.global.u8 	%r8745, [%rd4366];
	add.s32 	%r8746, %r8742, %r8745;
	add.s32 	%r8747, %r8743, %r25;
	mad.lo.s32 	%r8748, %r8747, %r22, %r23;
	cvt.s64.s32 	%rd4367, %r8748;
	add.s64 	%rd4368, %rd3, %rd4367;
	ld.global.u8 	%r8749, [%rd4368];
	add.s32 	%r8750, %r8746, %r8749;
	add.s32 	%r8751, %r8747, %r25;
	mad.lo.s32 	%r8752, %r8751, %r22, %r23;
	cvt.s64.s32 	%rd4369, %r8752;
	add.s64 	%rd4370, %rd3, %rd4369;
	ld.global.u8 	%r8753, [%rd4370];
	add.s32 	%r8754, %r8750, %r8753;
	add.s32 	%r8755, %r8751, %r25;
	mad.lo.s32 	%r8756, %r8755, %r22, %r23;
	cvt.s64.s32 	%rd4371, %r8756;
	add.s64 	%rd4372, %rd3, %rd4371;
	ld.global.u8 	%r8757, [%rd4372];
	add.s32 	%r8758, %r8754, %r8757;
	add.s32 	%r8759, %r8755, %r25;
	mad.lo.s32 	%r8760, %r8759, %r22, %r23;
	cvt.s64.s32 	%rd4373, %r8760;
	add.s64 	%rd4374, %rd3, %rd4373;
	ld.global.u8 	%r8761, [%rd4374];
	add.s32 	%r8762, %r8758, %r8761;
	add.s32 	%r8763, %r8759, %r25;
	mad.lo.s32 	%r8764, %r8763, %r22, %r23;
	cvt.s64.s32 	%rd4375, %r8764;
	add.s64 	%rd4376, %rd3, %rd4375;
	ld.global.u8 	%r8765, [%rd4376];
	add.s32 	%r8766, %r8762, %r8765;
	add.s32 	%r8767, %r8763, %r25;
	mad.lo.s32 	%r8768, %r8767, %r22, %r23;
	cvt.s64.s32 	%rd4377, %r8768;
	add.s64 	%rd4378, %rd3, %rd4377;
	ld.global.u8 	%r8769, [%rd4378];
	add.s32 	%r8770, %r8766, %r8769;
	add.s32 	%r8771, %r8767, %r25;
	mad.lo.s32 	%r8772, %r8771, %r22, %r23;
	cvt.s64.s32 	%rd4379, %r8772;
	add.s64 	%rd4380, %rd3, %rd4379;
	ld.global.u8 	%r8773, [%rd4380];
	add.s32 	%r8774, %r8770, %r8773;
	add.s32 	%r8775, %r8771, %r25;
	mad.lo.s32 	%r8776, %r8775, %r22, %r23;
	cvt.s64.s32 	%rd4381, %r8776;
	add.s64 	%rd4382, %rd3, %rd4381;
	ld.global.u8 	%r8777, [%rd4382];
	add.s32 	%r8778, %r8774, %r8777;
	add.s32 	%r8779, %r8775, %r25;
	mad.lo.s32 	%r8780, %r8779, %r22, %r23;
	cvt.s64.s32 	%rd4383, %r8780;
	add.s64 	%rd4384, %rd3, %rd4383;
	ld.global.u8 	%r8781, [%rd4384];
	add.s32 	%r8782, %r8778, %r8781;
	add.s32 	%r8783, %r8779, %r25;
	mad.lo.s32 	%r8784, %r8783, %r22, %r23;
	cvt.s64.s32 	%rd4385, %r8784;
	add.s64 	%rd4386, %rd3, %rd4385;
	ld.global.u8 	%r8785, [%rd4386];
	add.s32 	%r8786, %r8782, %r8785;
	add.s32 	%r8787, %r8783, %r25;
	mad.lo.s32 	%r8788, %r8787, %r22, %r23;
	cvt.s64.s32 	%rd4387, %r8788;
	add.s64 	%rd4388, %rd3, %rd4387;
	ld.global.u8 	%r8789, [%rd4388];
	add.s32 	%r8790, %r8786, %r8789;
	add.s32 	%r8791, %r8787, %r25;
	mad.lo.s32 	%r8792, %r8791, %r22, %r23;
	cvt.s64.s32 	%rd4389, %r8792;
	add.s64 	%rd4390, %rd3, %rd4389;
	ld.global.u8 	%r8793, [%rd4390];
	add.s32 	%r8794, %r8790, %r8793;
	add.s32 	%r8795, %r8791, %r25;
	mad.lo.s32 	%r8796, %r8795, %r22, %r23;
	cvt.s64.s32 	%rd4391, %r8796;
	add.s64 	%rd4392, %rd3, %rd4391;
	ld.global.u8 	%r8797, [%rd4392];
	add.s32 	%r8798, %r8794, %r8797;
	add.s32 	%r8799, %r8795, %r25;
	mad.lo.s32 	%r8800, %r8799, %r22, %r23;
	cvt.s64.s32 	%rd4393, %r8800;
	add.s64 	%rd4394, %rd3, %rd4393;
	ld.global.u8 	%r8801, [%rd4394];
	add.s32 	%r8802, %r8798, %r8801;
	add.s32 	%r8803, %r8799, %r25;
	mad.lo.s32 	%r8804, %r8803, %r22, %r23;
	cvt.s64.s32 	%rd4395, %r8804;
	add.s64 	%rd4396, %rd3, %rd4395;
	ld.global.u8 	%r8805, [%rd4396];
	add.s32 	%r8806, %r8802, %r8805;
	add.s32 	%r8807, %r8803, %r25;
	mad.lo.s32 	%r8808, %r8807, %r22, %r23;
	cvt.s64.s32 	%rd4397, %r8808;
	add.s64 	%rd4398, %rd3, %rd4397;
	ld.global.u8 	%r8809, [%rd4398];
	add.s32 	%r8810, %r8806, %r8809;
	add.s32 	%r8811, %r8807, %r25;
	mad.lo.s32 	%r8812, %r8811, %r22, %r23;
	cvt.s64.s32 	%rd4399, %r8812;
	add.s64 	%rd4400, %rd3, %rd4399;
	ld.global.u8 	%r8813, [%rd4400];
	add.s32 	%r8814, %r8810, %r8813;
	add.s32 	%r8815, %r8811, %r25;
	mad.lo.s32 	%r8816, %r8815, %r22, %r23;
	cvt.s64.s32 	%rd4401, %r8816;
	add.s64 	%rd4402, %rd3, %rd4401;
	ld.global.u8 	%r8817, [%rd4402];
	add.s32 	%r8818, %r8814, %r8817;
	add.s32 	%r8819, %r8815, %r25;
	mad.lo.s32 	%r8820, %r8819, %r22, %r23;
	cvt.s64.s32 	%rd4403, %r8820;
	add.s64 	%rd4404, %rd3, %rd4403;
	ld.global.u8 	%r8821, [%rd4404];
	add.s32 	%r8822, %r8818, %r8821;
	add.s32 	%r8823, %r8819, %r25;
	mad.lo.s32 	%r8824, %r8823, %r22, %r23;
	cvt.s64.s32 	%rd4405, %r8824;
	add.s64 	%rd4406, %rd3, %rd4405;
	ld.global.u8 	%r8825, [%rd4406];
	add.s32 	%r8826, %r8822, %r8825;
	add.s32 	%r8827, %r8823, %r25;
	mad.lo.s32 	%r8828, %r8827, %r22, %r23;
	cvt.s64.s32 	%rd4407, %r8828;
	add.s64 	%rd4408, %rd3, %rd4407;
	ld.global.u8 	%r8829, [%rd4408];
	add.s32 	%r8830, %r8826, %r8829;
	add.s32 	%r8831, %r8827, %r25;
	mad.lo.s32 	%r8832, %r8831, %r22, %r23;
	cvt.s64.s32 	%rd4409, %r8832;
	add.s64 	%rd4410, %rd3, %rd4409;
	ld.global.u8 	%r8833, [%rd4410];
	add.s32 	%r8834, %r8830, %r8833;
	add.s32 	%r8835, %r8831, %r25;
	mad.lo.s32 	%r8836, %r8835, %r22, %r23;
	cvt.s64.s32 	%rd4411, %r8836;
	add.s64 	%rd4412, %rd3, %rd4411;
	ld.global.u8 	%r8837, [%rd4412];
	add.s32 	%r8838, %r8834, %r8837;
	add.s32 	%r8839, %r8835, %r25;
	mad.lo.s32 	%r8840, %r8839, %r22, %r23;
	cvt.s64.s32 	%rd4413, %r8840;
	add.s64 	%rd4414, %rd3, %rd4413;
	ld.global.u8 	%r8841, [%rd4414];
	add.s32 	%r8842, %r8838, %r8841;
	add.s32 	%r8843, %r8839, %r25;
	mad.lo.s32 	%r8844, %r8843, %r22, %r23;
	cvt.s64.s32 	%rd4415, %r8844;
	add.s64 	%rd4416, %rd3, %rd4415;
	ld.global.u8 	%r8845, [%rd4416];
	add.s32 	%r8846, %r8842, %r8845;
	add.s32 	%r8847, %r8843, %r25;
	mad.lo.s32 	%r8848, %r8847, %r22, %r23;
	cvt.s64.s32 	%rd4417, %r8848;
	add.s64 	%rd4418, %rd3, %rd4417;
	ld.global.u8 	%r8849, [%rd4418];
	add.s32 	%r8850, %r8846, %r8849;
	add.s32 	%r8851, %r8847, %r25;
	mad.lo.s32 	%r8852, %r8851, %r22, %r23;
	cvt.s64.s32 	%rd4419, %r8852;
	add.s64 	%rd4420, %rd3, %rd4419;
	ld.global.u8 	%r8853, [%rd4420];
	add.s32 	%r8854, %r8850, %r8853;
	add.s32 	%r8855, %r8851, %r25;
	mad.lo.s32 	%r8856, %r8855, %r22, %r23;
	cvt.s64.s32 	%rd4421, %r8856;
	add.s64 	%rd4422, %rd3, %rd4421;
	ld.global.u8 	%r8857, [%rd4422];
	add.s32 	%r8858, %r8854, %r8857;
	add.s32 	%r8859, %r8855, %r25;
	mad.lo.s32 	%r8860, %r8859, %r22, %r23;
	cvt.s64.s32 	%rd4423, %r8860;
	add.s64 	%rd4424, %rd3, %rd4423;
	ld.global.u8 	%r8861, [%rd4424];
	add.s32 	%r8862, %r8858, %r8861;
	add.s32 	%r8863, %r8859, %r25;
	mad.lo.s32 	%r8864, %r8863, %r22, %r23;
	cvt.s64.s32 	%rd4425, %r8864;
	add.s64 	%rd4426, %rd3, %rd4425;
	ld.global.u8 	%r8865, [%rd4426];
	add.s32 	%r8866, %r8862, %r8865;
	add.s32 	%r8867, %r8863, %r25;
	mad.lo.s32 	%r8868, %r8867, %r22, %r23;
	cvt.s64.s32 	%rd4427, %r8868;
	add.s64 	%rd4428, %rd3, %rd4427;
	ld.global.u8 	%r8869, [%rd4428];
	add.s32 	%r8870, %r8866, %r8869;
	add.s32 	%r8871, %r8867, %r25;
	mad.lo.s32 	%r8872, %r8871, %r22, %r23;
	cvt.s64.s32 	%rd4429, %r8872;
	add.s64 	%rd4430, %rd3, %rd4429;
	ld.global.u8 	%r8873, [%rd4430];
	add.s32 	%r8874, %r8870, %r8873;
	add.s32 	%r8875, %r8871, %r25;
	mad.lo.s32 	%r8876, %r8875, %r22, %r23;
	cvt.s64.s32 	%rd4431, %r8876;
	add.s64 	%rd4432, %rd3, %rd4431;
	ld.global.u8 	%r8877, [%rd4432];
	add.s32 	%r8878, %r8874, %r8877;
	add.s32 	%r8879, %r8875, %r25;
	mad.lo.s32 	%r8880, %r8879, %r22, %r23;
	cvt.s64.s32 	%rd4433, %r8880;
	add.s64 	%rd4434, %rd3, %rd4433;
	ld.global.u8 	%r8881, [%rd4434];
	add.s32 	%r8882, %r8878, %r8881;
	add.s32 	%r8883, %r8879, %r25;
	mad.lo.s32 	%r8884, %r8883, %r22, %r23;
	cvt.s64.s32 	%rd4435, %r8884;
	add.s64 	%rd4436, %rd3, %rd4435;
	ld.global.u8 	%r8885, [%rd4436];
	add.s32 	%r8886, %r8882, %r8885;
	add.s32 	%r8887, %r8883, %r25;
	mad.lo.s32 	%r8888, %r8887, %r22, %r23;
	cvt.s64.s32 	%rd4437, %r8888;
	add.s64 	%rd4438, %rd3, %rd4437;
	ld.global.u8 	%r8889, [%rd4438];
	add.s32 	%r8890, %r8886, %r8889;
	add.s32 	%r8891, %r8887, %r25;
	mad.lo.s32 	%r8892, %r8891, %r22, %r23;
	cvt.s64.s32 	%rd4439, %r8892;
	add.s64 	%rd4440, %rd3, %rd4439;
	ld.global.u8 	%r8893, [%rd4440];
	add.s32 	%r8894, %r8890, %r8893;
	add.s32 	%r8895, %r8891, %r25;
	mad.lo.s32 	%r8896, %r8895, %r22, %r23;
	cvt.s64.s32 	%rd4441, %r8896;
	add.s64 	%rd4442, %rd3, %rd4441;
	ld.global.u8 	%r8897, [%rd4442];
	add.s32 	%r8898, %r8894, %r8897;
	add.s32 	%r8899, %r8895, %r25;
	mad.lo.s32 	%r8900, %r8899, %r22, %r23;
	cvt.s64.s32 	%rd4443, %r8900;
	add.s64 	%rd4444, %rd3, %rd4443;
	ld.global.u8 	%r8901, [%rd4444];
	add.s32 	%r8902, %r8898, %r8901;
	add.s32 	%r8903, %r8899, %r25;
	mad.lo.s32 	%r8904, %r8903, %r22, %r23;
	cvt.s64.s32 	%rd4445, %r8904;
	add.s64 	%rd4446, %rd3, %rd4445;
	ld.global.u8 	%r8905, [%rd4446];
	add.s32 	%r8906, %r8902, %r8905;
	add.s32 	%r8907, %r8903, %r25;
	mad.lo.s32 	%r8908, %r8907, %r22, %r23;
	cvt.s64.s32 	%rd4447, %r8908;
	add.s64 	%rd4448, %rd3, %rd4447;
	ld.global.u8 	%r8909, [%rd4448];
	add.s32 	%r8910, %r8906, %r8909;
	add.s32 	%r8911, %r8907, %r25;
	mad.lo.s32 	%r8912, %r8911, %r22, %r23;
	cvt.s64.s32 	%rd4449, %r8912;
	add.s64 	%rd4450, %rd3, %rd4449;
	ld.global.u8 	%r8913, [%rd4450];
	add.s32 	%r8914, %r8910, %r8913;
	add.s32 	%r8915, %r8911, %r25;
	mad.lo.s32 	%r8916, %r8915, %r22, %r23;
	cvt.s64.s32 	%rd4451, %r8916;
	add.s64 	%rd4452, %rd3, %rd4451;
	ld.global.u8 	%r8917, [%rd4452];
	add.s32 	%r8918, %r8914, %r8917;
	add.s32 	%r8919, %r8915, %r25;
	mad.lo.s32 	%r8920, %r8919, %r22, %r23;
	cvt.s64.s32 	%rd4453, %r8920;
	add.s64 	%rd4454, %rd3, %rd4453;
	ld.global.u8 	%r8921, [%rd4454];
	add.s32 	%r8922, %r8918, %r8921;
	add.s32 	%r8923, %r8919, %r25;
	mad.lo.s32 	%r8924, %r8923, %r22, %r23;
	cvt.s64.s32 	%rd4455, %r8924;
	add.s64 	%rd4456, %rd3, %rd4455;
	ld.global.u8 	%r8925, [%rd4456];
	add.s32 	%r8926, %r8922, %r8925;
	add.s32 	%r8927, %r8923, %r25;
	mad.lo.s32 	%r8928, %r8927, %r22, %r23;
	cvt.s64.s32 	%rd4457, %r8928;
	add.s64 	%rd4458, %rd3, %rd4457;
	ld.global.u8 	%r8929, [%rd4458];
	add.s32 	%r8930, %r8926, %r8929;
	add.s32 	%r8931, %r8927, %r25;
	mad.lo.s32 	%r8932, %r8931, %r22, %r23;
	cvt.s64.s32 	%rd4459, %r8932;
	add.s64 	%rd4460, %rd3, %rd4459;
	ld.global.u8 	%r8933, [%rd4460];
	add.s32 	%r8934, %r8930, %r8933;
	add.s32 	%r8935, %r8931, %r25;
	mad.lo.s32 	%r8936, %r8935, %r22, %r23;
	cvt.s64.s32 	%rd4461, %r8936;
	add.s64 	%rd4462, %rd3, %rd4461;
	ld.global.u8 	%r8937, [%rd4462];
	add.s32 	%r8938, %r8934, %r8937;
	add.s32 	%r8939, %r8935, %r25;
	mad.lo.s32 	%r8940, %r8939, %r22, %r23;
	cvt.s64.s32 	%rd4463, %r8940;
	add.s64 	%rd4464, %rd3, %rd4463;
	ld.global.u8 	%r8941, [%rd4464];
	add.s32 	%r8942, %r8938, %r8941;
	add.s32 	%r8943, %r8939, %r25;
	mad.lo.s32 	%r8944, %r8943, %r22, %r23;
	cvt.s64.s32 	%rd4465, %r8944;
	add.s64 	%rd4466, %rd3, %rd4465;
	ld.global.u8 	%r8945, [%rd4466];
	add.s32 	%r8946, %r8942, %r8945;
	add.s32 	%r8947, %r26, 48;
	mad.lo.s32 	%r8948, %r8947, %r22, %r23;
	cvt.s64.s32 	%rd4467, %r8948;
	add.s64 	%rd4468, %rd3, %rd4467;
	ld.global.u8 	%r8949, [%rd4468];
	add.s32 	%r8950, %r8946, %r8949;
	add.s32 	%r8951, %r8947, %r25;
	mad.lo.s32 	%r8952, %r8951, %r22, %r23;
	cvt.s64.s32 	%rd4469, %r8952;
	add.s64 	%rd4470, %rd3, %rd4469;
	ld.global.u8 	%r8953, [%rd4470];
	add.s32 	%r8954, %r8950, %r8953;
	add.s32 	%r8955, %r8951, %r25;
	mad.lo.s32 	%r8956, %r8955, %r22, %r23;
	cvt.s64.s32 	%rd4471, %r8956;
	add.s64 	%rd4472, %rd3, %rd4471;
	ld.global.u8 	%r8957, [%rd4472];
	add.s32 	%r8958, %r8954, %r8957;
	add.s32 	%r8959, %r8955, %r25;
	mad.lo.s32 	%r8960, %r8959, %r22, %r23;
	cvt.s64.s32 	%rd4473, %r8960;
	add.s64 	%rd4474, %rd3, %rd4473;
	ld.global.u8 	%r8961, [%rd4474];
	add.s32 	%r8962, %r8958, %r8961;
	add.s32 	%r8963, %r8959, %r25;
	mad.lo.s32 	%r8964, %r8963, %r22, %r23;
	cvt.s64.s32 	%rd4475, %r8964;
	add.s64 	%rd4476, %rd3, %rd4475;
	ld.global.u8 	%r8965, [%rd4476];
	add.s32 	%r8966, %r8962, %r8965;
	add.s32 	%r8967, %r8963, %r25;
	mad.lo.s32 	%r8968, %r8967, %r22, %r23;
	cvt.s64.s32 	%rd4477, %r8968;
	add.s64 	%rd4478, %rd3, %rd4477;
	ld.global.u8 	%r8969, [%rd4478];
	add.s32 	%r8970, %r8966, %r8969;
	add.s32 	%r8971, %r8967, %r25;
	mad.lo.s32 	%r8972, %r8971, %r22, %r23;
	cvt.s64.s32 	%rd4479, %r8972;
	add.s64 	%rd4480, %rd3, %rd4479;
	ld.global.u8 	%r8973, [%rd4480];
	add.s32 	%r8974, %r8970, %r8973;
	add.s32 	%r8975, %r8971, %r25;
	mad.lo.s32 	%r8976, %r8975, %r22, %r23;
	cvt.s64.s32 	%rd4481, %r8976;
	add.s64 	%rd4482, %rd3, %rd4481;
	ld.global.u8 	%r8977, [%rd4482];
	add.s32 	%r8978, %r8974, %r8977;
	add.s32 	%r8979, %r8975, %r25;
	mad.lo.s32 	%r8980, %r8979, %r22, %r23;
	cvt.s64.s32 	%rd4483, %r8980;
	add.s64 	%rd4484, %rd3, %rd4483;
	ld.global.u8 	%r8981, [%rd4484];
	add.s32 	%r8982, %r8978, %r8981;
	add.s32 	%r8983, %r8979, %r25;
	mad.lo.s32 	%r8984, %r8983, %r22, %r23;
	cvt.s64.s32 	%rd4485, %r8984;
	add.s64 	%rd4486, %rd3, %rd4485;
	ld.global.u8 	%r8985, [%rd4486];
	add.s32 	%r8986, %r8982, %r8985;
	add.s32 	%r8987, %r8983, %r25;
	mad.lo.s32 	%r8988, %r8987, %r22, %r23;
	cvt.s64.s32 	%rd4487, %r8988;
	add.s64 	%rd4488, %rd3, %rd4487;
	ld.global.u8 	%r8989, [%rd4488];
	add.s32 	%r8990, %r8986, %r8989;
	add.s32 	%r8991, %r8987, %r25;
	mad.lo.s32 	%r8992, %r8991, %r22, %r23;
	cvt.s64.s32 	%rd4489, %r8992;
	add.s64 	%rd4490, %rd3, %rd4489;
	ld.global.u8 	%r8993, [%rd4490];
	add.s32 	%r8994, %r8990, %r8993;
	add.s32 	%r8995, %r8991, %r25;
	mad.lo.s32 	%r8996, %r8995, %r22, %r23;
	cvt.s64.s32 	%rd4491, %r8996;
	add.s64 	%rd4492, %rd3, %rd4491;
	ld.global.u8 	%r8997, [%rd4492];
	add.s32 	%r8998, %r8994, %r8997;
	add.s32 	%r8999, %r8995, %r25;
	mad.lo.s32 	%r9000, %r8999, %r22, %r23;
	cvt.s64.s32 	%rd4493, %r9000;
	add.s64 	%rd4494, %rd3, %rd4493;
	ld.global.u8 	%r9001, [%rd4494];
	add.s32 	%r9002, %r8998, %r9001;
	add.s32 	%r9003, %r8999, %r25;
	mad.lo.s32 	%r9004, %r9003, %r22, %r23;
	cvt.s64.s32 	%rd4495, %r9004;
	add.s64 	%rd4496, %rd3, %rd4495;
	ld.global.u8 	%r9005, [%rd4496];
	add.s32 	%r9006, %r9002, %r9005;
	add.s32 	%r9007, %r9003, %r25;
	mad.lo.s32 	%r9008, %r9007, %r22, %r23;
	cvt.s64.s32 	%rd4497, %r9008;
	add.s64 	%rd4498, %rd3, %rd4497;
	ld.global.u8 	%r9009, [%rd4498];
	add.s32 	%r9010, %r9006, %r9009;
	add.s32 	%r9011, %r9007, %r25;
	mad.lo.s32 	%r9012, %r9011, %r22, %r23;
	cvt.s64.s32 	%rd4499, %r9012;
	add.s64 	%rd4500, %rd3, %rd4499;
	ld.global.u8 	%r9013, [%rd4500];
	add.s32 	%r9014, %r9010, %r9013;
	add.s32 	%r9015, %r9011, %r25;
	mad.lo.s32 	%r9016, %r9015, %r22, %r23;
	cvt.s64.s32 	%rd4501, %r9016;
	add.s64 	%rd4502, %rd3, %rd4501;
	ld.global.u8 	%r9017, [%rd4502];
	add.s32 	%r9018, %r9014, %r9017;
	add.s32 	%r9019, %r9015, %r25;
	mad.lo.s32 	%r9020, %r9019, %r22, %r23;
	cvt.s64.s32 	%rd4503, %r9020;
	add.s64 	%rd4504, %rd3, %rd4503;
	ld.global.u8 	%r9021, [%rd4504];
	add.s32 	%r9022, %r9018, %r9021;
	add.s32 	%r9023, %r9019, %r25;
	mad.lo.s32 	%r9024, %r9023, %r22, %r23;
	cvt.s64.s32 	%rd4505, %r9024;
	add.s64 	%rd4506, %rd3, %rd4505;
	ld.global.u8 	%r9025, [%rd4506];
	add.s32 	%r9026, %r9022, %r9025;
	add.s32 	%r9027, %r9023, %r25;
	mad.lo.s32 	%r9028, %r9027, %r22, %r23;
	cvt.s64.s32 	%rd4507, %r9028;
	add.s64 	%rd4508, %rd3, %rd4507;
	ld.global.u8 	%r9029, [%rd4508];
	add.s32 	%r9030, %r9026, %r9029;
	add.s32 	%r9031, %r9027, %r25;
	mad.lo.s32 	%r9032, %r9031, %r22, %r23;
	cvt.s64.s32 	%rd4509, %r9032;
	add.s64 	%rd4510, %rd3, %rd4509;
	ld.global.u8 	%r9033, [%rd4510];
	add.s32 	%r9034, %r9030, %r9033;
	add.s32 	%r9035, %r9031, %r25;
	mad.lo.s32 	%r9036, %r9035, %r22, %r23;
	cvt.s64.s32 	%rd4511, %r9036;
	add.s64 	%rd4512, %rd3, %rd4511;
	ld.global.u8 	%r9037, [%rd4512];
	add.s32 	%r9038, %r9034, %r9037;
	add.s32 	%r9039, %r9035, %r25;
	mad.lo.s32 	%r9040, %r9039, %r22, %r23;
	cvt.s64.s32 	%rd4513, %r9040;
	add.s64 	%rd4514, %rd3, %rd4513;
	ld.global.u8 	%r9041, [%rd4514];
	add.s32 	%r9042, %r9038, %r9041;
	add.s32 	%r9043, %r9039, %r25;
	mad.lo.s32 	%r9044, %r9043, %r22, %r23;
	cvt.s64.s32 	%rd4515, %r9044;
	add.s64 	%rd4516, %rd3, %rd4515;
	ld.global.u8 	%r9045, [%rd4516];
	add.s32 	%r9046, %r9042, %r9045;
	add.s32 	%r9047, %r9043, %r25;
	mad.lo.s32 	%r9048, %r9047, %r22, %r23;
	cvt.s64.s32 	%rd4517, %r9048;
	add.s64 	%rd4518, %rd3, %rd4517;
	ld.global.u8 	%r9049, [%rd4518];
	add.s32 	%r9050, %r9046, %r9049;
	add.s32 	%r9051, %r9047, %r25;
	mad.lo.s32 	%r9052, %r9051, %r22, %r23;
	cvt.s64.s32 	%rd4519, %r9052;
	add.s64 	%rd4520, %rd3, %rd4519;
	ld.global.u8 	%r9053, [%rd4520];
	add.s32 	%r9054, %r9050, %r9053;
	add.s32 	%r9055, %r9051, %r25;
	mad.lo.s32 	%r9056, %r9055, %r22, %r23;
	cvt.s64.s32 	%rd4521, %r9056;
	add.s64 	%rd4522, %rd3, %rd4521;
	ld.global.u8 	%r9057, [%rd4522];
	add.s32 	%r9058, %r9054, %r9057;
	add.s32 	%r9059, %r9055, %r25;
	mad.lo.s32 	%r9060, %r9059, %r22, %r23;
	cvt.s64.s32 	%rd4523, %r9060;
	add.s64 	%rd4524, %rd3, %rd4523;
	ld.global.u8 	%r9061, [%rd4524];
	add.s32 	%r9062, %r9058, %r9061;
	add.s32 	%r9063, %r9059, %r25;
	mad.lo.s32 	%r9064, %r9063, %r22, %r23;
	cvt.s64.s32 	%rd4525, %r9064;
	add.s64 	%rd4526, %rd3, %rd4525;
	ld.global.u8 	%r9065, [%rd4526];
	add.s32 	%r9066, %r9062, %r9065;
	add.s32 	%r9067, %r9063, %r25;
	mad.lo.s32 	%r9068, %r9067, %r22, %r23;
	cvt.s64.s32 	%rd4527, %r9068;
	add.s64 	%rd4528, %rd3, %rd4527;
	ld.global.u8 	%r9069, [%rd4528];
	add.s32 	%r9070, %r9066, %r9069;
	add.s32 	%r9071, %r9067, %r25;
	mad.lo.s32 	%r9072, %r9071, %r22, %r23;
	cvt.s64.s32 	%rd4529, %r9072;
	add.s64 	%rd4530, %rd3, %rd4529;
	ld.global.u8 	%r9073, [%rd4530];
	add.s32 	%r9074, %r9070, %r9073;
	add.s32 	%r9075, %r9071, %r25;
	mad.lo.s32 	%r9076, %r9075, %r22, %r23;
	cvt.s64.s32 	%rd4531, %r9076;
	add.s64 	%rd4532, %rd3, %rd4531;
	ld.global.u8 	%r9077, [%rd4532];
	add.s32 	%r9078, %r9074, %r9077;
	add.s32 	%r9079, %r9075, %r25;
	mad.lo.s32 	%r9080, %r9079, %r22, %r23;
	cvt.s64.s32 	%rd4533, %r9080;
	add.s64 	%rd4534, %rd3, %rd4533;
	ld.global.u8 	%r9081, [%rd4534];
	add.s32 	%r9082, %r9078, %r9081;
	add.s32 	%r9083, %r9079, %r25;
	mad.lo.s32 	%r9084, %r9083, %r22, %r23;
	cvt.s64.s32 	%rd4535, %r9084;
	add.s64 	%rd4536, %rd3, %rd4535;
	ld.global.u8 	%r9085, [%rd4536];
	add.s32 	%r9086, %r9082, %r9085;
	add.s32 	%r9087, %r9083, %r25;
	mad.lo.s32 	%r9088, %r9087, %r22, %r23;
	cvt.s64.s32 	%rd4537, %r9088;
	add.s64 	%rd4538, %rd3, %rd4537;
	ld.global.u8 	%r9089, [%rd4538];
	add.s32 	%r9090, %r9086, %r9089;
	add.s32 	%r9091, %r9087, %r25;
	mad.lo.s32 	%r9092, %r9091, %r22, %r23;
	cvt.s64.s32 	%rd4539, %r9092;
	add.s64 	%rd4540, %rd3, %rd4539;
	ld.global.u8 	%r9093, [%rd4540];
	add.s32 	%r9094, %r9090, %r9093;
	add.s32 	%r9095, %r9091, %r25;
	mad.lo.s32 	%r9096, %r9095, %r22, %r23;
	cvt.s64.s32 	%rd4541, %r9096;
	add.s64 	%rd4542, %rd3, %rd4541;
	ld.global.u8 	%r9097, [%rd4542];
	add.s32 	%r9098, %r9094, %r9097;
	add.s32 	%r9099, %r9095, %r25;
	mad.lo.s32 	%r9100, %r9099, %r22, %r23;
	cvt.s64.s32 	%rd4543, %r9100;
	add.s64 	%rd4544, %rd3, %rd4543;
	ld.global.u8 	%r9101, [%rd4544];
	add.s32 	%r9102, %r9098, %r9101;
	add.s32 	%r9103, %r9099, %r25;
	mad.lo.s32 	%r9104, %r9103, %r22, %r23;
	cvt.s64.s32 	%rd4545, %r9104;
	add.s64 	%rd4546, %rd3, %rd4545;
	ld.global.u8 	%r9105, [%rd4546];
	add.s32 	%r9106, %r9102, %r9105;
	add.s32 	%r9107, %r9103, %r25;
	mad.lo.s32 	%r9108, %r9107, %r22, %r23;
	cvt.s64.s32 	%rd4547, %r9108;
	add.s64 	%rd4548, %rd3, %rd4547;
	ld.global.u8 	%r9109, [%rd4548];
	add.s32 	%r9110, %r9106, %r9109;
	add.s32 	%r9111, %r9107, %r25;
	mad.lo.s32 	%r9112, %r9111, %r22, %r23;
	cvt.s64.s32 	%rd4549, %r9112;
	add.s64 	%rd4550, %rd3, %rd4549;
	ld.global.u8 	%r9113, [%rd4550];
	add.s32 	%r9114, %r9110, %r9113;
	add.s32 	%r9115, %r9111, %r25;
	mad.lo.s32 	%r9116, %r9115, %r22, %r23;
	cvt.s64.s32 	%rd4551, %r9116;
	add.s64 	%rd4552, %rd3, %rd4551;
	ld.global.u8 	%r9117, [%rd4552];
	add.s32 	%r9118, %r9114, %r9117;
	add.s32 	%r9119, %r9115, %r25;
	mad.lo.s32 	%r9120, %r9119, %r22, %r23;
	cvt.s64.s32 	%rd4553, %r9120;
	add.s64 	%rd4554, %rd3, %rd4553;
	ld.global.u8 	%r9121, [%rd4554];
	add.s32 	%r9122, %r9118, %r9121;
	add.s32 	%r9123, %r9119, %r25;
	mad.lo.s32 	%r9124, %r9123, %r22, %r23;
	cvt.s64.s32 	%rd4555, %r9124;
	add.s64 	%rd4556, %rd3, %rd4555;
	ld.global.u8 	%r9125, [%rd4556];
	add.s32 	%r9126, %r9122, %r9125;
	add.s32 	%r9127, %r9123, %r25;
	mad.lo.s32 	%r9128, %r9127, %r22, %r23;
	cvt.s64.s32 	%rd4557, %r9128;
	add.s64 	%rd4558, %rd3, %rd4557;
	ld.global.u8 	%r9129, [%rd4558];
	add.s32 	%r9130, %r9126, %r9129;
	add.s32 	%r9131, %r9127, %r25;
	mad.lo.s32 	%r9132, %r9131, %r22, %r23;
	cvt.s64.s32 	%rd4559, %r9132;
	add.s64 	%rd4560, %rd3, %rd4559;
	ld.global.u8 	%r9133, [%rd4560];
	add.s32 	%r9134, %r9130, %r9133;
	add.s32 	%r9135, %r9131, %r25;
	mad.lo.s32 	%r9136, %r9135, %r22, %r23;
	cvt.s64.s32 	%rd4561, %r9136;
	add.s64 	%rd4562, %rd3, %rd4561;
	ld.global.u8 	%r9137, [%rd4562];
	add.s32 	%r9138, %r9134, %r9137;
	add.s32 	%r9139, %r9135, %r25;
	mad.lo.s32 	%r9140, %r9139, %r22, %r23;
	cvt.s64.s32 	%rd4563, %r9140;
	add.s64 	%rd4564, %rd3, %rd4563;
	ld.global.u8 	%r9141, [%rd4564];
	add.s32 	%r9142, %r9138, %r9141;
	add.s32 	%r9143, %r9139, %r25;
	mad.lo.s32 	%r9144, %r9143, %r22, %r23;
	cvt.s64.s32 	%rd4565, %r9144;
	add.s64 	%rd4566, %rd3, %rd4565;
	ld.global.u8 	%r9145, [%rd4566];
	add.s32 	%r9146, %r9142, %r9145;
	add.s32 	%r9147, %r9143, %r25;
	mad.lo.s32 	%r9148, %r9147, %r22, %r23;
	cvt.s64.s32 	%rd4567, %r9148;
	add.s64 	%rd4568, %rd3, %rd4567;
	ld.global.u8 	%r9149, [%rd4568];
	add.s32 	%r9150, %r9146, %r9149;
	add.s32 	%r9151, %r26, 49;
	mad.lo.s32 	%r9152, %r9151, %r22, %r23;
	cvt.s64.s32 	%rd4569, %r9152;
	add.s64 	%rd4570, %rd3, %rd4569;
	ld.global.u8 	%r9153, [%rd4570];
	add.s32 	%r9154, %r9150, %r9153;
	add.s32 	%r9155, %r9151, %r25;
	mad.lo.s32 	%r9156, %r9155, %r22, %r23;
	cvt.s64.s32 	%rd4571, %r9156;
	add.s64 	%rd4572, %rd3, %rd4571;
	ld.global.u8 	%r9157, [%rd4572];
	add.s32 	%r9158, %r9154, %r9157;
	add.s32 	%r9159, %r9155, %r25;
	mad.lo.s32 	%r9160, %r9159, %r22, %r23;
	cvt.s64.s32 	%rd4573, %r9160;
	add.s64 	%rd4574, %rd3, %rd4573;
	ld.global.u8 	%r9161, [%rd4574];
	add.s32 	%r9162, %r9158, %r9161;
	add.s32 	%r9163, %r9159, %r25;
	mad.lo.s32 	%r9164, %r9163, %r22, %r23;
	cvt.s64.s32 	%rd4575, %r9164;
	add.s64 	%rd4576, %rd3, %rd4575;
	ld.global.u8 	%r9165, [%rd4576];
	add.s32 	%r9166, %r9162, %r9165;
	add.s32 	%r9167, %r9163, %r25;
	mad.lo.s32 	%r9168, %r9167, %r22, %r23;
	cvt.s64.s32 	%rd4577, %r9168;
	add.s64 	%rd4578, %rd3, %rd4577;
	ld.global.u8 	%r9169, [%rd4578];
	add.s32 	%r9170, %r9166, %r9169;
	add.s32 	%r9171, %r9167, %r25;
	mad.lo.s32 	%r9172, %r9171, %r22, %r23;
	cvt.s64.s32 	%rd4579, %r9172;
	add.s64 	%rd4580, %rd3, %rd4579;
	ld.global.u8 	%r9173, [%rd4580];
	add.s32 	%r9174, %r9170, %r9173;
	add.s32 	%r9175, %r9171, %r25;
	mad.lo.s32 	%r9176, %r9175, %r22, %r23;
	cvt.s64.s32 	%rd4581, %r9176;
	add.s64 	%rd4582, %rd3, %rd4581;
	ld.global.u8 	%r9177, [%rd4582];
	add.s32 	%r9178, %r9174, %r9177;
	add.s32 	%r9179, %r9175, %r25;
	mad.lo.s32 	%r9180, %r9179, %r22, %r23;
	cvt.s64.s32 	%rd4583, %r9180;
	add.s64 	%rd4584, %rd3, %rd4583;
	ld.global.u8 	%r9181, [%rd4584];
	add.s32 	%r9182, %r9178, %r9181;
	add.s32 	%r9183, %r9179, %r25;
	mad.lo.s32 	%r9184, %r9183, %r22, %r23;
	cvt.s64.s32 	%rd4585, %r9184;
	add.s64 	%rd4586, %rd3, %rd4585;
	ld.global.u8 	%r9185, [%rd4586];
	add.s32 	%r9186, %r9182, %r9185;
	add.s32 	%r9187, %r9183, %r25;
	mad.lo.s32 	%r9188, %r9187, %r22, %r23;
	cvt.s64.s32 	%rd4587, %r9188;
	add.s64 	%rd4588, %rd3, %rd4587;
	ld.global.u8 	%r9189, [%rd4588];
	add.s32 	%r9190, %r9186, %r9189;
	add.s32 	%r9191, %r9187, %r25;
	mad.lo.s32 	%r9192, %r9191, %r22, %r23;
	cvt.s64.s32 	%rd4589, %r9192;
	add.s64 	%rd4590, %rd3, %rd4589;
	ld.global.u8 	%r9193, [%rd4590];
	add.s32 	%r9194, %r9190, %r9193;
	add.s32 	%r9195, %r9191, %r25;
	mad.lo.s32 	%r9196, %r9195, %r22, %r23;
	cvt.s64.s32 	%rd4591, %r9196;
	add.s64 	%rd4592, %rd3, %rd4591;
	ld.global.u8 	%r9197, [%rd4592];
	add.s32 	%r9198, %r9194, %r9197;
	add.s32 	%r9199, %r9195, %r25;
	mad.lo.s32 	%r9200, %r9199, %r22, %r23;
	cvt.s64.s32 	%rd4593, %r9200;
	add.s64 	%rd4594, %rd3, %rd4593;
	ld.global.u8 	%r9201, [%rd4594];
	add.s32 	%r9202, %r9198, %r9201;
	add.s32 	%r9203, %r9199, %r25;
	mad.lo.s32 	%r9204, %r9203, %r22, %r23;
	cvt.s64.s32 	%rd4595, %r9204;
	add.s64 	%rd4596, %rd3, %rd4595;
	ld.global.u8 	%r9205, [%rd4596];
	add.s32 	%r9206, %r9202, %r9205;
	add.s32 	%r9207, %r9203, %r25;
	mad.lo.s32 	%r9208, %r9207, %r22, %r23;
	cvt.s64.s32 	%rd4597, %r9208;
	add.s64 	%rd4598, %rd3, %rd4597;
	ld.global.u8 	%r9209, [%rd4598];
	add.s32 	%r9210, %r9206, %r9209;
	add.s32 	%r9211, %r9207, %r25;
	mad.lo.s32 	%r9212, %r9211, %r22, %r23;
	cvt.s64.s32 	%rd4599, %r9212;
	add.s64 	%rd4600, %rd3, %rd4599;
	ld.global.u8 	%r9213, [%rd4600];
	add.s32 	%r9214, %r9210, %r9213;
	add.s32 	%r9215, %r9211, %r25;
	mad.lo.s32 	%r9216, %r9215, %r22, %r23;
	cvt.s64.s32 	%rd4601, %r9216;
	add.s64 	%rd4602, %rd3, %rd4601;
	ld.global.u8 	%r9217, [%rd4602];
	add.s32 	%r9218, %r9214, %r9217;
	add.s32 	%r9219, %r9215, %r25;
	mad.lo.s32 	%r9220, %r9219, %r22, %r23;
	cvt.s64.s32 	%rd4603, %r9220;
	add.s64 	%rd4604, %rd3, %rd4603;
	ld.global.u8 	%r9221, [%rd4604];
	add.s32 	%r9222, %r9218, %r9221;
	add.s32 	%r9223, %r9219, %r25;
	mad.lo.s32 	%r9224, %r9223, %r22, %r23;
	cvt.s64.s32 	%rd4605, %r9224;
	add.s64 	%rd4606, %rd3, %rd4605;
	ld.global.u8 	%r9225, [%rd4606];
	add.s32 	%r9226, %r9222, %r9225;
	add.s32 	%r9227, %r9223, %r25;
	mad.lo.s32 	%r9228, %r9227, %r22, %r23;
	cvt.s64.s32 	%rd4607, %r9228;
	add.s64 	%rd4608, %rd3, %rd4607;
	ld.global.u8 	%r9229, [%rd4608];
	add.s32 	%r9230, %r9226, %r9229;
	add.s32 	%r9231, %r9227, %r25;
	mad.lo.s32 	%r9232, %r9231, %r22, %r23;
	cvt.s64.s32 	%rd4609, %r9232;
	add.s64 	%rd4610, %rd3, %rd4609;
	ld.global.u8 	%r9233, [%rd4610];
	add.s32 	%r9234, %r9230, %r9233;
	add.s32 	%r9235, %r9231, %r25;
	mad.lo.s32 	%r9236, %r9235, %r22, %r23;
	cvt.s64.s32 	%rd4611, %r9236;
	add.s64 	%rd4612, %rd3, %rd4611;
	ld.global.u8 	%r9237, [%rd4612];
	add.s32 	%r9238, %r9234, %r9237;
	add.s32 	%r9239, %r9235, %r25;
	mad.lo.s32 	%r9240, %r9239, %r22, %r23;
	cvt.s64.s32 	%rd4613, %r9240;
	add.s64 	%rd4614, %rd3, %rd4613;
	ld.global.u8 	%r9241, [%rd4614];
	add.s32 	%r9242, %r9238, %r9241;
	add.s32 	%r9243, %r9239, %r25;
	mad.lo.s32 	%r9244, %r9243, %r22, %r23;
	cvt.s64.s32 	%rd4615, %r9244;
	add.s64 	%rd4616, %rd3, %rd4615;
	ld.global.u8 	%r9245, [%rd4616];
	add.s32 	%r9246, %r9242, %r9245;
	add.s32 	%r9247, %r9243, %r25;
	mad.lo.s32 	%r9248, %r9247, %r22, %r23;
	cvt.s64.s32 	%rd4617, %r9248;
	add.s64 	%rd4618, %rd3, %rd4617;
	ld.global.u8 	%r9249, [%rd4618];
	add.s32 	%r9250, %r9246, %r9249;
	add.s32 	%r9251, %r9247, %r25;
	mad.lo.s32 	%r9252, %r9251, %r22, %r23;
	cvt.s64.s32 	%rd4619, %r9252;
	add.s64 	%rd4620, %rd3, %rd4619;
	ld.global.u8 	%r9253, [%rd4620];
	add.s32 	%r9254, %r9250, %r9253;
	add.s32 	%r9255, %r9251, %r25;
	mad.lo.s32 	%r9256, %r9255, %r22, %r23;
	cvt.s64.s32 	%rd4621, %r9256;
	add.s64 	%rd4622, %rd3, %rd4621;
	ld.global.u8 	%r9257, [%rd4622];
	add.s32 	%r9258, %r9254, %r9257;
	add.s32 	%r9259, %r9255, %r25;
	mad.lo.s32 	%r9260, %r9259, %r22, %r23;
	cvt.s64.s32 	%rd4623, %r9260;
	add.s64 	%rd4624, %rd3, %rd4623;
	ld.global.u8 	%r9261, [%rd4624];
	add.s32 	%r9262, %r9258, %r9261;
	add.s32 	%r9263, %r9259, %r25;
	mad.lo.s32 	%r9264, %r9263, %r22, %r23;
	cvt.s64.s32 	%rd4625, %r9264;
	add.s64 	%rd4626, %rd3, %rd4625;
	ld.global.u8 	%r9265, [%rd4626];
	add.s32 	%r9266, %r9262, %r9265;
	add.s32 	%r9267, %r9263, %r25;
	mad.lo.s32 	%r9268, %r9267, %r22, %r23;
	cvt.s64.s32 	%rd4627, %r9268;
	add.s64 	%rd4628, %rd3, %rd4627;
	ld.global.u8 	%r9269, [%rd4628];
	add.s32 	%r9270, %r9266, %r9269;
	add.s32 	%r9271, %r9267, %r25;
	mad.lo.s32 	%r9272, %r9271, %r22, %r23;
	cvt.s64.s32 	%rd4629, %r9272;
	add.s64 	%rd4630, %rd3, %rd4629;
	ld.global.u8 	%r9273, [%rd4630];
	add.s32 	%r9274, %r9270, %r9273;
	add.s32 	%r9275, %r9271, %r25;
	mad.lo.s32 	%r9276, %r9275, %r22, %r23;
	cvt.s64.s32 	%rd4631, %r9276;
	add.s64 	%rd4632, %rd3, %rd4631;
	ld.global.u8 	%r9277, [%rd4632];
	add.s32 	%r9278, %r9274, %r9277;
	add.s32 	%r9279, %r9275, %r25;
	mad.lo.s32 	%r9280, %r9279, %r22, %r23;
	cvt.s64.s32 	%rd4633, %r9280;
	add.s64 	%rd4634, %rd3, %rd4633;
	ld.global.u8 	%r9281, [%rd4634];
	add.s32 	%r9282, %r9278, %r9281;
	add.s32 	%r9283, %r9279, %r25;
	mad.lo.s32 	%r9284, %r9283, %r22, %r23;
	cvt.s64.s32 	%rd4635, %r9284;
	add.s64 	%rd4636, %rd3, %rd4635;
	ld.global.u8 	%r9285, [%rd4636];
	add.s32 	%r9286, %r9282, %r9285;
	add.s32 	%r9287, %r9283, %r25;
	mad.lo.s32 	%r9288, %r9287, %r22, %r23;
	cvt.s64.s32 	%rd4637, %r9288;
	add.s64 	%rd4638, %rd3, %rd4637;
	ld.global.u8 	%r9289, [%rd4638];
	add.s32 	%r9290, %r9286, %r9289;
	add.s32 	%r9291, %r9287, %r25;
	mad.lo.s32 	%r9292, %r9291, %r22, %r23;
	cvt.s64.s32 	%rd4639, %r9292;
	add.s64 	%rd4640, %rd3, %rd4639;
	ld.global.u8 	%r9293, [%rd4640];
	add.s32 	%r9294, %r9290, %r9293;
	add.s32 	%r9295, %r9291, %r25;
	mad.lo.s32 	%r9296, %r9295, %r22, %r23;
	cvt.s64.s32 	%rd4641, %r9296;
	add.s64 	%rd4642, %rd3, %rd4641;
	ld.global.u8 	%r9297, [%rd4642];
	add.s32 	%r9298, %r9294, %r9297;
	add.s32 	%r9299, %r9295, %r25;
	mad.lo.s32 	%r9300, %r9299, %r22, %r23;
	cvt.s64.s32 	%rd4643, %r9300;
	add.s64 	%rd4644, %rd3, %rd4643;
	ld.global.u8 	%r9301, [%rd4644];
	add.s32 	%r9302, %r9298, %r9301;
	add.s32 	%r9303, %r9299, %r25;
	mad.lo.s32 	%r9304, %r9303, %r22, %r23;
	cvt.s64.s32 	%rd4645, %r9304;
	add.s64 	%rd4646, %rd3, %rd4645;
	ld.global.u8 	%r9305, [%rd4646];
	add.s32 	%r9306, %r9302, %r9305;
	add.s32 	%r9307, %r9303, %r25;
	mad.lo.s32 	%r9308, %r9307, %r22, %r23;
	cvt.s64.s32 	%rd4647, %r9308;
	add.s64 	%rd4648, %rd3, %rd4647;
	ld.global.u8 	%r9309, [%rd4648];
	add.s32 	%r9310, %r9306, %r9309;
	add.s32 	%r9311, %r9307, %r25;
	mad.lo.s32 	%r9312, %r9311, %r22, %r23;
	cvt.s64.s32 	%rd4649, %r9312;
	add.s64 	%rd4650, %rd3, %rd4649;
	ld.global.u8 	%r9313, [%rd4650];
	add.s32 	%r9314, %r9310, %r9313;
	add.s32 	%r9315, %r9311, %r25;
	mad.lo.s32 	%r9316, %r9315, %r22, %r23;
	cvt.s64.s32 	%rd4651, %r9316;
	add.s64 	%rd4652, %rd3, %rd4651;
	ld.global.u8 	%r9317, [%rd4652];
	add.s32 	%r9318, %r9314, %r9317;
	add.s32 	%r9319, %r9315, %r25;
	mad.lo.s32 	%r9320, %r9319, %r22, %r23;
	cvt.s64.s32 	%rd4653, %r9320;
	add.s64 	%rd4654, %rd3, %rd4653;
	ld.global.u8 	%r9321, [%rd4654];
	add.s32 	%r9322, %r9318, %r9321;
	add.s32 	%r9323, %r9319, %r25;
	mad.lo.s32 	%r9324, %r9323, %r22, %r23;
	cvt.s64.s32 	%rd4655, %r9324;
	add.s64 	%rd4656, %rd3, %rd4655;
	ld.global.u8 	%r9325, [%rd4656];
	add.s32 	%r9326, %r9322, %r9325;
	add.s32 	%r9327, %r9323, %r25;
	mad.lo.s32 	%r9328, %r9327, %r22, %r23;
	cvt.s64.s32 	%rd4657, %r9328;
	add.s64 	%rd4658, %rd3, %rd4657;
	ld.global.u8 	%r9329, [%rd4658];
	add.s32 	%r9330, %r9326, %r9329;
	add.s32 	%r9331, %r9327, %r25;
	mad.lo.s32 	%r9332, %r9331, %r22, %r23;
	cvt.s64.s32 	%rd4659, %r9332;
	add.s64 	%rd4660, %rd3, %rd4659;
	ld.global.u8 	%r9333, [%rd4660];
	add.s32 	%r9334, %r9330, %r9333;
	add.s32 	%r9335, %r9331, %r25;
	mad.lo.s32 	%r9336, %r9335, %r22, %r23;
	cvt.s64.s32 	%rd4661, %r9336;
	add.s64 	%rd4662, %rd3, %rd4661;
	ld.global.u8 	%r9337, [%rd4662];
	add.s32 	%r9338, %r9334, %r9337;
	add.s32 	%r9339, %r9335, %r25;
	mad.lo.s32 	%r9340, %r9339, %r22, %r23;
	cvt.s64.s32 	%rd4663, %r9340;
	add.s64 	%rd4664, %rd3, %rd4663;
	ld.global.u8 	%r9341, [%rd4664];
	add.s32 	%r9342, %r9338, %r9341;
	add.s32 	%r9343, %r9339, %r25;
	mad.lo.s32 	%r9344, %r9343, %r22, %r23;
	cvt.s64.s32 	%rd4665, %r9344;
	add.s64 	%rd4666, %rd3, %rd4665;
	ld.global.u8 	%r9345, [%rd4666];
	add.s32 	%r9346, %r9342, %r9345;
	add.s32 	%r9347, %r9343, %r25;
	mad.lo.s32 	%r9348, %r9347, %r22, %r23;
	cvt.s64.s32 	%rd4667, %r9348;
	add.s64 	%rd4668, %rd3, %rd4667;
	ld.global.u8 	%r9349, [%rd4668];
	add.s32 	%r9350, %r9346, %r9349;
	add.s32 	%r9351, %r9347, %r25;
	mad.lo.s32 	%r9352, %r9351, %r22, %r23;
	cvt.s64.s32 	%rd4669, %r9352;
	add.s64 	%rd4670, %rd3, %rd4669;
	ld.global.u8 	%r9353, [%rd4670];
	add.s32 	%r9354, %r9350, %r9353;
	add.s32 	%r9355, %r26, 50;
	mad.lo.s32 	%r9356, %r9355, %r22, %r23;
	cvt.s64.s32 	%rd4671, %r9356;
	add.s64 	%rd4672, %rd3, %rd4671;
	ld.global.u8 	%r9357, [%rd4672];
	add.s32 	%r9358, %r9354, %r9357;
	add.s32 	%r9359, %r9355, %r25;
	mad.lo.s32 	%r9360, %r9359, %r22, %r23;
	cvt.s64.s32 	%rd4673, %r9360;
	add.s64 	%rd4674, %rd3, %rd4673;
	ld.global.u8 	%r9361, [%rd4674];
	add.s32 	%r9362, %r9358, %r9361;
	add.s32 	%r9363, %r9359, %r25;
	mad.lo.s32 	%r9364, %r9363, %r22, %r23;
	cvt.s64.s32 	%rd4675, %r9364;
	add.s64 	%rd4676, %rd3, %rd4675;
	ld.global.u8 	%r9365, [%rd4676];
	add.s32 	%r9366, %r9362, %r9365;
	add.s32 	%r9367, %r9363, %r25;
	mad.lo.s32 	%r9368, %r9367, %r22, %r23;
	cvt.s64.s32 	%rd4677, %r9368;
	add.s64 	%rd4678, %rd3, %rd4677;
	ld.global.u8 	%r9369, [%rd4678];
	add.s32 	%r9370, %r9366, %r9369;
	add.s32 	%r9371, %r9367, %r25;
	mad.lo.s32 	%r9372, %r9371, %r22, %r23;
	cvt.s64.s32 	%rd4679, %r9372;
	add.s64 	%rd4680, %rd3, %rd4679;
	ld.global.u8 	%r9373, [%rd4680];
	add.s32 	%r9374, %r9370, %r9373;
	add.s32 	%r9375, %r9371, %r25;
	mad.lo.s32 	%r9376, %r9375, %r22, %r23;
	cvt.s64.s32 	%rd4681, %r9376;
	add.s64 	%rd4682, %rd3, %rd4681;
	ld.global.u8 	%r9377, [%rd4682];
	add.s32 	%r9378, %r9374, %r9377;
	add.s32 	%r9379, %r9375, %r25;
	mad.lo.s32 	%r9380, %r9379, %r22, %r23;
	cvt.s64.s32 	%rd4683, %r9380;
	add.s64 	%rd4684, %rd3, %rd4683;
	ld.global.u8 	%r9381, [%rd4684];
	add.s32 	%r9382, %r9378, %r9381;
	add.s32 	%r9383, %r9379, %r25;
	mad.lo.s32 	%r9384, %r9383, %r22, %r23;
	cvt.s64.s32 	%rd4685, %r9384;
	add.s64 	%rd4686, %rd3, %rd4685;
	ld.global.u8 	%r9385, [%rd4686];
	add.s32 	%r9386, %r9382, %r9385;
	add.s32 	%r9387, %r9383, %r25;
	mad.lo.s32 	%r9388, %r9387, %r22, %r23;
	cvt.s64.s32 	%rd4687, %r9388;
	add.s64 	%rd4688, %rd3, %rd4687;
	ld.global.u8 	%r9389, [%rd4688];
	add.s32 	%r9390, %r9386, %r9389;
	add.s32 	%r9391, %r9387, %r25;
	mad.lo.s32 	%r9392, %r9391, %r22, %r23;
	cvt.s64.s32 	%rd4689, %r9392;
	add.s64 	%rd4690, %rd3, %rd4689;
	ld.global.u8 	%r9393, [%rd4690];
	add.s32 	%r9394, %r9390, %r9393;
	add.s32 	%r9395, %r9391, %r25;
	mad.lo.s32 	%r9396, %r9395, %r22, %r23;
	cvt.s64.s32 	%rd4691, %r9396;
	add.s64 	%rd4692, %rd3, %rd4691;
	ld.global.u8 	%r9397, [%rd4692];
	add.s32 	%r9398, %r9394, %r9397;
	add.s32 	%r9399, %r9395, %r25;
	mad.lo.s32 	%r9400, %r9399, %r22, %r23;
	cvt.s64.s32 	%rd4693, %r9400;
	add.s64 	%rd4694, %rd3, %rd4693;
	ld.global.u8 	%r9401, [%rd4694];
	add.s32 	%r9402, %r9398, %r9401;
	add.s32 	%r9403, %r9399, %r25;
	mad.lo.s32 	%r9404, %r9403, %r22, %r23;
	cvt.s64.s32 	%rd4695, %r9404;
	add.s64 	%rd4696, %rd3, %rd4695;
	ld.global.u8 	%r9405, [%rd4696];
	add.s32 	%r9406, %r9402, %r9405;
	add.s32 	%r9407, %r9403, %r25;
	mad.lo.s32 	%r9408, %r9407, %r22, %r23;
	cvt.s64.s32 	%rd4697, %r9408;
	add.s64 	%rd4698, %rd3, %rd4697;
	ld.global.u8 	%r9409, [%rd4698];
	add.s32 	%r9410, %r9406, %r9409;
	add.s32 	%r9411, %r9407, %r25;
	mad.lo.s32 	%r9412, %r9411, %r22, %r23;
	cvt.s64.s32 	%rd4699, %r9412;
	add.s64 	%rd4700, %rd3, %rd4699;
	ld.global.u8 	%r9413, [%rd4700];
	add.s32 	%r9414, %r9410, %r9413;
	add.s32 	%r9415, %r9411, %r25;
	mad.lo.s32 	%r9416, %r9415, %r22, %r23;
	cvt.s64.s32 	%rd4701, %r9416;
	add.s64 	%rd4702, %rd3, %rd4701;
	ld.global.u8 	%r9417, [%rd4702];
	add.s32 	%r9418, %r9414, %r9417;
	add.s32 	%r9419, %r9415, %r25;
	mad.lo.s32 	%r9420, %r9419, %r22, %r23;
	cvt.s64.s32 	%rd4703, %r9420;
	add.s64 	%rd4704, %rd3, %rd4703;
	ld.global.u8 	%r9421, [%rd4704];
	add.s32 	%r9422, %r9418, %r9421;
	add.s32 	%r9423, %r9419, %r25;
	mad.lo.s32 	%r9424, %r9423, %r22, %r23;
	cvt.s64.s32 	%rd4705, %r9424;
	add.s64 	%rd4706, %rd3, %rd4705;
	ld.global.u8 	%r9425, [%rd4706];
	add.s32 	%r9426, %r9422, %r9425;
	add.s32 	%r9427, %r9423, %r25;
	mad.lo.s32 	%r9428, %r9427, %r22, %r23;
	cvt.s64.s32 	%rd4707, %r9428;
	add.s64 	%rd4708, %rd3, %rd4707;
	ld.global.u8 	%r9429, [%rd4708];
	add.s32 	%r9430, %r9426, %r9429;
	add.s32 	%r9431, %r9427, %r25;
	mad.lo.s32 	%r9432, %r9431, %r22, %r23;
	cvt.s64.s32 	%rd4709, %r9432;
	add.s64 	%rd4710, %rd3, %rd4709;
	ld.global.u8 	%r9433, [%rd4710];
	add.s32 	%r9434, %r9430, %r9433;
	add.s32 	%r9435, %r9431, %r25;
	mad.lo.s32 	%r9436, %r9435, %r22, %r23;
	cvt.s64.s32 	%rd4711, %r9436;
	add.s64 	%rd4712, %rd3, %rd4711;
	ld.global.u8 	%r9437, [%rd4712];
	add.s32 	%r9438, %r9434, %r9437;
	add.s32 	%r9439, %r9435, %r25;
	mad.lo.s32 	%r9440, %r9439, %r22, %r23;
	cvt.s64.s32 	%rd4713, %r9440;
	add.s64 	%rd4714, %rd3, %rd4713;
	ld.global.u8 	%r9441, [%rd4714];
	add.s32 	%r9442, %r9438, %r9441;
	add.s32 	%r9443, %r9439, %r25;
	mad.lo.s32 	%r9444, %r9443, %r22, %r23;
	cvt.s64.s32 	%rd4715, %r9444;
	add.s64 	%rd4716, %rd3, %rd4715;
	ld.global.u8 	%r9445, [%rd4716];
	add.s32 	%r9446, %r9442, %r9445;
	add.s32 	%r9447, %r9443, %r25;
	mad.lo.s32 	%r9448, %r9447, %r22, %r23;
	cvt.s64.s32 	%rd4717, %r9448;
	add.s64 	%rd4718, %rd3, %rd4717;
	ld.global.u8 	%r9449, [%rd4718];
	add.s32 	%r9450, %r9446, %r9449;
	add.s32 	%r9451, %r9447, %r25;
	mad.lo.s32 	%r9452, %r9451, %r22, %r23;
	cvt.s64.s32 	%rd4719, %r9452;
	add.s64 	%rd4720, %rd3, %rd4719;
	ld.global.u8 	%r9453, [%rd4720];
	add.s32 	%r9454, %r9450, %r9453;
	add.s32 	%r9455, %r9451, %r25;
	mad.lo.s32 	%r9456, %r9455, %r22, %r23;
	cvt.s64.s32 	%rd4721, %r9456;
	add.s64 	%rd4722, %rd3, %rd4721;
	ld.global.u8 	%r9457, [%rd4722];
	add.s32 	%r9458, %r9454, %r9457;
	add.s32 	%r9459, %r9455, %r25;
	mad.lo.s32 	%r9460, %r9459, %r22, %r23;
	cvt.s64.s32 	%rd4723, %r9460;
	add.s64 	%rd4724, %rd3, %rd4723;
	ld.global.u8 	%r9461, [%rd4724];
	add.s32 	%r9462, %r9458, %r9461;
	add.s32 	%r9463, %r9459, %r25;
	mad.lo.s32 	%r9464, %r9463, %r22, %r23;
	cvt.s64.s32 	%rd4725, %r9464;
	add.s64 	%rd4726, %rd3, %rd4725;
	ld.global.u8 	%r9465, [%rd4726];
	add.s32 	%r9466, %r9462, %r9465;
	add.s32 	%r9467, %r9463, %r25;
	mad.lo.s32 	%r9468, %r9467, %r22, %r23;
	cvt.s64.s32 	%rd4727, %r9468;
	add.s64 	%rd4728, %rd3, %rd4727;
	ld.global.u8 	%r9469, [%rd4728];
	add.s32 	%r9470, %r9466, %r9469;
	add.s32 	%r9471, %r9467, %r25;
	mad.lo.s32 	%r9472, %r9471, %r22, %r23;
	cvt.s64.s32 	%rd4729, %r9472;
	add.s64 	%rd4730, %rd3, %rd4729;
	ld.global.u8 	%r9473, [%rd4730];
	add.s32 	%r9474, %r9470, %r9473;
	add.s32 	%r9475, %r9471, %r25;
	mad.lo.s32 	%r9476, %r9475, %r22, %r23;
	cvt.s64.s32 	%rd4731, %r9476;
	add.s64 	%rd4732, %rd3, %rd4731;
	ld.global.u8 	%r9477, [%rd4732];
	add.s32 	%r9478, %r9474, %r9477;
	add.s32 	%r9479, %r9475, %r25;
	mad.lo.s32 	%r9480, %r9479, %r22, %r23;
	cvt.s64.s32 	%rd4733, %r9480;
	add.s64 	%rd4734, %rd3, %rd4733;
	ld.global.u8 	%r9481, [%rd4734];
	add.s32 	%r9482, %r9478, %r9481;
	add.s32 	%r9483, %r9479, %r25;
	mad.lo.s32 	%r9484, %r9483, %r22, %r23;
	cvt.s64.s32 	%rd4735, %r9484;
	add.s64 	%rd4736, %rd3, %rd4735;
	ld.global.u8 	%r9485, [%rd4736];
	add.s32 	%r9486, %r9482, %r9485;
	add.s32 	%r9487, %r9483, %r25;
	mad.lo.s32 	%r9488, %r9487, %r22, %r23;
	cvt.s64.s32 	%rd4737, %r9488;
	add.s64 	%rd4738, %rd3, %rd4737;
	ld.global.u8 	%r9489, [%rd4738];
	add.s32 	%r9490, %r9486, %r9489;
	add.s32 	%r9491, %r9487, %r25;
	mad.lo.s32 	%r9492, %r9491, %r22, %r23;
	cvt.s64.s32 	%rd4739, %r9492;
	add.s64 	%rd4740, %rd3, %rd4739;
	ld.global.u8 	%r9493, [%rd4740];
	add.s32 	%r9494, %r9490, %r9493;
	add.s32 	%r9495, %r9491, %r25;
	mad.lo.s32 	%r9496, %r9495, %r22, %r23;
	cvt.s64.s32 	%rd4741, %r9496;
	add.s64 	%rd4742, %rd3, %rd4741;
	ld.global.u8 	%r9497, [%rd4742];
	add.s32 	%r9498, %r9494, %r9497;
	add.s32 	%r9499, %r9495, %r25;
	mad.lo.s32 	%r9500, %r9499, %r22, %r23;
	cvt.s64.s32 	%rd4743, %r9500;
	add.s64 	%rd4744, %rd3, %rd4743;
	ld.global.u8 	%r9501, [%rd4744];
	add.s32 	%r9502, %r9498, %r9501;
	add.s32 	%r9503, %r9499, %r25;
	mad.lo.s32 	%r9504, %r9503, %r22, %r23;
	cvt.s64.s32 	%rd4745, %r9504;
	add.s64 	%rd4746, %rd3, %rd4745;
	ld.global.u8 	%r9505, [%rd4746];
	add.s32 	%r9506, %r9502, %r9505;
	add.s32 	%r9507, %r9503, %r25;
	mad.lo.s32 	%r9508, %r9507, %r22, %r23;
	cvt.s64.s32 	%rd4747, %r9508;
	add.s64 	%rd4748, %rd3, %rd4747;
	ld.global.u8 	%r9509, [%rd4748];
	add.s32 	%r9510, %r9506, %r9509;
	add.s32 	%r9511, %r9507, %r25;
	mad.lo.s32 	%r9512, %r9511, %r22, %r23;
	cvt.s64.s32 	%rd4749, %r9512;
	add.s64 	%rd4750, %rd3, %rd4749;
	ld.global.u8 	%r9513, [%rd4750];
	add.s32 	%r9514, %r9510, %r9513;
	add.s32 	%r9515, %r9511, %r25;
	mad.lo.s32 	%r9516, %r9515, %r22, %r23;
	cvt.s64.s32 	%rd4751, %r9516;
	add.s64 	%rd4752, %rd3, %rd4751;
	ld.global.u8 	%r9517, [%rd4752];
	add.s32 	%r9518, %r9514, %r9517;
	add.s32 	%r9519, %r9515, %r25;
	mad.lo.s32 	%r9520, %r9519, %r22, %r23;
	cvt.s64.s32 	%rd4753, %r9520;
	add.s64 	%rd4754, %rd3, %rd4753;
	ld.global.u8 	%r9521, [%rd4754];
	add.s32 	%r9522, %r9518, %r9521;
	add.s32 	%r9523, %r9519, %r25;
	mad.lo.s32 	%r9524, %r9523, %r22, %r23;
	cvt.s64.s32 	%rd4755, %r9524;
	add.s64 	%rd4756, %rd3, %rd4755;
	ld.global.u8 	%r9525, [%rd4756];
	add.s32 	%r9526, %r9522, %r9525;
	add.s32 	%r9527, %r9523, %r25;
	mad.lo.s32 	%r9528, %r9527, %r22, %r23;
	cvt.s64.s32 	%rd4757, %r9528;
	add.s64 	%rd4758, %rd3, %rd4757;
	ld.global.u8 	%r9529, [%rd4758];
	add.s32 	%r9530, %r9526, %r9529;
	add.s32 	%r9531, %r9527, %r25;
	mad.lo.s32 	%r9532, %r9531, %r22, %r23;
	cvt.s64.s32 	%rd4759, %r9532;
	add.s64 	%rd4760, %rd3, %rd4759;
	ld.global.u8 	%r9533, [%rd4760];
	add.s32 	%r9534, %r9530, %r9533;
	add.s32 	%r9535, %r9531, %r25;
	mad.lo.s32 	%r9536, %r9535, %r22, %r23;
	cvt.s64.s32 	%rd4761, %r9536;
	add.s64 	%rd4762, %rd3, %rd4761;
	ld.global.u8 	%r9537, [%rd4762];
	add.s32 	%r9538, %r9534, %r9537;
	add.s32 	%r9539, %r9535, %r25;
	mad.lo.s32 	%r9540, %r9539, %r22, %r23;
	cvt.s64.s32 	%rd4763, %r9540;
	add.s64 	%rd4764, %rd3, %rd4763;
	ld.global.u8 	%r9541, [%rd4764];
	add.s32 	%r9542, %r9538, %r9541;
	add.s32 	%r9543, %r9539, %r25;
	mad.lo.s32 	%r9544, %r9543, %r22, %r23;
	cvt.s64.s32 	%rd4765, %r9544;
	add.s64 	%rd4766, %rd3, %rd4765;
	ld.global.u8 	%r9545, [%rd4766];
	add.s32 	%r9546, %r9542, %r9545;
	add.s32 	%r9547, %r9543, %r25;
	mad.lo.s32 	%r9548, %r9547, %r22, %r23;
	cvt.s64.s32 	%rd4767, %r9548;
	add.s64 	%rd4768, %rd3, %rd4767;
	ld.global.u8 	%r9549, [%rd4768];
	add.s32 	%r9550, %r9546, %r9549;
	add.s32 	%r9551, %r9547, %r25;
	mad.lo.s32 	%r9552, %r9551, %r22, %r23;
	cvt.s64.s32 	%rd4769, %r9552;
	add.s64 	%rd4770, %rd3, %rd4769;
	ld.global.u8 	%r9553, [%rd4770];
	add.s32 	%r9554, %r9550, %r9553;
	add.s32 	%r9555, %r9551, %r25;
	mad.lo.s32 	%r9556, %r9555, %r22, %r23;
	cvt.s64.s32 	%rd4771, %r9556;
	add.s64 	%rd4772, %rd3, %rd4771;
	ld.global.u8 	%r9557, [%rd4772];
	add.s32 	%r9558, %r9554, %r9557;
	mul.hi.u32 	%r9559, %r9558, 845453001;
	shr.u32 	%r9560, %r9559, 9;
	cvt.u64.u32 	%rd4773, %r24;
	add.s64 	%rd4774, %rd4, %rd4773;
	st.global.u8 	[%rd4774], %r9560;
$L__BB0_2:
	ret;

}


// ===== COMPILED SASS (sm_100) =====

	.target	sm_100

	.elftype	@"ET_EXEC"


//--------------------- .note.nv.tkinfo           --------------------------
	.section	.note.nv.tkinfo,"",@"SHT_NOTE"
	.sectionflags	@"SHF_NOTE_NV_TKINFO"
	.tkinfo
        /*0018*/ 	.word	0x00000002
        /*0030*/ 	.string	""
        /*0030*/ 	.string	"ptxas"
        /*0030*/ 	.string	"Cuda compilation tools, release 13.0, V13.0.88"
        /*0030*/ 	.string	"Build cuda_13.0.r13.0/compiler.36424714_0"
        /*0030*/ 	.string	"-arch sm_100 -m 64 "



//--------------------- .note.nv.cuinfo           --------------------------
	.section	.note.nv.cuinfo,"",@"SHT_NOTE"
	.sectionflags	@"SHF_NOTE_NV_CUINFO"
        /*0018*/ 	.short	0x0002
        /*001a*/ 	.short	0x0064
        /*001c*/ 	.short	0x0082
	.zero		2


//--------------------- .nv.info                  --------------------------
	.section	.nv.info,"",@"SHT_CUDA_INFO"
	.align	4


	//----- nvinfo : EIATTR_REGCOUNT
	.align		4
        /*0000*/ 	.byte	0x04, 0x2f
        /*0002*/ 	.short	(.L_1 - .L_0)
	.align		4
.L_0:
        /*0004*/ 	.word	index@(BoxBlur)
        /*0008*/ 	.word	0x000000c6


	//----- nvinfo : EIATTR_FRAME_SIZE
	.align		4
.L_1:
        /*000c*/ 	.byte	0x04, 0x11
        /*000e*/ 	.short	(.L_3 - .L_2)
	.align		4
.L_2:
        /*0010*/ 	.word	index@(BoxBlur)
        /*0014*/ 	.word	0x00000000


	//----- nvinfo : EIATTR_MIN_STACK_SIZE
	.align		4
.L_3:
        /*0018*/ 	.byte	0x04, 0x12
        /*001a*/ 	.short	(.L_5 - .L_4)
	.align		4
.L_4:
        /*001c*/ 	.word	index@(BoxBlur)
        /*0020*/ 	.word	0x00000000
.L_5:


//--------------------- .nv.compat                --------------------------
	.section	.nv.compat,"",@"SHT_CUDA_COMPAT_INFO"
	.align	4
        /*0000*/ 	.byte	0x02, 0x09, 0x00, 0x00, 0x02, 0x02, 0x01, 0x00, 0x02, 0x05, 0x05, 0x00, 0x03, 0x07, 0x01, 0x01
        /*0010*/ 	.byte	0x02, 0x03, 0x00, 0x00, 0x02, 0x06, 0x01, 0x00, 0x04, 0x0b, 0x08, 0x00, 0x09, 0x00, 0x00, 0x00
        /*0020*/ 	.byte	0x00, 0x00, 0x00, 0x00


//--------------------- .nv.info.BoxBlur          --------------------------
	.section	.nv.info.BoxBlur,"",@"SHT_CUDA_INFO"
	.sectionflags	@""
	.align	4


	//----- nvinfo : EIATTR_CUDA_API_VERSION
	.align		4
        /*0000*/ 	.byte	0x04, 0x37
        /*0002*/ 	.short	(.L_7 - .L_6)
.L_6:
        /*0004*/ 	.word	0x00000082


	//----- nvinfo : EIATTR_KPARAM_INFO
	.align		4
.L_7:
        /*0008*/ 	.byte	0x04, 0x17
        /*000a*/ 	.short	(.L_9 - .L_8)
.L_8:
        /*000c*/ 	.word	0x00000000
        /*0010*/ 	.short	0x0003
        /*0012*/ 	.short	0x0014
        /*0014*/ 	.byte	0x00, 0xf0, 0x11, 0x00


	//----- nvinfo : EIATTR_KPARAM_INFO
	.align		4
.L_9:
        /*0018*/ 	.byte	0x04, 0x17
        /*001a*/ 	.short	(.L_11 - .L_10)
.L_10:
        /*001c*/ 	.word	0x00000000
        /*0020*/ 	.short	0x0002
        /*0022*/ 	.short	0x0010
        /*0024*/ 	.byte	0x00, 0xf0, 0x11, 0x00


	//----- nvinfo : EIATTR_KPARAM_INFO
	.align		4
.L_11:
        /*0028*/ 	.byte	0x04, 0x17
        /*002a*/ 	.short	(.L_13 - .L_12)
.L_12:
        /*002c*/ 	.word	0x00000000
        /*0030*/ 	.short	0x0001
        /*0032*/ 	.short	0x0008
        /*0034*/ 	.byte	0x00, 0xf5, 0x21, 0x00


	//----- nvinfo : EIATTR_KPARAM_INFO
	.align		4
.L_13:
        /*0038*/ 	.byte	0x04, 0x17
        /*003a*/ 	.short	(.L_15 - .L_14)
.L_14:
        /*003c*/ 	.word	0x00000000
        /*0040*/ 	.short	0x0000
        /*0042*/ 	.short	0x0000
        /*0044*/ 	.byte	0x00, 0xf5, 0x21, 0x00


	//----- nvinfo : EIATTR_SPARSE_MMA_MASK
	.align		4
.L_15:
        /*0048*/ 	.byte	0x03, 0x50
        /*004a*/ 	.short	0x0000


	//----- nvinfo : EIATTR_MAXREG_COUNT
	.align		4
        /*004c*/ 	.byte	0x03, 0x1b
        /*004e*/ 	.short	0x00ff


	//----- nvinfo : EIATTR_MERCURY_ISA_VERSION
	.align		4
        /*0050*/ 	.byte	0x03, 0x5f
        /*0052*/ 	.short	0x0101


	//----- nvinfo : EIATTR_VRC_CTA_INIT_COUNT
	.align		4
        /*0054*/ 	.byte	0x02, 0x4a
	.zero		1
	.zero		1


	//----- nvinfo : EIATTR_EXIT_INSTR_OFFSETS
	.align		4
        /*0058*/ 	.byte	0x04, 0x1c
        /*005a*/ 	.short	(.L_17 - .L_16)


	//   ....[0]....
.L_16:
        /*005c*/ 	.word	0x000000c0


	//   ....[1]....
        /*0060*/ 	.word	0x00034d80


	//----- nvinfo : EIATTR_CBANK_PARAM_SIZE
	.align		4
.L_17:
        /*0064*/ 	.byte	0x03, 0x19
        /*0066*/ 	.short	0x0018


	//----- nvinfo : EIATTR_PARAM_CBANK
	.align		4
        /*0068*/ 	.byte	0x04, 0x0a
        /*006a*/ 	.short	(.L_19 - .L_18)
	.align		4
.L_18:
        /*006c*/ 	.word	index@(.nv.constant0.BoxBlur)
        /*0070*/ 	.short	0x0380
        /*0072*/ 	.short	0x0018


	//----- nvinfo : EIATTR_SW_WAR
	.align		4
.L_19:
        /*0074*/ 	.byte	0x04, 0x36
        /*0076*/ 	.short	(.L_21 - .L_20)
.L_20:
        /*0078*/ 	.word	0x00000008
.L_21:


//--------------------- .nv.callgraph             --------------------------
	.section	.nv.callgraph,"",@"SHT_CUDA_CALLGRAPH"
	.align	4
	.sectionentsize	8
	.align		4
        /*0000*/ 	.word	0x00000000
	.align		4
        /*0004*/ 	.word	0xffffffff
	.align		4
        /*0008*/ 	.word	0x00000000
	.align		4
        /*000c*/ 	.word	0xfffffffe
	.align		4
        /*0010*/ 	.word	0x00000000
	.align		4
        /*0014*/ 	.word	0xfffffffd
	.align		4
        /*0018*/ 	.word	0x00000000
	.align		4
        /*001c*/ 	.word	0xfffffffc


//--------------------- .text.BoxBlur             --------------------------
	.section	.text.BoxBlur,"ax",@progbits
	.align	128
        .global         BoxBlur
        .type           BoxBlur,@function
        .size           BoxBlur,(.L_x_1 - BoxBlur)
        .other          BoxBlur,@"STO_CUDA_ENTRY STV_DEFAULT"
BoxBlur:
.text.BoxBlur:
[----:B------:R-:W-:Y:S01]  /*0000*/  LDC R1, c[0x0][0x37c] ;  /* 0x0000df00ff017b82 */ /* 0x000fe20000000800 */
[----:B------:R-:W0:Y:S07]  /*0010*/  S2R R3, SR_TID.Y ;  /* 0x0000000000037919 */ /* 0x000e2e0000002200 */
[----:B------:R-:W1:Y:S01]  /*0020*/  LDC R0, c[0x0][0x360] ;  /* 0x0000d800ff007b82 */ /* 0x000e620000000800 */
[----:B------:R-:W2:Y:S01]  /*0030*/  LDCU.64 UR10, c[0x0][0x390] ;  /* 0x00007200ff0a77ac */ /* 0x000ea20008000a00 */
[----:B------:R-:W1:Y:S06]  /*0040*/  S2R R11, SR_TID.X ;  /* 0x00000000000b7919 */ /* 0x000e6c0000002100 */
[----:B------:R-:W0:Y:S08]  /*0050*/  S2UR UR8, SR_CTAID.Y ;  /* 0x00000000000879c3 */ /* 0x000e300000002600 */
[----:B------:R-:W0:Y:S08]  /*0060*/  LDC R2, c[0x0][0x364] ;  /* 0x0000d900ff027b82 */ /* 0x000e300000000800 */
[----:B------:R-:W1:Y:S01]  /*0070*/  S2UR UR5, SR_CTAID.X ;  /* 0x00000000000579c3 */ /* 0x000e620000002500 */
[----:B0-----:R-:W-:-:S05]  /*0080*/  IMAD R2, R2, UR8, R3 ;  /* 0x0000000802027c24 */ /* 0x001fca000f8e0203 */
[----:B--2---:R-:W-:Y:S01]  /*0090*/  ISETP.GE.U32.AND P0, PT, R2, UR11, PT ;  /* 0x0000000b02007c0c */ /* 0x004fe2000bf06070 */
[----:B-1----:R-:W-:-:S05]  /*00a0*/  IMAD R0, R0, UR5, R11 ;  /* 0x0000000500007c24 */ /* 0x002fca000f8e020b */
[----:B------:R-:W-:-:S13]  /*00b0*/  ISETP.GE.U32.OR P0, PT, R0, UR10, P0 ;  /* 0x0000000a00007c0c */ /* 0x000fda0008706470 */
[----:B------:R-:W-:Y:S05]  /*00c0*/  @P0 EXIT ;  /* 0x000000000000094d */ /* 0x000fea0003800000 */
[----:B------:R-:W0:Y:S01]  /*00d0*/  LDC R2, c[0x0][0x364] ;  /* 0x0000d900ff027b82 */ /* 0x000e220000000800 */
[----:B------:R-:W1:Y:S01]  /*00e0*/  S2R R0, SR_CTAID.Z ;  /* 0x0000000000007919 */ /* 0x000e620000002700 */
[----:B------:R-:W2:Y:S01]  /*00f0*/  LDCU.128 UR12, c[0x0][0x380] ;  /* 0x00007000ff0c77ac */ /* 0x000ea20008000c00 */
[----:B------:R-:W-:-:S05]  /*0100*/  UIADD3 UR4, UPT, UPT, UR10, 0x32, URZ ;  /* 0x000000320a047890 */ /* 0x000fca000fffe0ff */
[----:B------:R-:W3:Y:S01]  /*0110*/  LDC R4, c[0x0][0x360] ;  /* 0x0000d800ff047b82 */ /* 0x000ee20000000800 */
[----:B------:R-:W1:Y:S01]  /*0120*/  LDCU UR9, c[0x0][0x378] ;  /* 0x00006f00ff0977ac */ /* 0x000e620008000800 */
[----:B------:R-:W4:Y:S01]  /*0130*/  LDCU.64 UR6, c[0x0][0x358] ;  /* 0x00006b00ff0677ac */ /* 0x000f220008000a00 */
[----:B0-----:R-:W-:Y:S02]  /*0140*/  IMAD R2, R2, UR8, R3 ;  /* 0x0000000802027c24 */ /* 0x001fe4000f8e0203 */
[----:B---3--:R-:W-:-:S04]  /*0150*/  IMAD R11, R4, UR5, R11 ;  /* 0x00000005040b7c24 */ /* 0x008fc8000f8e020b */
[----:B------:R-:W-:-:S04]  /*0160*/  IMAD R11, R2, UR10, R11 ;  /* 0x0000000a020b7c24 */ /* 0x000fc8000f8e020b */
[----:B------:R-:W-:-:S04]  /*0170*/  IMAD R3, R2, 0x32, R11 ;  /* 0x0000003202037824 */ /* 0x000fc800078e020b */
[C---:B------:R-:W-:Y:S02]  /*0180*/  VIADD R5, R3.reuse, UR4 ;  /* 0x0000000403057c36 */ /* 0x040fe40008000000 */
[--C-:B-1----:R-:W-:Y:S02]  /*0190*/  IMAD R2, R3, UR9, R0.reuse ;  /* 0x0000000903027c24 */ /* 0x102fe4000f8e0200 */
[C---:B------:R-:W-:Y:S02]  /*01a0*/  IMAD R4, R5.reuse, UR9, R0 ;  /* 0x0000000905047c24 */ /* 0x040fe4000f8e0200 */
[----:B------:R-:W-:Y:S01]  /*01b0*/  VIADD R5, R5, UR4 ;  /* 0x0000000405057c36 */ /* 0x000fe20008000000 */
[----:B--2---:R-:W-:-:S03]  /*01c0*/  IADD3 R32, P0, PT, R2, UR12, RZ ;  /* 0x0000000c02207c10 */ /* 0x004fc6000ff1e0ff */
[C---:B------:R-:W-:Y:S01]  /*01d0*/  IMAD R6, R5.reuse, UR9, R0 ;  /* 0x0000000905067c24 */ /* 0x040fe2000f8e0200 */
[----:B------:R-:W-:Y:S01]  /*01e0*/  LEA.HI.X.SX32 R33, R2, UR13, 0x1, P0 ;  /* 0x0000000d02217c11 */ /* 0x000fe200080f0eff */
[----:B------:R-:W-:Y:S01]  /*01f0*/  VIADD R5, R5, UR4 ;  /* 0x0000000405057c36 */ /* 0x000fe20008000000 */
[----:B------:R-:W-:-:S03]  /*0200*/  IADD3 R30, P0, PT, R4, UR12, RZ ;  /* 0x0000000c041e7c10 */ /* 0x000fc6000ff1e0ff */
[C-C-:B------:R-:W-:Y:S01]  /*0210*/  IMAD R2, R5.reuse, UR9, R0.reuse ;  /* 0x0000000905027c24 */ /* 0x140fe2000f8e0200 */
[----:B------:R-:W-:Y:S01]  /*0220*/  LEA.HI.X.SX32 R31, R4, UR13, 0x1, P0 ;  /* 0x0000000d041f7c11 */ /* 0x000fe200080f0eff */
[----:B------:R-:W-:Y:S01]  /*0230*/  VIADD R5, R5, UR4 ;  /* 0x0000000405057c36 */ /* 0x000fe20008000000 */
[C---:B------:R-:W-:Y:S01]  /*0240*/  IADD3 R26, P0, PT, R6.reuse, UR12, RZ ;  /* 0x0000000c061a7c10 */ /* 0x040fe2000ff1e0ff */
[----:B----4-:R-:W2:Y:S02]  /*0250*/  LDG.E.U8 R62, desc[UR6][R32.64] ;  /* 0x00000006203e7981 */ /* 0x010ea4000c1e1100 */
[C---:B------:R-:W-:Y:S01]  /*0260*/  VIADD R7, R5.reuse, UR4 ;  /* 0x0000000405077c36 */ /* 0x040fe20008000000 */
[----:B------:R-:W-:Y:S01]  /*0270*/  LEA.HI.X.SX32 R27, R6, UR13, 0x1, P0 ;  /* 0x0000000d061b7c11 */ /* 0x000fe200080f0eff */
[--C-:B------:R-:W-:Y:S01]  /*0280*/  IMAD R5, R5, UR9, R0.reuse ;  /* 0x0000000905057c24 */ /* 0x100fe2000f8e0200 */
[C---:B------:R-:W-:Y:S01]  /*0290*/  IADD3 R28, P0, PT, R2.reuse, UR12, RZ ;  /* 0x0000000c021c7c10 */ /* 0x040fe2000ff1e0ff */
[----:B------:R-:W-:Y:S01]  /*02a0*/  VIADD R9, R7, UR4 ;  /* 0x0000000407097c36 */ /* 0x000fe20008000000 */
[----:B------:R-:W2:Y:S02]  /*02b0*/  LDG.E.U8 R77, desc[UR6][R30.64] ;  /* 0x000000061e4d7981 */ /* 0x000ea4000c1e1100 */
[----:B------:R-:W-:Y:S01]  /*02c0*/  LEA.HI.X.SX32 R29, R2, UR13, 0x1, P0 ;  /* 0x0000000d021d7c11 */ /* 0x000fe200080f0eff */
[--C-:B------:R-:W-:Y:S01]  /*02d0*/  IMAD R2, R9, UR9, R0.reuse ;  /* 0x0000000909027c24 */ /* 0x100fe2000f8e0200 */
[----:B------:R-:W-:Y:S01]  /*02e0*/  IADD3 R24, P0, PT, R5, UR12, RZ ;  /* 0x0000000c05187c10 */ /* 0x000fe2000ff1e0ff */
[----:B------:R-:W-:Y:S01]  /*02f0*/  VIADD R9, R9, UR4 ;  /* 0x0000000409097c36 */ /* 0x000fe20008000000 */
[----:B------:R-:W2:Y:S01]  /*0300*/  LDG.E.U8 R64, desc[UR6][R26.64] ;  /* 0x000000061a407981 */ /* 0x000ea2000c1e1100 */
[--C-:B------:R-:W-:Y:S01]  /*0310*/  IMAD R7, R7, UR9, R0.reuse ;  /* 0x0000000907077c24 */ /* 0x100fe2000f8e0200 */
[----:B------:R-:W-:Y:S01]  /*0320*/  LEA.HI.X.SX32 R25, R5, UR13, 0x1, P0 ;  /* 0x0000000d05197c11 */ /* 0x000fe200080f0eff */
[C-C-:B------:R-:W-:Y:S01]  /*0330*/  IMAD R4, R9.reuse, UR9, R0.reuse ;  /* 0x0000000909047c24 */ /* 0x140fe2000f8e0200 */
[C---:B------:R-:W-:Y:S01]  /*0340*/  IADD3 R52, P0, PT, R2.reuse, UR12, RZ ;  /* 0x0000000c02347c10 */ /* 0x040fe2000ff1e0ff */
[----:B------:R-:W-:Y:S01]  /*0350*/  VIADD R9, R9, UR4 ;  /* 0x0000000409097c36 */ /* 0x000fe20008000000 */
[----:B------:R-:W-:Y:S01]  /*0360*/  IADD3 R16, P1, PT, R7, UR12, RZ ;  /* 0x0000000c07107c10 */ /* 0x000fe2000ff3e0ff */
[----:B------:R-:W3:Y:S01]  /*0370*/  LDG.E.U8 R60, desc[UR6][R28.64] ;  /* 0x000000061c3c7981 */ /* 0x000ee2000c1e1100 */
[----:B------:R-:W-:Y:S01]  /*0380*/  LEA.HI.X.SX32 R53, R2, UR13, 0x1, P0 ;  /* 0x0000000d02357c11 */ /* 0x000fe200080f0eff */
[C-C-:B------:R-:W-:Y:S01]  /*0390*/  IMAD R2, R9.reuse, UR9, R0.reuse ;  /* 0x0000000909027c24 */ /* 0x140fe2000f8e0200 */
[C---:B------:R-:W-:Y:S01]  /*03a0*/  IADD3 R20, P0, PT, R4.reuse, UR12, RZ ;  /* 0x0000000c04147c10 */ /* 0x040fe2000ff1e0ff */
[----:B------:R-:W-:Y:S01]  /*03b0*/  VIADD R9, R9, UR4 ;  /* 0x0000000409097c36 */ /* 0x000fe20008000000 */
[----:B------:R-:W-:Y:S01]  /*03c0*/  LEA.HI.X.SX32 R17, R7, UR13, 0x1, P1 ;  /* 0x0000000d07117c11 */ /* 0x000fe200088f0eff */
[----:B------:R-:W3:Y:S01]  /*03d0*/  LDG.E.U8 R75, desc[UR6][R24.64] ;  /* 0x00000006184b7981 */ /* 0x000ee2000c1e1100 */
[----:B------:R-:W-:Y:S01]  /*03e0*/  LEA.HI.X.SX32 R21, R4, UR13, 0x1, P0 ;  /* 0x0000000d04157c11 */ /* 0x000fe200080f0eff */
[----:B------:R-:W-:-:S02]  /*03f0*/  IMAD R4, R9, UR9, R0 ;  /* 0x0000000909047c24 */ /* 0x000fc4000f8e0200 */
[----:B------:R-:W-:Y:S01]  /*0400*/  VIADD R9, R9, UR4 ;  /* 0x0000000409097c36 */ /* 0x000fe20008000000 */
[C---:B------:R-:W-:Y:S01]  /*0410*/  IADD3 R18, P0, PT, R2.reuse, UR12, RZ ;  /* 0x0000000c02127c10 */ /* 0x040fe2000ff1e0ff */
[----:B------:R-:W4:Y:S02]  /*0420*/  LDG.E.U8 R56, desc[UR6][R16.64] ;  /* 0x0000000610387981 */ /* 0x000f24000c1e1100 */
[C---:B------:R-:W-:Y:S01]  /*0430*/  VIADD R5, R9.reuse, UR4 ;  /* 0x0000000409057c36 */ /* 0x040fe20008000000 */
[----:B------:R-:W-:Y:S01]  /*0440*/  LEA.HI.X.SX32 R19, R2, UR13, 0x1, P0 ;  /* 0x0000000d02137c11 */ /* 0x000fe200080f0eff */
[--C-:B------:R-:W-:Y:S01]  /*0450*/  IMAD R9, R9, UR9, R0.reuse ;  /* 0x0000000909097c24 */ /* 0x100fe2000f8e0200 */
[C---:B------:R-:W-:Y:S01]  /*0460*/  IADD3 R22, P0, PT, R4.reuse, UR12, RZ ;  /* 0x0000000c04167c10 */ /* 0x040fe2000ff1e0ff */
[C---:B------:R-:W-:Y:S01]  /*0470*/  VIADD R7, R5.reuse, UR4 ;  /* 0x0000000405077c36 */ /* 0x040fe20008000000 */
[----:B------:R-:W4:Y:S01]  /*0480*/  LDG.E.U8 R73, desc[UR6][R52.64] ;  /* 0x0000000634497981 */ /* 0x000f22000c1e1100 */
[--C-:B------:R-:W-:Y:S01]  /*0490*/  IMAD R5, R5, UR9, R0.reuse ;  /* 0x0000000905057c24 */ /* 0x100fe2000f8e0200 */
[----:B------:R-:W-:Y:S01]  /*04a0*/  LEA.HI.X.SX32 R23, R4, UR13, 0x1, P0 ;  /* 0x0000000d04177c11 */ /* 0x000fe200080f0eff */
[--C-:B------:R-:W-:Y:S01]  /*04b0*/  IMAD R2, R7, UR9, R0.reuse ;  /* 0x0000000907027c24 */ /* 0x100fe2000f8e0200 */
[----:B------:R-:W-:Y:S01]  /*04c0*/  IADD3 R178, P0, PT, R9, UR12, RZ ;  /* 0x0000000c09b27c10 */ /* 0x000fe2000ff1e0ff */
[----:B------:R-:W-:Y:S01]  /*04d0*/  VIADD R7, R7, UR4 ;  /* 0x0000000407077c36 */ /* 0x000fe20008000000 */
[----:B------:R-:W-:Y:S01]  /*04e0*/  IADD3 R172, P1, PT, R5, UR12, RZ ;  /* 0x0000000c05ac7c10 */ /* 0x000fe2000ff3e0ff */
[----:B------:R-:W5:Y:S01]  /*04f0*/  LDG.E.U8 R54, desc[UR6][R20.64] ;  /* 0x0000000614367981 */ /* 0x000f62000c1e1100 */
[----:B------:R-:W-:Y:S01]  /*0500*/  LEA.HI.X.SX32 R179, R9, UR13, 0x1, P0 ;  /* 0x0000000d09b37c11 */ /* 0x000fe200080f0eff */
[C-C-:B------:R-:W-:Y:S01]  /*0510*/  IMAD R4, R7.reuse, UR9, R0.reuse ;  /* 0x0000000907047c24 */ /* 0x140fe2000f8e0200 */
[C---:B------:R-:W-:Y:S01]  /*0520*/  IADD3 R170, P0, PT, R2.reuse, UR12, RZ ;  /* 0x0000000c02aa7c10 */ /* 0x040fe2000ff1e0ff */
[----:B------:R-:W-:Y:S01]  /*0530*/  VIADD R7, R7, UR4 ;  /* 0x0000000407077c36 */ /* 0x000fe20008000000 */
[----:B------:R-:W-:Y:S01]  /*0540*/  LEA.HI.X.SX32 R173, R5, UR13, 0x1, P1 ;  /* 0x0000000d05ad7c11 */ /* 0x000fe200088f0eff */
[----:B------:R-:W5:Y:S01]  /*0550*/  LDG.E.U8 R59, desc[UR6][R18.64] ;  /* 0x00000006123b7981 */ /* 0x000f62000c1e1100 */
[----:B------:R-:W-:Y:S01]  /*0560*/  LEA.HI.X.SX32 R171, R2, UR13, 0x1, P0 ;  /* 0x0000000d02ab7c11 */ /* 0x000fe200080f0eff */
[C---:B------:R-:W-:Y:S01]  /*0570*/  VIADD R5, R7.reuse, UR4 ;  /* 0x0000000407057c36 */ /* 0x040fe20008000000 */
[C---:B------:R-:W-:Y:S01]  /*0580*/  IADD3 R108, P0, PT, R4.reuse, UR12, RZ ;  /* 0x0000000c046c7c10 */ /* 0x040fe2000ff1e0ff */
[--C-:B------:R-:W-:Y:S01]  /*0590*/  IMAD R7, R7, UR9, R0.reuse ;  /* 0x0000000907077c24 */ /* 0x100fe2000f8e0200 */
[----:B------:R-:W5:Y:S01]  /*05a0*/  LDG.E.U8 R44, desc[UR6][R22.64] ;  /* 0x00000006162c7981 */ /* 0x000f62000c1e1100 */
[C---:B------:R-:W-:Y:S01]  /*05b0*/  VIADD R9, R5.reuse, UR4 ;  /* 0x0000000405097c36 */ /* 0x040fe20008000000 */
[----:B------:R-:W-:Y:S01]  /*05c0*/  LEA.HI.X.SX32 R109, R4, UR13, 0x1, P0 ;  /* 0x0000000d046d7c11 */ /* 0x000fe200080f0eff */
[--C-:B------:R-:W-:Y:S01]  /*05d0*/  IMAD R2, R5, UR9, R0.reuse ;  /* 0x0000000905027c24 */ /* 0x100fe2000f8e0200 */
[----:B------:R-:W-:Y:S01]  /*05e0*/  IADD3 R106, P0, PT, R7, UR12, RZ ;  /* 0x0000000c076a7c10 */ /* 0x000fe2000ff1e0ff */
[----:B------:R-:W-:Y:S01]  /*05f0*/  VIADD R13, R9, UR4 ;  /* 0x00000004090d7c36 */ /* 0x000fe20008000000 */
[----:B------:R-:W5:Y:S02]  /*0600*/  LDG.E.U8 R57, desc[UR6][R178.64] ;  /* 0x00000006b2397981 */ /* 0x000f64000c1e1100 */
[----:B------:R-:W-:Y:S01]  /*0610*/  LEA.HI.X.SX32 R107, R7, UR13, 0x1, P0 ;  /* 0x0000000d076b7c11 */ /* 0x000fe200080f0eff */
[C-C-:B------:R-:W-:Y:S01]  /*0620*/  IMAD R4, R13.reuse, UR9, R0.reuse ;  /* 0x000000090d047c24 */ /* 0x140fe2000f8e0200 */
[C---:B------:R-:W-:Y:S01]  /*0630*/  IADD3 R168, P0, PT, R2.reuse, UR12, RZ ;  /* 0x0000000c02a87c10 */ /* 0x040fe2000ff1e0ff */
[----:B------:R-:W-:Y:S01]  /*0640*/  VIADD R13, R13, UR4 ;  /* 0x000000040d0d7c36 */ /* 0x000fe20008000000 */
[----:B------:R-:W5:Y:S01]  /*0650*/  LDG.E.U8 R40, desc[UR6][R172.64] ;  /* 0x00000006ac287981 */ /* 0x000f62000c1e1100 */
[--C-:B------:R-:W-:Y:S01]  /*0660*/  IMAD R9, R9, UR9, R0.reuse ;  /* 0x0000000909097c24 */ /* 0x100fe2000f8e0200 */
[----:B------:R-:W-:Y:S01]  /*0670*/  LEA.HI.X.SX32 R169, R2, UR13, 0x1, P0 ;  /* 0x0000000d02a97c11 */ /* 0x000fe200080f0eff */
[C-C-:B------:R-:W-:Y:S01]  /*0680*/  IMAD R2, R13.reuse, UR9, R0.reuse ;  /* 0x000000090d027c24 */ /* 0x140fe2000f8e0200 */
[C---:B------:R-:W-:Y:S01]  /*0690*/  IADD3 R102, P0, PT, R4.reuse, UR12, RZ ;  /* 0x0000000c04667c10 */ /* 0x040fe2000ff1e0ff */
[----:B------:R-:W-:Y:S01]  /*06a0*/  VIADD R13, R13, UR4 ;  /* 0x000000040d0d7c36 */ /* 0x000fe20008000000 */
[----:B------:R-:W-:Y:S01]  /*06b0*/  IADD3 R166, P1, PT, R9, UR12, RZ ;  /* 0x0000000c09a67c10 */ /* 0x000fe2000ff3e0ff */
[----:B------:R-:W5:Y:S01]  /*06c0*/  LDG.E.U8 R41, desc[UR6][R170.64] ;  /* 0x00000006aa297981 */ /* 0x000f62000c1e1100 */
[----:B------:R-:W-:Y:S01]  /*06d0*/  LEA.HI.X.SX32 R103, R4, UR13, 0x1, P0 ;  /* 0x0000000d04677c11 */ /* 0x000fe200080f0eff */
[C---:B------:R-:W-:Y:S01]  /*06e0*/  VIADD R7, R13.reuse, UR4 ;  /* 0x000000040d077c36 */ /* 0x040fe20008000000 */
[C---:B------:R-:W-:Y:S01]  /*06f0*/  IADD3 R162, P0, PT, R2.reuse, UR12, RZ ;  /* 0x0000000c02a27c10 */ /* 0x040fe2000ff1e0ff */
[--C-:B------:R-:W-:Y:S01]  /*0700*/  IMAD R13, R13, UR9, R0.reuse ;  /* 0x000000090d0d7c24 */ /* 0x100fe2000f8e0200 */
[----:B------:R-:W-:Y:S01]  /*0710*/  LEA.HI.X.SX32 R167, R9, UR13, 0x1, P1 ;  /* 0x0000000d09a77c11 */ /* 0x000fe200088f0eff */
[C---:B------:R-:W-:Y:S01]  /*0720*/  VIADD R9, R7.reuse, UR4 ;  /* 0x0000000407097c36 */ /* 0x040fe20008000000 */
[----:B------:R-:W-:Y:S01]  /*0730*/  LEA.HI.X.SX32 R163, R2, UR13, 0x1, P0 ;  /* 0x0000000d02a37c11 */ /* 0x000fe200080f0eff */
[--C-:B------:R-:W-:Y:S01]  /*0740*/  IMAD R7, R7, UR9, R0.reuse ;  /* 0x0000000907077c24 */ /* 0x100fe2000f8e0200 */
[----:B------:R-:W-:Y:S01]  /*0750*/  IADD3 R98, P0, PT, R13, UR12, RZ ;  /* 0x0000000c0d627c10 */ /* 0x000fe2000ff1e0ff */
[----:B------:R-:W-:Y:S01]  /*0760*/  VIADD R15, R9, UR4 ;  /* 0x00000004090f7c36 */ /* 0x000fe20008000000 */
[----:B------:R-:W5:Y:S02]  /*0770*/  LDG.E.U8 R5, desc[UR6][R108.64] ;  /* 0x000000066c057981 */ /* 0x000f64000c1e1100 */
[----:B------:R-:W-:Y:S01]  /*0780*/  LEA.HI.X.SX32 R99, R13, UR13, 0x1, P0 ;  /* 0x0000000d0d637c11 */ /* 0x000fe200080f0eff */
[--C-:B------:R-:W-:Y:S01]  /*0790*/  IMAD R2, R15, UR9, R0.reuse ;  /* 0x000000090f027c24 */ /* 0x100fe2000f8e0200 */
[----:B------:R-:W5:Y:S01]  /*07a0*/  LDG.E.U8 R36, desc[UR6][R106.64] ;  /* 0x000000066a247981 */ /* 0x000f62000c1e1100 */
[----:B------:R-:W-:Y:S01]  /*07b0*/  IADD3 R160, P0, PT, R7, UR12, RZ ;  /* 0x0000000c07a07c10 */ /* 0x000fe2000ff1e0ff */
[----:B------:R-:W-:-:S02]  /*07c0*/  IMAD R9, R9, UR9, R0 ;  /* 0x0000000909097c24 */ /* 0x000fc4000f8e0200 */
[----:B------:R-:W-:Y:S01]  /*07d0*/  VIADD R15, R15, UR4 ;  /* 0x000000040f0f7c36 */ /* 0x000fe20008000000 */
[----:B------:R-:W5:Y:S01]  /*07e0*/  LDG.E.U8 R46, desc[UR6][R168.64] ;  /* 0x00000006a82e7981 */ /* 0x000f62000c1e1100 */
[----:B------:R-:W-:Y:S02]  /*07f0*/  LEA.HI.X.SX32 R161, R7, UR13, 0x1, P0 ;  /* 0x0000000d07a17c11 */ /* 0x000fe400080f0eff */
[C---:B------:R-:W-:Y:S01]  /*0800*/  IADD3 R158, P0, PT, R2.reuse, UR12, RZ ;  /* 0x0000000c029e7c10 */ /* 0x040fe2000ff1e0ff */
[----:B------:R-:W5:Y:S01]  /*0810*/  LDG.E.U8 R63, desc[UR6][R166.64] ;  /* 0x00000006a63f7981 */ /* 0x000f62000c1e1100 */
[----:B------:R-:W-:Y:S01]  /*0820*/  IMAD R7, R15, UR9, R0 ;  /* 0x000000090f077c24 */ /* 0x000fe2000f8e0200 */
[----:B------:R-:W-:Y:S01]  /*0830*/  IADD3 R94, P1, PT, R9, UR12, RZ ;  /* 0x0000000c095e7c10 */ /* 0x000fe2000ff3e0ff */
[----:B------:R-:W-:Y:S01]  /*0840*/  VIADD R15, R15, UR4 ;  /* 0x000000040f0f7c36 */ /* 0x000fe20008000000 */
[----:B------:R-:W5:Y:S01]  /*0850*/  LDG.E.U8 R42, desc[UR6][R102.64] ;  /* 0x00000006662a7981 */ /* 0x000f62000c1e1100 */
[----:B------:R-:W-:-:S03]  /*0860*/  LEA.HI.X.SX32 R159, R2, UR13, 0x1, P0 ;  /* 0x0000000d029f7c11 */ /* 0x000fc600080f0eff */
[----:B------:R-:W5:Y:S01]  /*0870*/  LDG.E.U8 R45, desc[UR6][R162.64] ;  /* 0x00000006a22d7981 */ /* 0x000f62000c1e1100 */
[----:B------:R-:W-:Y:S01]  /*0880*/  LEA.HI.X.SX32 R95, R9, UR13, 0x1, P1 ;  /* 0x0000000d095f7c11 */ /* 0x000fe200088f0eff */
[----:B------:R-:W-:Y:S01]  /*0890*/  VIADD R9, R15, UR4 ;  /* 0x000000040f097c36 */ /* 0x000fe20008000000 */
[----:B------:R-:W-:Y:S01]  /*08a0*/  IADD3 R156, P0, PT, R7, UR12, RZ ;  /* 0x0000000c079c7c10 */ /* 0x000fe2000ff1e0ff */
[--C-:B------:R-:W-:Y:S01]  /*08b0*/  IMAD R15, R15, UR9, R0.reuse ;  /* 0x000000090f0f7c24 */ /* 0x100fe2000f8e0200 */
[----:B------:R-:W5:Y:S02]  /*08c0*/  LDG.E.U8 R4, desc[UR6][R98.64] ;  /* 0x0000000662047981 */ /* 0x000f64000c1e1100 */
[----:B------:R-:W-:Y:S02]  /*08d0*/  LEA.HI.X.SX32 R157, R7, UR13, 0x1, P0 ;  /* 0x0000000d079d7c11 */ /* 0x000fe400080f0eff */
[----:B------:R-:W5:Y:S01]  /*08e0*/  LDG.E.U8 R55, desc[UR6][R160.64] ;  /* 0x00000006a0377981 */ /* 0x000f62000c1e1100 */
[----:B------:R-:W-:Y:S01]  /*08f0*/  VIADD R7, R9, UR4 ;  /* 0x0000000409077c36 */ /* 0x000fe20008000000 */
[----:B------:R-:W-:Y:S01]  /*0900*/  IADD3 R100, P0, PT, R15, UR12, RZ ;  /* 0x0000000c0f647c10 */ /* 0x000fe2000ff1e0ff */
[--C-:B------:R-:W-:Y:S01]  /*0910*/  IMAD R9, R9, UR9, R0.reuse ;  /* 0x0000000909097c24 */ /* 0x100fe2000f8e0200 */
[----:B------:R-:W5:Y:S01]  /*0920*/  LDG.E.U8 R6, desc[UR6][R94.64] ;  /* 0x000000065e067981 */ /* 0x000f62000c1e1100 */
[----:B------:R-:W-:Y:S01]  /*0930*/  VIADD R69, R7, UR4 ;  /* 0x0000000407457c36 */ /* 0x000fe20008000000 */
[----:B------:R-:W-:Y:S01]  /*0940*/  LEA.HI.X.SX32 R101, R15, UR13, 0x1, P0 ;  /* 0x0000000d0f657c11 */ /* 0x000fe200080f0eff */
[--C-:B------:R-:W-:Y:S01]  /*0950*/  IMAD R2, R7, UR9, R0.reuse ;  /* 0x0000000907027c24 */ /* 0x100fe2000f8e0200 */
[----:B------:R-:W-:Y:S01]  /*0960*/  IADD3 R88, P0, PT, R9, UR12, RZ ;  /* 0x0000000c09587c10 */ /* 0x000fe2000ff1e0ff */
[C---:B------:R-:W-:Y:S01]  /*0970*/  VIADD R143, R69.reuse, UR4 ;  /* 0x00000004458f7c36 */ /* 0x040fe20008000000 */
[----:B------:R-:W5:Y:S01]  /*0980*/  LDG.E.U8 R37, desc[UR6][R158.64] ;  /* 0x000000069e257981 */ /* 0x000f62000c1e1100 */
[--C-:B------:R-:W-:Y:S01]  /*0990*/  IMAD R8, R69, UR9, R0.reuse ;  /* 0x0000000945087c24 */ /* 0x100fe2000f8e0200 */
[----:B------:R-:W-:Y:S01]  /*09a0*/  LEA.HI.X.SX32 R89, R9, UR13, 0x1, P0 ;  /* 0x0000000d09597c11 */ /* 0x000fe200080f0eff */
[C-C-:B------:R-:W-:Y:S01]  /*09b0*/  IMAD R9, R143.reuse, UR9, R0.reuse ;  /* 0x000000098f097c24 */ /* 0x140fe2000f8e0200 */
[----:B------:R-:W-:Y:S01]  /*09c0*/  IADD3 R154, P0, PT, R2, UR12, RZ ;  /* 0x0000000c029a7c10 */ /* 0x000fe2000ff1e0ff */
[----:B------:R-:W-:Y:S01]  /*09d0*/  VIADD R65, R143, UR4 ;  /* 0x000000048f417c36 */ /* 0x000fe20008000000 */
[----:B------:R-:W-:Y:S01]  /*09e0*/  IADD3 R146, P1, PT, R8, UR12, RZ ;  /* 0x0000000c08927c10 */ /* 0x000fe2000ff3e0ff */
[----:B------:R-:W5:Y:S01]  /*09f0*/  LDG.E.U8 R38, desc[UR6][R156.64] ;  /* 0x000000069c267981 */ /* 0x000f62000c1e1100 */
[----:B------:R-:W-:Y:S01]  /*0a00*/  LEA.HI.X.SX32 R155, R2, UR13, 0x1, P0 ;  /* 0x0000000d029b7c11 */ /* 0x000fe200080f0eff */
[--C-:B------:R-:W-:Y:S01]  /*0a10*/  IMAD R2, R65, UR9, R0.reuse ;  /* 0x0000000941027c24 */ /* 0x100fe2000f8e0200 */
[----:B------:R-:W-:Y:S01]  /*0a20*/  IADD3 R138, P0, PT, R9, UR12, RZ ;  /* 0x0000000c098a7c10 */ /* 0x000fe2000ff1e0ff */
[----:B------:R-:W-:Y:S01]  /*0a30*/  VIADD R13, R65, UR4 ;  /* 0x00000004410d7c36 */ /* 0x000fe20008000000 */
[----:B------:R-:W-:Y:S01]  /*0a40*/  LEA.HI.X.SX32 R147, R8, UR13, 0x1, P1 ;  /* 0x0000000d08937c11 */ /* 0x000fe200088f0eff */
[----:B------:R-:W5:Y:S01]  /*0a50*/  LDG.E.U8 R7, desc[UR6][R100.64] ;  /* 0x0000000664077981 */ /* 0x000f62000c1e1100 */
[----:B------:R-:W-:Y:S01]  /*0a60*/  LEA.HI.X.SX32 R139, R9, UR13, 0x1, P0 ;  /* 0x0000000d098b7c11 */ /* 0x000fe200080f0eff */
[C-C-:B------:R-:W-:Y:S01]  /*0a70*/  IMAD R8, R13.reuse, UR9, R0.reuse ;  /* 0x000000090d087c24 */ /* 0x140fe2000f8e0200 */
[C---:B------:R-:W-:Y:S01]  /*0a80*/  IADD3 R116, P0, PT, R2.reuse, UR12, RZ ;  /* 0x0000000c02747c10 */ /* 0x040fe2000ff1e0ff */
[----:B------:R-:W-:Y:S01]  /*0a90*/  VIADD R43, R13, UR4 ;  /* 0x000000040d2b7c36 */ /* 0x000fe20008000000 */
[----:B------:R-:W5:Y:S02]  /*0aa0*/  LDG.E.U8 R20, desc[UR6][R88.64] ;  /* 0x0000000658147981 */ /* 0x000f64000c1e1100 */
        /* <DEDUP_REMOVED lines=9> */
[----:B------:R0:W5:Y:S02]  /*0b40*/  LDG.E.U8 R14, desc[UR6][R116.64] ;  /* 0x00000006740e7981 */ /* 0x000164000c1e1100 */
        /* <DEDUP_REMOVED lines=13> */
[----:B0-----:R-:W-:Y:S01]  /*0c20*/  VIADD R116, R153, UR4 ;  /* 0x0000000499747c36 */ /* 0x001fe20008000000 */
[----:B------:R-:W5:Y:S02]  /*0c30*/  LDG.E.U8 R93, desc[UR6][R134.64] ;  /* 0x00000006865d7981 */ /* 0x000f64000c1e1100 */
[----:B------:R-:W-:Y:S01]  /*0c40*/  LEA.HI.X.SX32 R191, R8, UR13, 0x1, P0 ;  /* 0x0000000d08bf7c11 */ /* 0x000fe200080f0eff */
[----:B------:R-:W-:Y:S01]  /*0c50*/  IMAD R16, R116, UR9, R0 ;  /* 0x0000000974107c24 */ /* 0x000fe2000f8e0200 */
[C---:B------:R-:W-:Y:S01]  /*0c60*/  IADD3 R188, P0, PT, R2.reuse, UR12, RZ ;  /* 0x0000000c02bc7c10 */ /* 0x040fe2000ff1e0ff */
[----:B------:R-:W5:Y:S03]  /*0c70*/  LDG.E.U8 R12, desc[UR6][R130.64] ;  /* 0x00000006820c7981 */ /* 0x000f66000c1e1100 */
[----:B------:R-:W-:Y:S01]  /*0c80*/  LEA.HI.X.SX32 R189, R2, UR13, 0x1, P0 ;  /* 0x0000000d02bd7c11 */ /* 0x000fe200080f0eff */
[----:B------:R-:W5:Y:S01]  /*0c90*/  LDG.E.U8 R87, desc[UR6][R194.64] ;  /* 0x00000006c2577981 */ /* 0x000f62000c1e1100 */
[----:B------:R-:W-:-:S03]  /*0ca0*/  IADD3 R34, P0, PT, R16, UR12, RZ ;  /* 0x0000000c10227c10 */ /* 0x000fc6000ff1e0ff */
[----:B------:R-:W5:Y:S01]  /*0cb0*/  LDG.E.U8 R10, desc[UR6][R192.64] ;  /* 0x00000006c00a7981 */ /* 0x000f62000c1e1100 */
[----:B------:R-:W-:-:S03]  /*0cc0*/  LEA.HI.X.SX32 R35, R16, UR13, 0x1, P0 ;  /* 0x0000000d10237c11 */ /* 0x000fc600080f0eff */
[----:B------:R-:W5:Y:S04]  /*0cd0*/  LDG.E.U8 R91, desc[UR6][R190.64] ;  /* 0x00000006be5b7981 */ /* 0x000f68000c1e1100 */
[----:B------:R-:W5:Y:S04]  /*0ce0*/  LDG.E.U8 R8, desc[UR6][R188.64] ;  /* 0x00000006bc087981 */ /* 0x000f68000c1e1100 */
[----:B------:R0:W5:Y:S01]  /*0cf0*/  LDG.E.U8 R39, desc[UR6][R34.64] ;  /* 0x0000000622277981 */ /* 0x000162000c1e1100 */
[----:B------:R-:W-:-:S04]  /*0d00*/  VIADD R47, R116, UR4 ;  /* 0x00000004742f7c36 */ /* 0x000fc80008000000 */
[C---:B------:R-:W-:Y:S02]  /*0d10*/  VIADD R49, R47.reuse, UR4 ;  /* 0x000000042f317c36 */ /* 0x040fe40008000000 */
[--C-:B------:R-:W-:Y:S02]  /*0d20*/  IMAD R2, R47, UR9, R0.reuse ;  /* 0x000000092f027c24 */ /* 0x100fe4000f8e0200 */
[C---:B------:R-:W-:Y:S02]  /*0d30*/  VIADD R15, R49.reuse, UR4 ;  /* 0x00000004310f7c36 */ /* 0x040fe40008000000 */
[--C-:B------:R-:W-:Y:S02]  /*0d40*/  IMAD R24, R49, UR9, R0.reuse ;  /* 0x0000000931187c24 */ /* 0x100fe4000f8e0200 */
[C---:B------:R-:W-:Y:S01]  /*0d50*/  VIADD R61, R15.reuse, UR4 ;  /* 0x000000040f3d7c36 */ /* 0x040fe20008000000 */
[----:B------:R-:W-:Y:S01]  /*0d60*/  IADD3 R132, P1, PT, R2, UR12, RZ ;  /* 0x0000000c02847c10 */ /* 0x000fe2000ff3e0ff */
[--C-:B------:R-:W-:Y:S01]  /*0d70*/  IMAD R16, R15, UR9, R0.reuse ;  /* 0x000000090f107c24 */ /* 0x100fe2000f8e0200 */
[----:B------:R-:W-:Y:S01]  /*0d80*/  IADD3 R128, P0, PT, R24, UR12, RZ ;  /* 0x0000000c18807c10 */ /* 0x000fe2000ff1e0ff */
[----:B------:R-:W-:Y:S01]  /*0d90*/  IMAD R26, R61, UR9, R0 ;  /* 0x000000093d1a7c24 */ /* 0x000fe2000f8e0200 */
[----:B------:R-:W-:-:S02]  /*0da0*/  LEA.HI.X.SX32 R133, R2, UR13, 0x1, P1 ;  /* 0x0000000d02857c11 */ /* 0x000fc400088f0eff */
[----:B------:R-:W-:Y:S02]  /*0db0*/  LEA.HI.X.SX32 R129, R24, UR13, 0x1, P0 ;  /* 0x0000000d18817c11 */ /* 0x000fe400080f0eff */
[----:B------:R-:W-:Y:S01]  /*0dc0*/  IADD3 R126, P0, PT, R16, UR12, RZ ;  /* 0x0000000c107e7c10 */ /* 0x000fe2000ff1e0ff */
[----:B------:R-:W5:Y:S01]  /*0dd0*/  LDG.E.U8 R2, desc[UR6][R132.64] ;  /* 0x0000000684027981 */ /* 0x000f62000c1e1100 */
[----:B------:R-:W-:Y:S02]  /*0de0*/  IADD3 R122, P1, PT, R26, UR12, RZ ;  /* 0x0000000c1a7a7c10 */ /* 0x000fe4000ff3e0ff */
[----:B------:R-:W-:Y:S01]  /*0df0*/  LEA.HI.X.SX32 R127, R16, UR13, 0x1, P0 ;  /* 0x0000000d107f7c11 */ /* 0x000fe200080f0eff */
[----:B------:R-:W5:Y:S01]  /*0e00*/  LDG.E.U8 R81, desc[UR6][R128.64] ;  /* 0x0000000680517981 */ /* 0x000f62000c1e1100 */
[----:B------:R-:W-:-:S03]  /*0e10*/  LEA.HI.X.SX32 R123, R26, UR13, 0x1, P1 ;  /* 0x0000000d1a7b7c11 */ /* 0x000fc600088f0eff */
[----:B------:R-:W5:Y:S04]  /*0e20*/  LDG.E.U8 R76, desc[UR6][R126.64] ;  /* 0x000000067e4c7981 */ /* 0x000f68000c1e1100 */
[----:B------:R-:W5:Y:S01]  /*0e30*/  LDG.E.U8 R141, desc[UR6][R122.64] ;  /* 0x000000067a8d7981 */ /* 0x000f62000c1e1100 */
[C-C-:B------:R-:W-:Y:S02]  /*0e40*/  IMAD R16, R3.reuse, UR9, R0.reuse ;  /* 0x0000000903107c24 */ /* 0x140fe4000f8e0200 */
[----:B------:R-:W-:Y:S02]  /*0e50*/  VIADD R71, R3, UR4 ;  /* 0x0000000403477c36 */ /* 0x000fe40008000000 */
[----:B------:R-:W-:Y:S02]  /*0e60*/  VIADD R16, R16, UR12 ;  /* 0x0000000c10107c36 */ /* 0x000fe40008000000 */
[----:B------:R-:W-:-:S02]  /*0e70*/  IMAD R24, R71, UR9, R0 ;  /* 0x0000000947187c24 */ /* 0x000fc4000f8e0200 */
[----:B------:R-:W-:Y:S01]  /*0e80*/  VIADD R71, R71, UR4 ;  /* 0x0000000447477c36 */ /* 0x000fe20008000000 */
[----:B------:R-:W-:Y:S01]  /*0e90*/  IADD3 R32, P0, PT, R16, UR9, RZ ;  /* 0x0000000910207c10 */ /* 0x000fe2000ff1e0ff */
[----:B------:R-:W-:Y:S02]  /*0ea0*/  VIADD R24, R24, UR12 ;  /* 0x0000000c18187c36 */ /* 0x000fe40008000000 */
[C---:B------:R-:W-:Y:S02]  /*0eb0*/  IMAD R16, R71.reuse, UR9, R0 ;  /* 0x0000000947107c24 */ /* 0x040fe4000f8e0200 */
[----:B------:R-:W-:Y:S02]  /*0ec0*/  VIADD R71, R71, UR4 ;  /* 0x0000000447477c36 */ /* 0x000fe40008000000 */
[----:B------:R-:W-:Y:S01]  /*0ed0*/  IMAD.X R33, RZ, RZ, R33, P0 ;  /* 0x000000ffff217224 */ /* 0x000fe200000e0621 */
[----:B------:R-:W-:Y:S01]  /*0ee0*/  IADD3 R30, P0, PT, R24, UR9, RZ ;  /* 0x00000009181e7c10 */ /* 0x000fe2000ff1e0ff */
[----:B------:R-:W-:-:S02]  /*0ef0*/  VIADD R16, R16, UR12 ;  /* 0x0000000c10107c36 */ /* 0x000fc40008000000 */
[C-C-:B------:R-:W-:Y:S01]  /*0f00*/  IMAD R24, R71.reuse, UR9, R0.reuse ;  /* 0x0000000947187c24 */ /* 0x140fe2000f8e0200 */
[----:B------:R-:W5:Y:S01]  /*0f10*/  LDG.E.U8 R58, desc[UR6][R32.64] ;  /* 0x00000006203a7981 */ /* 0x000f62000c1e1100 */
[----:B------:R-:W-:Y:S02]  /*0f20*/  VIADD R71, R71, UR4 ;  /* 0x0000000447477c36 */ /* 0x000fe40008000000 */
[----:B------:R-:W-:Y:S01]  /*0f30*/  IMAD.X R31, RZ, RZ, R31, P0 ;  /* 0x000000ffff1f7224 */ /* 0x000fe200000e061f */
[----:B------:R-:W-:Y:S01]  /*0f40*/  IADD3 R26, P0, PT, R16, UR9, RZ ;  /* 0x00000009101a7c10 */ /* 0x000fe2000ff1e0ff */
[C---:B------:R-:W-:Y:S02]  /*0f50*/  VIADD R79, R71.reuse, UR4 ;  /* 0x00000004474f7c36 */ /* 0x040fe40008000000 */
[----:B------:R-:W-:Y:S01]  /*0f60*/  VIADD R24, R24, UR12 ;  /* 0x0000000c18187c36 */ /* 0x000fe20008000000 */
[----:B------:R-:W5:Y:S01]  /*0f70*/  LDG.E.U8 R119, desc[UR6][R30.64] ;  /* 0x000000061e777981 */ /* 0x000f62000c1e1100 */
[----:B------:R-:W-:-:S02]  /*0f80*/  IMAD R71, R71, UR9, R0 ;  /* 0x0000000947477c24 */ /* 0x000fc4000f8e0200 */
[C-C-:B------:R-:W-:Y:S02]  /*0f90*/  IMAD R16, R79.reuse, UR9, R0.reuse ;  /* 0x000000094f107c24 */ /* 0x140fe4000f8e0200 */
[----:B------:R-:W-:Y:S01]  /*0fa0*/  IMAD.X R27, RZ, RZ, R27, P0 ;  /* 0x000000ffff1b7224 */ /* 0x000fe200000e061b */
[----:B------:R-:W-:Y:S01]  /*0fb0*/  IADD3 R28, P0, PT, R24, UR9, RZ ;  /* 0x00000009181c7c10 */ /* 0x000fe2000ff1e0ff */
[----:B------:R-:W-:Y:S02]  /*0fc0*/  VIADD R79, R79, UR4 ;  /* 0x000000044f4f7c36 */ /* 0x000fe40008000000 */
[----:B------:R-:W-:Y:S01]  /*0fd0*/  VIADD R71, R71, UR12 ;  /* 0x0000000c47477c36 */ /* 0x000fe20008000000 */
[----:B------:R-:W5:Y:S01]  /*0fe0*/  LDG.E.U8 R48, desc[UR6][R26.64] ;  /* 0x000000061a307981 */ /* 0x000f62000c1e1100 */
[C---:B0-----:R-:W-:Y:S02]  /*0ff0*/  IMAD R34, R79.reuse, UR9, R0 ;  /* 0x000000094f227c24 */ /* 0x041fe4000f8e0200 */
[----:B------:R-:W-:-:S02]  /*1000*/  VIADD R79, R79, UR4 ;  /* 0x000000044f4f7c36 */ /* 0x000fc40008000000 */
[----:B------:R-:W-:Y:S01]  /*1010*/  IMAD.X R29, RZ, RZ, R29, P0 ;  /* 0x000000ffff1d7224 */ /* 0x000fe200000e061d */
[----:B------:R-:W-:Y:S01]  /*1020*/  IADD3 R24, P0, PT, R71, UR9, RZ ;  /* 0x0000000947187c10 */ /* 0x000fe2000ff1e0ff */
[----:B------:R-:W-:Y:S02]  /*1030*/  VIADD R34, R34, UR12 ;  /* 0x0000000c22227c36 */ /* 0x000fe40008000000 */
[C---:B------:R-:W-:Y:S01]  /*1040*/  VIADD R71, R79.reuse, UR4 ;  /* 0x000000044f477c36 */ /* 0x040fe20008000000 */
[----:B------:R-:W5:Y:S01]  /*1050*/  LDG.E.U8 R105, desc[UR6][R28.64] ;  /* 0x000000061c697981 */ /* 0x000f62000c1e1100 */
[----:B------:R-:W-:Y:S02]  /*1060*/  IMAD R79, R79, UR9, R0 ;  /* 0x000000094f4f7c24 */ /* 0x000fe4000f8e0200 */
[----:B------:R-:W-:Y:S01]  /*1070*/  IMAD.X R25, RZ, RZ, R25, P0 ;  /* 0x000000ffff197224 */ /* 0x000fe200000e0619 */
[----:B------:R-:W-:Y:S01]  /*1080*/  IADD3 R110, P0, PT, R34, UR9, RZ ;  /* 0x00000009226e7c10 */ /* 0x000fe2000ff1e0ff */
[----:B------:R-:W-:-:S02]  /*1090*/  VIADD R79, R79, UR12 ;  /* 0x0000000c4f4f7c36 */ /* 0x000fc40008000000 */
[----:B------:R-:W-:Y:S01]  /*10a0*/  VIADD R16, R16, UR12 ;  /* 0x0000000c10107c36 */ /* 0x000fe20008000000 */
[----:B------:R-:W5:Y:S01]  /*10b0*/  LDG.E.U8 R52, desc[UR6][R24.64] ;  /* 0x0000000618347981 */ /* 0x000f62000c1e1100 */
[--C-:B------:R-:W-:Y:S02]  /*10c0*/  IMAD R71, R71, UR9, R0.reuse ;  /* 0x0000000947477c24 */ /* 0x100fe4000f8e0200 */
[----:B------:R-:W-:Y:S01]  /*10d0*/  IMAD.X R111, RZ, RZ, R53, P0 ;  /* 0x000000ffff6f7224 */ /* 0x000fe200000e0635 */
[----:B------:R-:W-:Y:S01]  /*10e0*/  IADD3 R136, P0, PT, R79, UR9, RZ ;  /* 0x000000094f887c10 */ /* 0x000fe2000ff1e0ff */
[----:B------:R-:W-:Y:S01]  /*10f0*/  VIADD R71, R71, UR12 ;  /* 0x0000000c47477c36 */ /* 0x000fe20008000000 */
[----:B------:R-:W-:Y:S01]  /*1100*/  IADD3 R16, P1, PT, R16, UR9, RZ ;  /* 0x0000000910107c10 */ /* 0x000fe2000ff3e0ff */
[----:B------:R-:W-:Y:S01]  /*1110*/  VIADD R151, R61, UR4 ;  /* 0x000000043d977c36 */ /* 0x000fe20008000000 */
[----:B------:R-:W5:Y:S01]  /*1120*/  LDG.E.U8 R50, desc[UR6][R110.64] ;  /* 0x000000066e327981 */ /* 0x000f62000c1e1100 */
[----:B------:R-:W-:Y:S01]  /*1130*/  IMAD.X R137, RZ, RZ, R21, P0 ;  /* 0x000000ffff897224 */ /* 0x000fe200000e0615 */
[----:B------:R-:W-:Y:S01]  /*1140*/  IADD3 R22, P0, PT, R22, UR9, RZ ;  /* 0x0000000916167c10 */ /* 0x000fe2000ff1e0ff */
[----:B------:R-:W-:Y:S01]  /*1150*/  IMAD.X R17, RZ, RZ, R17, P1 ;  /* 0x000000ffff117224 */ /* 0x000fe200008e0611 */
[----:B------:R-:W-:Y:S01]  /*1160*/  IADD3 R70, P1, PT, R71, UR9, RZ ;  /* 0x0000000947467c10 */ /* 0x000fe2000ff3e0ff */
[C---:B------:R-:W-:Y:S01]  /*1170*/  IMAD R21, R151.reuse, UR9, R0 ;  /* 0x0000000997157c24 */ /* 0x040fe2000f8e0200 */
[----:B------:R-:W5:Y:S01]  /*1180*/  LDG.E.U8 R53, desc[UR6][R136.64] ;  /* 0x0000000688357981 */ /* 0x000f62000c1e1100 */
[----:B------:R-:W-:-:S02]  /*1190*/  VIADD R149, R151, UR4 ;  /* 0x0000000497957c36 */ /* 0x000fc40008000000 */
[----:B------:R-:W-:Y:S01]  /*11a0*/  IMAD.X R23, RZ, RZ, R23, P0 ;  /* 0x000000ffff177224 */ /* 0x000fe200000e0617 */
[----:B------:R-:W-:Y:S01]  /*11b0*/  IADD3 R124, P0, PT, R21, UR12, RZ ;  /* 0x0000000c157c7c10 */ /* 0x000fe2000ff1e0ff */
[----:B------:R-:W-:Y:S01]  /*11c0*/  IMAD.X R71, RZ, RZ, R19, P1 ;  /* 0x000000ffff477224 */ /* 0x000fe200008e0613 */
[----:B--2---:R-:W-:Y:S01]  /*11d0*/  IADD3 R62, PT, PT, R64, R62, R77 ;  /* 0x0000003e403e7210 */ /* 0x004fe20007ffe04d */
[C---:B------:R-:W-:Y:S01]  /*11e0*/  IMAD R66, R149.reuse, UR9, R0 ;  /* 0x0000000995427c24 */ /* 0x040fe2000f8e0200 */
[----:B------:R-:W2:Y:S01]  /*11f0*/  LDG.E.U8 R97, desc[UR6][R16.64] ;  /* 0x0000000610617981 */ /* 0x000ea2000c1e1100 */
[----:B------:R-:W-:Y:S01]  /*1200*/  VIADD R19, R149, UR4 ;  /* 0x0000000495137c36 */ /* 0x000fe20008000000 */
[----:B------:R-:W-:Y:S02]  /*1210*/  LEA.HI.X.SX32 R125, R21, UR13, 0x1, P0 ;  /* 0x0000000d157d7c11 */ /* 0x000fe400080f0eff */
[C---:B------:R-:W-:Y:S01]  /*1220*/  IADD3 R120, P0, PT, R66.reuse, UR12, RZ ;  /* 0x0000000c42787c10 */ /* 0x040fe2000ff1e0ff */
[----:B------:R-:W-:Y:S01]  /*1230*/  VIADD R21, R19, UR4 ;  /* 0x0000000413157c36 */ /* 0x000fe20008000000 */
[----:B------:R-:W2:Y:S04]  /*1240*/  LDG.E.U8 R34, desc[UR6][R70.64] ;  /* 0x0000000646227981 */ /* 0x000ea8000c1e1100 */
[----:B------:R-:W2:Y:S01]  /*1250*/  LDG.E.U8 R177, desc[UR6][R22.64] ;  /* 0x0000000616b17981 */ /* 0x000ea2000c1e1100 */
[----:B---3--:R-:W-:Y:S01]  /*1260*/  IADD3 R60, PT, PT, R75, R62, R60 ;  /* 0x0000003e4b3c7210 */ /* 0x008fe20007ffe03c */
[----:B------:R-:W-:Y:S01]  /*1270*/  IMAD R62, R19, UR9, R0 ;  /* 0x00000009133e7c24 */ /* 0x000fe2000f8e0200 */
[----:B------:R-:W-:Y:S01]  /*1280*/  LEA.HI.X.SX32 R121, R66, UR13, 0x1, P0 ;  /* 0x0000000d42797c11 */ /* 0x000fe200080f0eff */
[----:B------:R-:W-:Y:S01]  /*1290*/  VIADD R77, R21, UR4 ;  /* 0x00000004154d7c36 */ /* 0x000fe20008000000 */
[----:B------:R-:W3:Y:S02]  /*12a0*/  LDG.E.U8 R64, desc[UR6][R124.64] ;  /* 0x000000067c407981 */ /* 0x000ee4000c1e1100 */
[C---:B------:R-:W-:Y:S01]  /*12b0*/  IADD3 R114, P0, PT, R62.reuse, UR12, RZ ;  /* 0x0000000c3e727c10 */ /* 0x040fe2000ff1e0ff */
[----:B------:R-:W-:Y:S01]  /*12c0*/  VIADD R165, R77, UR4 ;  /* 0x000000044da57c36 */ /* 0x000fe20008000000 */
[----:B------:R-:W3:Y:S01]  /*12d0*/  LDG.E.U8 R175, desc[UR6][R120.64] ;  /* 0x0000000678af7981 */ /* 0x000ee2000c1e1100 */
[----:B----4-:R-:W-:Y:S01]  /*12e0*/  IADD3 R56, PT, PT, R73, R60, R56 ;  /* 0x0000003c49387210 */ /* 0x010fe20007ffe038 */
[----:B------:R-:W-:Y:S01]  /*12f0*/  IMAD R60, R21, UR9, R0 ;  /* 0x00000009153c7c24 */ /* 0x000fe2000f8e0200 */
[----:B------:R-:W-:-:S04]  /*1300*/  LEA.HI.X.SX32 R115, R62, UR13, 0x1, P0 ;  /* 0x0000000d3e737c11 */ /* 0x000fc800080f0eff */
[C---:B------:R-:W-:Y:S01]  /*1310*/  IADD3 R74, P0, PT, R60.reuse, UR12, RZ ;  /* 0x0000000c3c4a7c10 */ /* 0x040fe2000ff1e0ff */
[----:B------:R-:W4:Y:S01]  /*1320*/  LDG.E.U8 R66, desc[UR6][R114.64] ;  /* 0x0000000672427981 */ /* 0x000f22000c1e1100 */
[----:B-----5:R-:W-:Y:S01]  /*1330*/  IADD3 R56, PT, PT, R59, R56, R54 ;  /* 0x000000383b387210 */ /* 0x020fe20007ffe036 */
[----:B------:R-:W-:Y:S02]  /*1340*/  IMAD R54, R77, UR9, R0 ;  /* 0x000000094d367c24 */ /* 0x000fe4000f8e0200 */
[----:B------:R-:W-:Y:S01]  /*1350*/  VIADD R59, R165, UR4 ;  /* 0x00000004a53b7c36 */ /* 0x000fe20008000000 */
[----:B------:R-:W-:Y:S02]  /*1360*/  LEA.HI.X.SX32 R75, R60, UR13, 0x1, P0 ;  /* 0x0000000d3c4b7c11 */ /* 0x000fe400080f0eff */
[----:B------:R-:W-:-:S03]  /*1370*/  IADD3 R78, P0, PT, R54, UR12, RZ ;  /* 0x0000000c364e7c10 */ /* 0x000fc6000ff1e0ff */
[----:B------:R-:W4:Y:S01]  /*1380*/  LDG.E.U8 R181, desc[UR6][R74.64] ;  /* 0x000000064ab57981 */ /* 0x000f22000c1e1100 */
[----:B------:R-:W-:Y:S01]  /*1390*/  IADD3 R56, PT, PT, R57, R56, R44 ;  /* 0x0000003839387210 */ /* 0x000fe20007ffe02c */
[----:B------:R-:W-:Y:S02]  /*13a0*/  IMAD R44, R165, UR9, R0 ;  /* 0x00000009a52c7c24 */ /* 0x000fe4000f8e0200 */
[----:B------:R-:W-:Y:S01]  /*13b0*/  VIADD R57, R59, UR4 ;  /* 0x000000043b397c36 */ /* 0x000fe20008000000 */
[----:B------:R-:W-:Y:S02]  /*13c0*/  LEA.HI.X.SX32 R79, R54, UR13, 0x1, P0 ;  /* 0x0000000d364f7c11 */ /* 0x000fe400080f0eff */
[C---:B------:R-:W-:Y:S01]  /*13d0*/  IADD3 R112, P0, PT, R44.reuse, UR12, RZ ;  /* 0x0000000c2c707c10 */ /* 0x040fe2000ff1e0ff */
[----:B------:R-:W-:Y:S02]  /*13e0*/  VIADD R145, R57, UR4 ;  /* 0x0000000439917c36 */ /* 0x000fe40008000000 */
[----:B------:R-:W5:Y:S01]  /*13f0*/  LDG.E.U8 R68, desc[UR6][R78.64] ;  /* 0x000000064e447981 */ /* 0x000f62000c1e1100 */
[----:B------:R-:W-:Y:S01]  /*1400*/  IADD3 R40, PT, PT, R41, R56, R40 ;  /* 0x0000003829287210 */ /* 0x000fe20007ffe028 */
[----:B------:R-:W-:Y:S01]  /*1410*/  IMAD R41, R59, UR9, R0 ;  /* 0x000000093b297c24 */ /* 0x000fe2000f8e0200 */
[----:B------:R-:W-:Y:S01]  /*1420*/  LEA.HI.X.SX32 R113, R44, UR13, 0x1, P0 ;  /* 0x0000000d2c717c11 */ /* 0x000fe200080f0eff */
[----:B------:R-:W-:-:S04]  /*1430*/  VIADD R73, R145, UR4 ;  /* 0x0000000491497c36 */ /* 0x000fc80008000000 */
[----:B------:R-:W5:Y:S01]  /*1440*/  LDG.E.U8 R183, desc[UR6][R112.64] ;  /* 0x0000000670b77981 */ /* 0x000f62000c1e1100 */
[----:B------:R-:W-:Y:S01]  /*1450*/  IADD3 R36, PT, PT, R36, R40, R5 ;  /* 0x0000002824247210 */ /* 0x000fe20007ffe005 */
[----:B------:R-:W-:Y:S01]  /*1460*/  IMAD R5, R57, UR9, R0 ;  /* 0x0000000939057c24 */ /* 0x000fe2000f8e0200 */
[----:B------:R-:W-:-:S04]  /*1470*/  IADD3 R40, P0, PT, R41, UR12, RZ ;  /* 0x0000000c29287c10 */ /* 0x000fc8000ff1e0ff */
[----:B------:R-:W-:Y:S02]  /*1480*/  IADD3 R44, P1, PT, R5, UR12, RZ ;  /* 0x0000000c052c7c10 */ /* 0x000fe4000ff3e0ff */
[----:B------:R-:W-:Y:S01]  /*1490*/  IADD3 R46, PT, PT, R63, R36, R46 ;  /* 0x000000243f2e7210 */ /* 0x000fe20007ffe02e */
[----:B------:R-:W-:Y:S01]  /*14a0*/  IMAD R36, R145, UR9, R0 ;  /* 0x0000000991247c24 */ /* 0x000fe2000f8e0200 */
[----:B------:R-:W-:-:S04]  /*14b0*/  LEA.HI.X.SX32 R41, R41, UR13, 0x1, P0 ;  /* 0x0000000d29297c11 */ /* 0x000fc800080f0eff */
[----:B------:R-:W-:Y:S01]  /*14c0*/  IADD3 R54, P0, PT, R36, UR12, RZ ;  /* 0x0000000c24367c10 */ /* 0x000fe2000ff1e0ff */
[----:B------:R-:W2:Y:S01]  /*14d0*/  LDG.E.U8 R72, desc[UR6][R40.64] ;  /* 0x0000000628487981 */ /* 0x000ea2000c1e1100 */
[----:B------:R-:W-:Y:S02]  /*14e0*/  IADD3 R42, PT, PT, R45, R46, R42 ;  /* 0x0000002e2d2a7210 */ /* 0x000fe40007ffe02a */
[----:B------:R-:W-:Y:S01]  /*14f0*/  LEA.HI.X.SX32 R45, R5, UR13, 0x1, P1 ;  /* 0x0000000d052d7c11 */ /* 0x000fe200088f0eff */
[----:B------:R-:W-:-:S04]  /*1500*/  IMAD R5, R73, UR9, R0 ;  /* 0x0000000949057c24 */ /* 0x000fc8000f8e0200 */
[----:B------:R-:W2:Y:S01]  /*1510*/  LDG.E.U8 R185, desc[UR6][R44.64] ;  /* 0x000000062cb97981 */ /* 0x000ea2000c1e1100 */
[----:B------:R-:W-:Y:S02]  /*1520*/  IADD3 R4, PT, PT, R55, R42, R4 ;  /* 0x0000002a37047210 */ /* 0x000fe40007ffe004 */
[----:B------:R-:W-:Y:S02]  /*1530*/  LEA.HI.X.SX32 R55, R36, UR13, 0x1, P0 ;  /* 0x0000000d24377c11 */ /* 0x000fe400080f0eff */
[----:B------:R-:W-:-:S03]  /*1540*/  IADD3 R62, P0, PT, R5, UR12, RZ ;  /* 0x0000000c053e7c10 */ /* 0x000fc6000ff1e0ff */
[----:B------:R-:W2:Y:S01]  /*1550*/  LDG.E.U8 R74, desc[UR6][R54.64] ;  /* 0x00000006364a7981 */ /* 0x000ea2000c1e1100 */
[----:B------:R-:W-:-:S05]  /*1560*/  LEA.HI.X.SX32 R63, R5, UR13, 0x1, P0 ;  /* 0x0000000d053f7c11 */ /* 0x000fca00080f0eff */
[----:B------:R-:W2:Y:S01]  /*1570*/  LDG.E.U8 R187, desc[UR6][R62.64] ;  /* 0x000000063ebb7981 */ /* 0x000ea2000c1e1100 */
[----:B------:R-:W-:Y:S02]  /*1580*/  IADD3 R6, PT, PT, R37, R4, R6 ;  /* 0x0000000425067210 */ /* 0x000fe40007ffe006 */
[----:B------:R-:W-:Y:S02]  /*1590*/  IADD3 R4, P1, PT, R178, UR9, RZ ;  /* 0x00000009b2047c10 */ /* 0x000fe4000ff3e0ff */
[----:B------:R-:W-:-:S03]  /*15a0*/  IADD3 R36, P0, PT, R172, UR9, RZ ;  /* 0x00000009ac247c10 */ /* 0x000fc6000ff1e0ff */
[----:B------:R-:W-:Y:S01]  /*15b0*/  IMAD.X R5, RZ, RZ, R179, P1 ;  /* 0x000000ffff057224 */ /* 0x000fe200008e06b3 */
[----:B------:R-:W-:Y:S01]  /*15c0*/  IADD3 R38, PT, PT, R7, R6, R38 ;  /* 0x0000000607267210 */ /* 0x000fe20007ffe026 */
[----:B------:R-:W-:Y:S01]  /*15d0*/  IMAD.X R37, RZ, RZ, R173, P0 ;  /* 0x000000ffff257224 */ /* 0x000fe200000e06ad */
[----:B------:R-:W-:Y:S02]  /*15e0*/  IADD3 R6, P1, PT, R170, UR9, RZ ;  /* 0x00000009aa067c10 */ /* 0x000fe4000ff3e0ff */
[----:B------:R-:W2:Y:S01]  /*15f0*/  LDG.E.U8 R56, desc[UR6][R4.64] ;  /* 0x0000000604387981 */ /* 0x000ea2000c1e1100 */
[----:B------:R-:W-:Y:S02]  /*1600*/  IADD3 R108, P0, PT, R108, UR9, RZ ;  /* 0x000000096c6c7c10 */ /* 0x000fe4000ff1e0ff */
[----:B------:R-:W-:Y:S01]  /*1610*/  IMAD.X R7, RZ, RZ, R171, P1 ;  /* 0x000000ffff077224 */ /* 0x000fe200008e06ab */
[----:B------:R-:W-:Y:S02]  /*1620*/  IADD3 R106, P1, PT, R106, UR9, RZ ;  /* 0x000000096a6a7c10 */ /* 0x000fe4000ff3e0ff */
[----:B------:R-:W-:Y:S01]  /*1630*/  IMAD.X R109, RZ, RZ, R109, P0 ;  /* 0x000000ffff6d7224 */ /* 0x000fe200000e066d */
[----:B------:R-:W-:Y:S01]  /*1640*/  IADD3 R84, P0, PT, R168, UR9, RZ ;  /* 0x00000009a8547c10 */ /* 0x000fe2000ff1e0ff */
[----:B------:R-:W2:Y:S01]  /*1650*/  LDG.E.U8 R179, desc[UR6][R36.64] ;  /* 0x0000000624b37981 */ /* 0x000ea2000c1e1100 */
[----:B------:R-:W-:Y:S01]  /*1660*/  IADD3 R20, PT, PT, R85, R38, R20 ;  /* 0x0000002655147210 */ /* 0x000fe20007ffe014 */
[----:B------:R-:W-:Y:S01]  /*1670*/  IMAD.X R107, RZ, RZ, R107, P1 ;  /* 0x000000ffff6b7224 */ /* 0x000fe200008e066b */
[----:B------:R-:W-:Y:S01]  /*1680*/  IADD3 R82, P1, PT, R166, UR9, RZ ;  /* 0x00000009a6527c10 */ /* 0x000fe2000ff3e0ff */
[----:B------:R-:W-:Y:S01]  /*1690*/  IMAD.X R85, RZ, RZ, R169, P0 ;  /* 0x000000ffff557224 */ /* 0x000fe200000e06a9 */
[----:B------:R-:W-:Y:S01]  /*16a0*/  IADD3 R102, P0, PT, R102, UR9, RZ ;  /* 0x0000000966667c10 */ /* 0x000fe2000ff1e0ff */
[----:B------:R-:W2:Y:S04]  /*16b0*/  LDG.E.U8 R46, desc[UR6][R6.64] ;  /* 0x00000006062e7981 */ /* 0x000ea8000c1e1100 */
[----:B------:R-:W2:Y:S01]  /*16c0*/  LDG.E.U8 R173, desc[UR6][R108.64] ;  /* 0x000000066cad7981 */ /* 0x000ea2000c1e1100 */
[----:B------:R-:W-:Y:S01]  /*16d0*/  IMAD.X R103, RZ, RZ, R103, P0 ;  /* 0x000000ffff677224 */ /* 0x000fe200000e0667 */
[----:B------:R-:W-:-:S02]  /*16e0*/  IADD3 R98, P0, PT, R98, UR9, RZ ;  /* 0x0000000962627c10 */ /* 0x000fc4000ff1e0ff */
[----:B------:R-:W2:Y:S01]  /*16f0*/  LDG.E.U8 R42, desc[UR6][R106.64] ;  /* 0x000000066a2a7981 */ /* 0x000ea2000c1e1100 */
[----:B------:R-:W-:Y:S01]  /*1700*/  IADD3 R18, PT, PT, R83, R20, R18 ;  /* 0x0000001453127210 */ /* 0x000fe20007ffe012 */
[----:B------:R-:W-:Y:S01]  /*1710*/  IMAD.X R83, RZ, RZ, R167, P1 ;  /* 0x000000ffff537224 */ /* 0x000fe200008e06a7 */
[----:B------:R-:W-:Y:S01]  /*1720*/  IADD3 R92, P1, PT, R162, UR9, RZ ;  /* 0x00000009a25c7c10 */ /* 0x000fe2000ff3e0ff */
[----:B------:R-:W2:Y:S01]  /*1730*/  LDG.E.U8 R171, desc[UR6][R84.64] ;  /* 0x0000000654ab7981 */ /* 0x000ea2000c1e1100 */
[----:B------:R-:W-:Y:S01]  /*1740*/  IMAD.X R99, RZ, RZ, R99, P0 ;  /* 0x000000ffff637224 */ /* 0x000fe200000e0663 */
[----:B------:R-:W-:Y:S02]  /*1750*/  IADD3 R14, PT, PT, R93, R18, R14 ;  /* 0x000000125d0e7210 */ /* 0x000fe40007ffe00e */
[----:B------:R-:W2:Y:S01]  /*1760*/  LDG.E.U8 R20, desc[UR6][R82.64] ;  /* 0x0000000652147981 */ /* 0x000ea2000c1e1100 */
[----:B------:R-:W-:Y:S01]  /*1770*/  IMAD.X R93, RZ, RZ, R163, P1 ;  /* 0x000000ffff5d7224 */ /* 0x000fe200008e06a3 */
[----:B------:R-:W-:-:S02]  /*1780*/  IADD3 R86, P1, PT, R160, UR9, RZ ;  /* 0x00000009a0567c10 */ /* 0x000fc4000ff3e0ff */
[----:B------:R-:W2:Y:S01]  /*1790*/  LDG.E.U8 R169, desc[UR6][R102.64] ;  /* 0x0000000666a97981 */ /* 0x000ea2000c1e1100 */
[----:B------:R-:W-:Y:S02]  /*17a0*/  IADD3 R94, P0, PT, R94, UR9, RZ ;  /* 0x000000095e5e7c10 */ /* 0x000fe4000ff1e0ff */
[----:B------:R-:W-:Y:S01]  /*17b0*/  IADD3 R12, PT, PT, R87, R14, R12 ;  /* 0x0000000e570c7210 */ /* 0x000fe20007ffe00c */
[----:B------:R-:W2:Y:S01]  /*17c0*/  LDG.E.U8 R18, desc[UR6][R92.64] ;  /* 0x000000065c127981 */ /* 0x000ea2000c1e1100 */
[----:B------:R-:W-:Y:S01]  /*17d0*/  IMAD.X R87, RZ, RZ, R161, P1 ;  /* 0x000000ffff577224 */ /* 0x000fe200008e06a1 */
[----:B------:R-:W-:Y:S01]  /*17e0*/  IADD3 R90, P1, PT, R158, UR9, RZ ;  /* 0x000000099e5a7c10 */ /* 0x000fe2000ff3e0ff */
[----:B------:R-:W-:Y:S01]  /*17f0*/  IMAD.X R95, RZ, RZ, R95, P0 ;  /* 0x000000ffff5f7224 */ /* 0x000fe200000e065f */
[----:B------:R-:W2:Y:S01]  /*1800*/  LDG.E.U8 R167, desc[UR6][R98.64] ;  /* 0x0000000662a77981 */ /* 0x000ea2000c1e1100 */
[----:B------:R-:W-:Y:S02]  /*1810*/  IADD3 R38, P0, PT, R156, UR9, RZ ;  /* 0x000000099c267c10 */ /* 0x000fe4000ff1e0ff */
[----:B------:R-:W-:Y:S01]  /*1820*/  IADD3 R10, PT, PT, R91, R12, R10 ;  /* 0x0000000c5b0a7210 */ /* 0x000fe20007ffe00a */
[----:B------:R-:W2:Y:S01]  /*1830*/  LDG.E.U8 R14, desc[UR6][R86.64] ;  /* 0x00000006560e7981 */ /* 0x000ea2000c1e1100 */
[----:B------:R-:W-:-:S03]  /*1840*/  IMAD.X R91, RZ, RZ, R159, P1 ;  /* 0x000000ffff5b7224 */ /* 0x000fc600008e069f */
[----:B------:R-:W2:Y:S01]  /*1850*/  LDG.E.U8 R163, desc[UR6][R94.64] ;  /* 0x000000065ea37981 */ /* 0x000ea2000c1e1100 */
[----:B------:R-:W-:Y:S01]  /*1860*/  IADD3 R8, PT, PT, R39, R10, R8 ;  /* 0x0000000a27087210 */ /* 0x000fe20007ffe008 */
[----:B------:R-:W-:Y:S02]  /*1870*/  IMAD.X R39, RZ, RZ, R157, P0 ;  /* 0x000000ffff277224 */ /* 0x000fe400000e069d */
[----:B------:R-:W2:Y:S04]  /*1880*/  LDG.E.U8 R12, desc[UR6][R90.64] ;  /* 0x000000065a0c7981 */ /* 0x000ea8000c1e1100 */
[----:B------:R-:W2:Y:S01]  /*1890*/  LDG.E.U8 R161, desc[UR6][R38.64] ;  /* 0x0000000626a17981 */ /* 0x000ea2000c1e1100 */
[----:B------:R-:W-:Y:S01]  /*18a0*/  IMAD R146, R69, UR9, R0 ;  /* 0x0000000945927c24 */ /* 0x000fe2000f8e0200 */
[----:B------:R-:W-:-:S02]  /*18b0*/  IADD3 R100, P1, PT, R100, UR9, RZ ;  /* 0x0000000964647c10 */ /* 0x000fc4000ff3e0ff */
[----:B------:R-:W-:Y:S01]  /*18c0*/  IADD3 R88, P0, PT, R88, UR9, RZ ;  /* 0x0000000958587c10 */ /* 0x000fe2000ff1e0ff */
[----:B------:R-:W-:Y:S02]  /*18d0*/  VIADD R146, R146, UR12 ;  /* 0x0000000c92927c36 */ /* 0x000fe40008000000 */
[--C-:B------:R-:W-:Y:S02]  /*18e0*/  IMAD R140, R143, UR9, R0.reuse ;  /* 0x000000098f8c7c24 */ /* 0x100fe4000f8e0200 */
[----:B------:R-:W-:Y:S02]  /*18f0*/  IMAD R138, R65, UR9, R0 ;  /* 0x00000009418a7c24 */ /* 0x000fe4000f8e0200 */
[----:B------:R-:W-:Y:S01]  /*1900*/  IMAD.X R101, RZ, RZ, R101, P1 ;  /* 0x000000ffff657224 */ /* 0x000fe200008e0665 */
[----:B------:R-:W-:Y:S01]  /*1910*/  IADD3 R80, P1, PT, R154, UR9, RZ ;  /* 0x000000099a507c10 */ /* 0x000fe2000ff3e0ff */
[----:B------:R-:W-:Y:S01]  /*1920*/  IMAD.X R89, RZ, RZ, R89, P0 ;  /* 0x000000ffff597224 */ /* 0x000fe200000e0659 */
[----:B------:R-:W-:Y:S01]  /*1930*/  IADD3 R146, P0, PT, R146, UR9, RZ ;  /* 0x0000000992927c10 */ /* 0x000fe2000ff1e0ff */
[----:B------:R-:W-:Y:S01]  /*1940*/  VIADD R140, R140, UR12 ;  /* 0x0000000c8c8c7c36 */ /* 0x000fe20008000000 */
[----:B------:R-:W2:Y:S01]  /*1950*/  LDG.E.U8 R10, desc[UR6][R100.64] ;  /* 0x00000006640a7981 */ /* 0x000ea2000c1e1100 */
[----:B------:R-:W-:-:S02]  /*1960*/  VIADD R138, R138, UR12 ;  /* 0x0000000c8a8a7c36 */ /* 0x000fc40008000000 */
[----:B------:R-:W-:Y:S01]  /*1970*/  IMAD R134, R13, UR9, R0 ;  /* 0x000000090d867c24 */ /* 0x000fe2000f8e0200 */
[----:B------:R-:W2:Y:S01]  /*1980*/  LDG.E.U8 R159, desc[UR6][R88.64] ;  /* 0x00000006589f7981 */ /* 0x000ea2000c1e1100 */
[----:B------:R-:W-:Y:S01]  /*1990*/  IADD3 R2, PT, PT, R81, R8, R2 ;  /* 0x0000000851027210 */ /* 0x000fe20007ffe002 */
[----:B------:R-:W-:Y:S02]  /*19a0*/  IMAD R130, R43, UR9, R0 ;  /* 0x000000092b827c24 */ /* 0x000fe4000f8e0200 */
[----:B------:R-:W-:Y:S01]  /*19b0*/  IMAD.X R81, RZ, RZ, R155, P1 ;  /* 0x000000ffff517224 */ /* 0x000fe200008e069b */
[----:B------:R-:W-:Y:S01]  /*19c0*/  IADD3 R140, P1, PT, R140, UR9, RZ ;  /* 0x000000098c8c7c10 */ /* 0x000fe2000ff3e0ff */
[----:B------:R-:W-:Y:S01]  /*19d0*/  IMAD.X R147, RZ, RZ, R147, P0 ;  /* 0x000000ffff937224 */ /* 0x000fe200000e0693 */
[----:B------:R-:W-:Y:S01]  /*19e0*/  IADD3 R138, P0, PT, R138, UR9, RZ ;  /* 0x000000098a8a7c10 */ /* 0x000fe2000ff1e0ff */
[----:B------:R-:W-:Y:S01]  /*19f0*/  VIADD R134, R134, UR12 ;  /* 0x0000000c86867c36 */ /* 0x000fe20008000000 */
[----:B------:R-:W-:Y:S01]  /*1a00*/  IADD3 R76, PT, PT, R141, R2, R76 ;  /* 0x000000028d4c7210 */ /* 0x000fe20007ffe04c */
[----:B------:R-:W-:Y:S01]  /*1a10*/  VIADD R130, R130, UR12 ;  /* 0x0000000c82827c36 */ /* 0x000fe20008000000 */
[----:B------:R-:W2:Y:S01]  /*1a20*/  LDG.E.U8 R8, desc[UR6][R80.64] ;  /* 0x0000000650087981 */ /* 0x000ea2000c1e1100 */
[----:B------:R-:W-:-:S02]  /*1a30*/  IMAD.X R141, RZ, RZ, R139, P1 ;  /* 0x000000ffff8d7224 */ /* 0x000fc400008e068b */
[----:B------:R-:W-:Y:S01]  /*1a40*/  IMAD.X R139, RZ, RZ, R117, P0 ;  /* 0x000000ffff8b7224 */ /* 0x000fe200000e0675 */
[----:B------:R-:W-:Y:S01]  /*1a50*/  IADD3 R134, P0, PT, R134, UR9, RZ ;  /* 0x0000000986867c10 */ /* 0x000fe2000ff1e0ff */
[----:B------:R-:W2:Y:S01]  /*1a60*/  LDG.E.U8 R157, desc[UR6][R146.64] ;  /* 0x00000006929d7981 */ /* 0x000ea2000c1e1100 */
[----:B------:R-:W-:-:S03]  /*1a70*/  IADD3 R130, P1, PT, R130, UR9, RZ ;  /* 0x0000000982827c10 */ /* 0x000fc6000ff3e0ff */
[----:B------:R-:W2:Y:S01]  /*1a80*/  LDG.E.U8 R2, desc[UR6][R140.64] ;  /* 0x000000068c027981 */ /* 0x000ea2000c1e1100 */
[----:B------:R-:W-:Y:S02]  /*1a90*/  IMAD.X R135, RZ, RZ, R135, P0 ;  /* 0x000000ffff877224 */ /* 0x000fe400000e0687 */
[----:B------:R-:W-:Y:S01]  /*1aa0*/  IMAD.X R131, RZ, RZ, R131, P1 ;  /* 0x000000ffff837224 */ /* 0x000fe200008e0683 */
[----:B------:R-:W2:Y:S04]  /*1ab0*/  LDG.E.U8 R155, desc[UR6][R138.64] ;  /* 0x000000068a9b7981 */ /* 0x000ea8000c1e1100 */
[----:B------:R-:W2:Y:S04]  /*1ac0*/  LDG.E.U8 R60, desc[UR6][R134.64] ;  /* 0x00000006863c7981 */ /* 0x000ea8000c1e1100 */
[----:B------:R-:W2:Y:S01]  /*1ad0*/  LDG.E.U8 R117, desc[UR6][R130.64] ;  /* 0x0000000682757981 */ /* 0x000ea2000c1e1100 */
[----:B---3--:R-:W-:-:S04]  /*1ae0*/  IADD3 R64, PT, PT, R175, R76, R64 ;  /* 0x0000004caf407210 */ /* 0x008fc80007ffe040 */
[----:B----4-:R-:W-:-:S04]  /*1af0*/  IADD3 R64, PT, PT, R181, R64, R66 ;  /* 0x00000040b5407210 */ /* 0x010fc80007ffe042 */
[----:B-----5:R-:W-:-:S04]  /*1b00*/  IADD3 R64, PT, PT, R183, R64, R68 ;  /* 0x00000040b7407210 */ /* 0x020fc80007ffe044 */
[----:B--2---:R-:W-:Y:S01]  /*1b10*/  IADD3 R72, PT, PT, R185, R64, R72 ;  /* 0x00000040b9487210 */ /* 0x004fe20007ffe048 */
[----:B------:R-:W-:-:S04]  /*1b20*/  IMAD R64, R51, UR9, R0 ;  /* 0x0000000933407c24 */ /* 0x000fc8000f8e0200 */
[----:B------:R-:W-:Y:S02]  /*1b30*/  VIADD R118, R64, UR12 ;  /* 0x0000000c40767c36 */ /* 0x000fe40008000000 */
[----:B------:R-:W-:-:S03]  /*1b40*/  IMAD R64, R67, UR9, R0 ;  /* 0x0000000943407c24 */ /* 0x000fc6000f8e0200 */
[----:B------:R-:W-:Y:S01]  /*1b50*/  IADD3 R118, P0, PT, R118, UR9, RZ ;  /* 0x0000000976767c10 */ /* 0x000fe2000ff1e0ff */
[----:B------:R-:W-:Y:S01]  /*1b60*/  VIADD R64, R64, UR12 ;  /* 0x0000000c40407c36 */ /* 0x000fe20008000000 */
[----:B------:R-:W-:-:S04]  /*1b70*/  IADD3 R66, PT, PT, R187, R72, R74 ;  /* 0x00000048bb427210 */ /* 0x000fc80007ffe04a */
[----:B------:R-:W-:Y:S01]  /*1b80*/  IADD3 R66, PT, PT, R119, R66, R58 ;  /* 0x0000004277427210 */ /* 0x000fe20007ffe03a */
[----:B------:R-:W-:Y:S02]  /*1b90*/  IMAD R58, R9, UR9, R0 ;  /* 0x00000009093a7c24 */ /* 0x000fe4000f8e0200 */
[----:B------:R-:W-:Y:S01]  /*1ba0*/  IMAD.X R119, RZ, RZ, R195, P0 ;  /* 0x000000ffff777224 */ /* 0x000fe200000e06c3 */
[----:B------:R-:W-:Y:S01]  /*1bb0*/  IADD3 R104, P0, PT, R64, UR9, RZ ;  /* 0x0000000940687c10 */ /* 0x000fe2000ff1e0ff */
[----:B------:R-:W-:Y:S01]  /*1bc0*/  VIADD R96, R58, UR12 ;  /* 0x0000000c3a607c36 */ /* 0x000fe20008000000 */
[----:B------:R-:W-:Y:S01]  /*1bd0*/  IADD3 R66, PT, PT, R105, R66, R48 ;  /* 0x0000004269427210 */ /* 0x000fe20007ffe030 */
[----:B------:R-:W-:Y:S01]  /*1be0*/  IMAD R58, R153, UR9, R0 ;  /* 0x00000009993a7c24 */ /* 0x000fe2000f8e0200 */
[----:B------:R-:W2:Y:S01]  /*1bf0*/  LDG.E.U8 R48, desc[UR6][R118.64] ;  /* 0x0000000676307981 */ /* 0x000ea2000c1e1100 */
[----:B------:R-:W-:Y:S01]  /*1c00*/  IMAD.X R105, RZ, RZ, R193, P0 ;  /* 0x000000ffff697224 */ /* 0x000fe200000e06c1 */
[----:B------:R-:W-:Y:S01]  /*1c10*/  IADD3 R96, P0, PT, R96, UR9, RZ ;  /* 0x0000000960607c10 */ /* 0x000fe2000ff1e0ff */
[----:B------:R-:W-:Y:S01]  /*1c20*/  VIADD R64, R58, UR12 ;  /* 0x0000000c3a407c36 */ /* 0x000fe20008000000 */
[----:B------:R-:W-:Y:S01]  /*1c30*/  IADD3 R52, PT, PT, R97, R66, R52 ;  /* 0x0000004261347210 */ /* 0x000fe20007ffe034 */
[----:B------:R-:W-:Y:S01]  /*1c40*/  IMAD R66, R116, UR9, R0 ;  /* 0x0000000974427c24 */ /* 0x000fe2000f8e0200 */
[----:B------:R-:W2:Y:S01]  /*1c50*/  LDG.E.U8 R175, desc[UR6][R104.64] ;  /* 0x0000000668af7981 */ /* 0x000ea2000c1e1100 */
[----:B------:R-:W-:Y:S01]  /*1c60*/  IMAD.X R97, RZ, RZ, R191, P0 ;  /* 0x000000ffff617224 */ /* 0x000fe200000e06bf */
[----:B------:R-:W-:Y:S01]  /*1c70*/  IADD3 R58, PT, PT, R53, R52, R50 ;  /* 0x00000034353a7210 */ /* 0x000fe20007ffe032 */
[----:B------:R-:W-:Y:S01]  /*1c80*/  VIADD R66, R66, UR12 ;  /* 0x0000000c42427c36 */ /* 0x000fe20008000000 */
[----:B------:R-:W-:Y:S01]  /*1c90*/  IADD3 R52, P0, PT, R64, UR9, RZ ;  /* 0x0000000940347c10 */ /* 0x000fe2000ff1e0ff */
[----:B------:R-:W-:Y:S01]  /*1ca0*/  IMAD R64, R47, UR9, R0 ;  /* 0x000000092f407c24 */ /* 0x000fe2000f8e0200 */
[----:B------:R-:W-:Y:S01]  /*1cb0*/  IADD3 R58, PT, PT, R177, R58, R34 ;  /* 0x0000003ab13a7210 */ /* 0x000fe20007ffe022 */
[----:B------:R-:W3:Y:S02]  /*1cc0*/  LDG.E.U8 R50, desc[UR6][R96.64] ;  /* 0x0000000660327981 */ /* 0x000ee4000c1e1100 */
[----:B------:R-:W-:Y:S01]  /*1cd0*/  IMAD.X R53, RZ, RZ, R189, P0 ;  /* 0x000000ffff357224 */ /* 0x000fe200000e06bd */
[----:B------:R-:W-:Y:S01]  /*1ce0*/  IADD3 R34, P0, PT, R66, UR9, RZ ;  /* 0x0000000942227c10 */ /* 0x000fe2000ff1e0ff */
[----:B------:R-:W-:-:S02]  /*1cf0*/  VIADD R64, R64, UR12 ;  /* 0x0000000c40407c36 */ /* 0x000fc40008000000 */
[----:B------:R-:W-:Y:S01]  /*1d00*/  IMAD R66, R49, UR9, R0 ;  /* 0x0000000931427c24 */ /* 0x000fe2000f8e0200 */
[----:B------:R-:W-:Y:S01]  /*1d10*/  IADD3 R58, PT, PT, R179, R58, R56 ;  /* 0x0000003ab33a7210 */ /* 0x000fe20007ffe038 */
[----:B------:R-:W-:Y:S01]  /*1d20*/  IMAD.X R35, RZ, RZ, R35, P0 ;  /* 0x000000ffff237224 */ /* 0x000fe200000e0623 */
[----:B------:R-:W-:Y:S01]  /*1d30*/  IADD3 R132, P0, PT, R64, UR9, RZ ;  /* 0x0000000940847c10 */ /* 0x000fe2000ff1e0ff */
[----:B------:R-:W-:Y:S01]  /*1d40*/  VIADD R66, R66, UR12 ;  /* 0x0000000c42427c36 */ /* 0x000fe20008000000 */
[----:B------:R-:W3:Y:S01]  /*1d50*/  LDG.E.U8 R177, desc[UR6][R52.64] ;  /* 0x0000000634b17981 */ /* 0x000ee2000c1e1100 */
[----:B------:R-:W-:Y:S01]  /*1d60*/  IMAD R64, R15, UR9, R0 ;  /* 0x000000090f407c24 */ /* 0x000fe2000f8e0200 */
[----:B------:R-:W-:Y:S01]  /*1d70*/  IADD3 R46, PT, PT, R173, R58, R46 ;  /* 0x0000003aad2e7210 */ /* 0x000fe20007ffe02e */
[----:B------:R-:W-:Y:S01]  /*1d80*/  IMAD.X R133, RZ, RZ, R133, P0 ;  /* 0x000000ffff857224 */ /* 0x000fe200000e0685 */
[----:B------:R-:W-:Y:S01]  /*1d90*/  IADD3 R128, P0, PT, R66, UR9, RZ ;  /* 0x0000000942807c10 */ /* 0x000fe2000ff1e0ff */
[----:B------:R-:W-:Y:S01]  /*1da0*/  VIADD R64, R64, UR12 ;  /* 0x0000000c40407c36 */ /* 0x000fe20008000000 */
[----:B------:R-:W-:Y:S01]  /*1db0*/  IADD3 R42, PT, PT, R171, R46, R42 ;  /* 0x0000002eab2a7210 */ /* 0x000fe20007ffe02a */
[----:B------:R-:W-:Y:S01]  /*1dc0*/  IMAD R66, R61, UR9, R0 ;  /* 0x000000093d427c24 */ /* 0x000fe2000f8e0200 */
[----:B------:R-:W4:Y:S01]  /*1dd0*/  LDG.E.U8 R56, desc[UR6][R34.64] ;  /* 0x0000000622387981 */ /* 0x000f22000c1e1100 */
[----:B------:R-:W-:Y:S01]  /*1de0*/  IMAD.X R129, RZ, RZ, R129, P0 ;  /* 0x000000ffff817224 */ /* 0x000fe200000e0681 */
[----:B------:R-:W-:Y:S01]  /*1df0*/  IADD3 R126, P0, PT, R64, UR9, RZ ;  /* 0x00000009407e7c10 */ /* 0x000fe2000ff1e0ff */
[----:B------:R-:W-:Y:S01]  /*1e00*/  VIADD R66, R66, UR12 ;  /* 0x0000000c42427c36 */ /* 0x000fe20008000000 */
[----:B------:R-:W4:Y:S01]  /*1e10*/  LDG.E.U8 R179, desc[UR6][R132.64] ;  /* 0x0000000684b37981 */ /* 0x000f22000c1e1100 */
[----:B------:R-:W-:Y:S01]  /*1e20*/  IADD3 R20, PT, PT, R169, R42, R20 ;  /* 0x0000002aa9147210 */ /* 0x000fe20007ffe014 */
[----:B------:R-:W-:-:S02]  /*1e30*/  IMAD R42, R151, UR9, R0 ;  /* 0x00000009972a7c24 */ /* 0x000fc4000f8e0200 */
[----:B------:R-:W5:Y:S01]  /*1e40*/  LDG.E.U8 R58, desc[UR6][R128.64] ;  /* 0x00000006803a7981 */ /* 0x000f62000c1e1100 */
[----:B------:R-:W-:Y:S01]  /*1e50*/  IMAD.X R127, RZ, RZ, R127, P0 ;  /* 0x000000ffff7f7224 */ /* 0x000fe200000e067f */
[----:B------:R-:W-:Y:S01]  /*1e60*/  IADD3 R122, P0, PT, R66, UR9, RZ ;  /* 0x00000009427a7c10 */ /* 0x000fe2000ff1e0ff */
[----:B------:R-:W-:Y:S02]  /*1e70*/  VIADD R42, R42, UR12 ;  /* 0x0000000c2a2a7c36 */ /* 0x000fe40008000000 */
[----:B------:R-:W-:Y:S01]  /*1e80*/  IMAD R46, R149, UR9, R0 ;  /* 0x00000009952e7c24 */ /* 0x000fe2000f8e0200 */
[----:B------:R-:W5:Y:S01]  /*1e90*/  LDG.E.U8 R181, desc[UR6][R126.64] ;  /* 0x000000067eb57981 */ /* 0x000f62000c1e1100 */
[----:B------:R-:W-:Y:S01]  /*1ea0*/  IADD3 R18, PT, PT, R167, R20, R18 ;  /* 0x00000014a7127210 */ /* 0x000fe20007ffe012 */
[----:B------:R-:W-:Y:S02]  /*1eb0*/  IMAD R20, R19, UR9, R0 ;  /* 0x0000000913147c24 */ /* 0x000fe4000f8e0200 */
[----:B------:R-:W-:Y:S01]  /*1ec0*/  IMAD.X R123, RZ, RZ, R123, P0 ;  /* 0x000000ffff7b7224 */ /* 0x000fe200000e067b */
[----:B------:R-:W-:Y:S01]  /*1ed0*/  IADD3 R124, P0, PT, R42, UR9, RZ ;  /* 0x000000092a7c7c10 */ /* 0x000fe2000ff1e0ff */
[----:B------:R-:W-:Y:S01]  /*1ee0*/  VIADD R20, R20, UR12 ;  /* 0x0000000c14147c36 */ /* 0x000fe20008000000 */
[----:B------:R-:W-:Y:S01]  /*1ef0*/  IADD3 R14, PT, PT, R163, R18, R14 ;  /* 0x00000012a30e7210 */ /* 0x000fe20007ffe00e */
[----:B------:R-:W-:-:S02]  /*1f00*/  IMAD R18, R21, UR9, R0 ;  /* 0x0000000915127c24 */ /* 0x000fc4000f8e0200 */
[----:B------:R-:W-:Y:S01]  /*1f10*/  IMAD.X R125, RZ, RZ, R125, P0 ;  /* 0x000000ffff7d7224 */ /* 0x000fe200000e067d */
[----:B------:R-:W-:Y:S01]  /*1f20*/  IADD3 R114, P0, PT, R20, UR9, RZ ;  /* 0x0000000914727c10 */ /* 0x000fe2000ff1e0ff */
[----:B------:R-:W-:Y:S02]  /*1f30*/  VIADD R120, R46, UR12 ;  /* 0x0000000c2e787c36 */ /* 0x000fe40008000000 */
[----:B------:R-:W-:Y:S01]  /*1f40*/  VIADD R18, R18, UR12 ;  /* 0x0000000c12127c36 */ /* 0x000fe20008000000 */
[----:B------:R-:W5:Y:S01]  /*1f50*/  LDG.E.U8 R46, desc[UR6][R122.64] ;  /* 0x000000067a2e7981 */ /* 0x000f62000c1e1100 */
[----:B------:R-:W-:Y:S01]  /*1f60*/  IADD3 R12, PT, PT, R161, R14, R12 ;  /* 0x0000000ea10c7210 */ /* 0x000fe20007ffe00c */
[----:B------:R-:W-:Y:S01]  /*1f70*/  IMAD R14, R77, UR9, R0 ;  /* 0x000000094d0e7c24 */ /* 0x000fe2000f8e0200 */
[----:B------:R-:W-:Y:S01]  /*1f80*/  IADD3 R120, P1, PT, R120, UR9, RZ ;  /* 0x0000000978787c10 */ /* 0x000fe2000ff3e0ff */
[----:B------:R-:W-:Y:S01]  /*1f90*/  IMAD.X R115, RZ, RZ, R115, P0 ;  /* 0x000000ffff737224 */ /* 0x000fe200000e0673 */
[----:B------:R-:W-:Y:S01]  /*1fa0*/  IADD3 R74, P0, PT, R18, UR9, RZ ;  /* 0x00000009124a7c10 */ /* 0x000fe2000ff1e0ff */
[----:B------:R-:W-:Y:S01]  /*1fb0*/  VIADD R14, R14, UR12 ;  /* 0x0000000c0e0e7c36 */ /* 0x000fe20008000000 */
[----:B------:R-:W5:Y:S01]  /*1fc0*/  LDG.E.U8 R173, desc[UR6][R124.64] ;  /* 0x000000067cad7981 */ /* 0x000f62000c1e1100 */
[----:B------:R-:W-:-:S02]  /*1fd0*/  IMAD.X R121, RZ, RZ, R121, P1 ;  /* 0x000000ffff797224 */ /* 0x000fc400008e0679 */
[----:B------:R-:W-:Y:S01]  /*1fe0*/  IMAD.X R75, RZ, RZ, R75, P0 ;  /* 0x000000ffff4b7224 */ /* 0x000fe200000e064b */
[----:B------:R-:W-:Y:S01]  /*1ff0*/  IADD3 R78, P1, PT, R14, UR9, RZ ;  /* 0x000000090e4e7c10 */ /* 0x000fe2000ff3e0ff */
[----:B------:R-:W5:Y:S01]  /*2000*/  LDG.E.U8 R171, desc[UR6][R114.64] ;  /* 0x0000000672ab7981 */ /* 0x000f62000c1e1100 */
[----:B------:R-:W-:-:S03]  /*2010*/  IADD3 R112, P0, PT, R112, UR9, RZ ;  /* 0x0000000970707c10 */ /* 0x000fc6000ff1e0ff */
[----:B------:R-:W-:Y:S01]  /*2020*/  IMAD.X R79, RZ, RZ, R79, P1 ;  /* 0x000000ffff4f7224 */ /* 0x000fe200008e064f */
[----:B------:R-:W-:Y:S01]  /*2030*/  IADD3 R44, P1, PT, R44, UR9, RZ ;  /* 0x000000092c2c7c10 */ /* 0x000fe2000ff3e0ff */
[----:B------:R-:W-:Y:S01]  /*2040*/  IMAD.X R113, RZ, RZ, R113, P0 ;  /* 0x000000ffff717224 */ /* 0x000fe200000e0671 */
[----:B------:R-:W-:Y:S01]  /*2050*/  IADD3 R40, P0, PT, R40, UR9, RZ ;  /* 0x0000000928287c10 */ /* 0x000fe2000ff1e0ff */
[----:B------:R-:W5:Y:S02]  /*2060*/  LDG.E.U8 R42, desc[UR6][R120.64] ;  /* 0x00000006782a7981 */ /* 0x000f64000c1e1100 */
[----:B------:R-:W-:Y:S01]  /*2070*/  IMAD.X R45, RZ, RZ, R45, P1 ;  /* 0x000000ffff2d7224 */ /* 0x000fe200008e062d */
[----:B------:R-:W-:Y:S01]  /*2080*/  IADD3 R54, P1, PT, R54, UR9, RZ ;  /* 0x0000000936367c10 */ /* 0x000fe2000ff3e0ff */
[----:B------:R-:W-:Y:S01]  /*2090*/  IMAD.X R41, RZ, RZ, R41, P0 ;  /* 0x000000ffff297224 */ /* 0x000fe200000e0629 */
[----:B------:R-:W5:Y:S04]  /*20a0*/  LDG.E.U8 R20, desc[UR6][R74.64] ;  /* 0x000000064a147981 */ /* 0x000f68000c1e1100 */
[----:B------:R-:W5:Y:S01]  /*20b0*/  LDG.E.U8 R169, desc[UR6][R78.64] ;  /* 0x000000064ea97981 */ /* 0x000f62000c1e1100 */
[----:B------:R-:W-:-:S03]  /*20c0*/  IMAD.X R55, RZ, RZ, R55, P1 ;  /* 0x000000ffff377224 */ /* 0x000fc600008e0637 */
[----:B------:R-:W5:Y:S04]  /*20d0*/  LDG.E.U8 R18, desc[UR6][R112.64] ;  /* 0x0000000670127981 */ /* 0x000f68000c1e1100 */
[----:B------:R-:W5:Y:S04]  /*20e0*/  LDG.E.U8 R167, desc[UR6][R40.64] ;  /* 0x0000000628a77981 */ /* 0x000f68000c1e1100 */
[----:B------:R-:W5:Y:S04]  /*20f0*/  LDG.E.U8 R14, desc[UR6][R44.64] ;  /* 0x000000062c0e7981 */ /* 0x000f68000c1e1100 */
[----:B------:R-:W5:Y:S01]  /*2100*/  LDG.E.U8 R163, desc[UR6][R54.64] ;  /* 0x0000000636a37981 */ /* 0x000f62000c1e1100 */
[----:B------:R-:W-:-:S02]  /*2110*/  IADD3 R30, P0, PT, R30, UR9, RZ ;  /* 0x000000091e1e7c10 */ /* 0x000fc4000ff1e0ff */
[----:B------:R-:W-:Y:S02]  /*2120*/  IADD3 R32, P2, PT, R32, UR9, RZ ;  /* 0x0000000920207c10 */ /* 0x000fe4000ff5e0ff */
[----:B------:R-:W-:Y:S01]  /*2130*/  IADD3 R62, P1, PT, R62, UR9, RZ ;  /* 0x000000093e3e7c10 */ /* 0x000fe2000ff3e0ff */
[----:B------:R-:W-:Y:S01]  /*2140*/  IMAD.X R31, RZ, RZ, R31, P0 ;  /* 0x000000ffff1f7224 */ /* 0x000fe200000e061f */
[----:B------:R-:W-:Y:S01]  /*2150*/  IADD3 R26, P0, PT, R26, UR9, RZ ;  /* 0x000000091a1a7c10 */ /* 0x000fe2000ff1e0ff */
[----:B------:R-:W-:Y:S02]  /*2160*/  IMAD.X R33, RZ, RZ, R33, P2 ;  /* 0x000000ffff217224 */ /* 0x000fe400010e0621 */
[----:B------:R-:W-:Y:S01]  /*2170*/  IMAD.X R63, RZ, RZ, R63, P1 ;  /* 0x000000ffff3f7224 */ /* 0x000fe200008e063f */
[----:B------:R-:W-:Y:S01]  /*2180*/  IADD3 R10, PT, PT, R159, R12, R10 ;  /* 0x0000000c9f0a7210 */ /* 0x000fe20007ffe00a */
[----:B------:R-:W-:Y:S01]  /*2190*/  IMAD.X R27, RZ, RZ, R27, P0 ;  /* 0x000000ffff1b7224 */ /* 0x000fe200000e061b */
[----:B------:R-:W5:Y:S01]  /*21a0*/  LDG.E.U8 R12, desc[UR6][R32.64] ;  /* 0x00000006200c7981 */ /* 0x000f62000c1e1100 */
[----:B------:R-:W-:-:S02]  /*21b0*/  IADD3 R28, P1, PT, R28, UR9, RZ ;  /* 0x000000091c1c7c10 */ /* 0x000fc4000ff3e0ff */
[----:B------:R-:W-:Y:S01]  /*21c0*/  IADD3 R24, P0, PT, R24, UR9, RZ ;  /* 0x0000000918187c10 */ /* 0x000fe2000ff1e0ff */
[----:B------:R-:W5:Y:S02]  /*21d0*/  LDG.E.U8 R161, desc[UR6][R62.64] ;  /* 0x000000063ea17981 */ /* 0x000f64000c1e1100 */
[----:B------:R-:W-:Y:S01]  /*21e0*/  IMAD.X R29, RZ, RZ, R29, P1 ;  /* 0x000000ffff1d7224 */ /* 0x000fe200008e061d */
[----:B------:R-:W-:Y:S01]  /*21f0*/  IADD3 R110, P1, PT, R110, UR9, RZ ;  /* 0x000000096e6e7c10 */ /* 0x000fe2000ff3e0ff */
[----:B------:R-:W-:Y:S01]  /*2200*/  IMAD.X R25, RZ, RZ, R25, P0 ;  /* 0x000000ffff197224 */ /* 0x000fe200000e0619 */
[----:B------:R-:W-:Y:S01]  /*2210*/  IADD3 R16, P0, PT, R16, UR9, RZ ;  /* 0x0000000910107c10 */ /* 0x000fe2000ff1e0ff */
[----:B------:R-:W5:Y:S01]  /*2220*/  LDG.E.U8 R159, desc[UR6][R26.64] ;  /* 0x000000061a9f7981 */ /* 0x000f62000c1e1100 */
[----:B------:R-:W-:Y:S01]  /*2230*/  IADD3 R8, PT, PT, R157, R10, R8 ;  /* 0x0000000a9d087210 */ /* 0x000fe20007ffe008 */
[----:B------:R-:W-:Y:S02]  /*2240*/  IMAD.X R111, RZ, RZ, R111, P1 ;  /* 0x000000ffff6f7224 */ /* 0x000fe400008e066f */
[----:B------:R-:W5:Y:S01]  /*2250*/  LDG.E.U8 R10, desc[UR6][R30.64] ;  /* 0x000000061e0a7981 */ /* 0x000f62000c1e1100 */
[----:B------:R-:W-:Y:S01]  /*2260*/  IADD3 R2, PT, PT, R155, R8, R2 ;  /* 0x000000089b027210 */ /* 0x000fe20007ffe002 */
[----:B------:R-:W-:Y:S01]  /*2270*/  IMAD.X R17, RZ, RZ, R17, P0 ;  /* 0x000000ffff117224 */ /* 0x000fe200000e0611 */
[----:B------:R-:W-:Y:S01]  /*2280*/  IADD3 R136, P0, PT, R136, UR9, RZ ;  /* 0x0000000988887c10 */ /* 0x000fe2000ff1e0ff */
[----:B------:R-:W5:Y:S01]  /*2290*/  LDG.E.U8 R8, desc[UR6][R28.64] ;  /* 0x000000061c087981 */ /* 0x000f62000c1e1100 */
[----:B------:R-:W-:-:S03]  /*22a0*/  IADD3 R70, P1, PT, R70, UR9, RZ ;  /* 0x0000000946467c10 */ /* 0x000fc6000ff3e0ff */
[----:B------:R-:W5:Y:S01]  /*22b0*/  LDG.E.U8 R157, desc[UR6][R24.64] ;  /* 0x00000006189d7981 */ /* 0x000f62000c1e1100 */
[----:B------:R-:W-:Y:S01]  /*22c0*/  IADD3 R60, PT, PT, R117, R2, R60 ;  /* 0x00000002753c7210 */ /* 0x000fe20007ffe03c */
[----:B------:R-:W-:Y:S02]  /*22d0*/  IMAD.X R137, RZ, RZ, R137, P0 ;  /* 0x000000ffff897224 */ /* 0x000fe400000e0689 */
[----:B------:R-:W5:Y:S01]  /*22e0*/  LDG.E.U8 R2, desc[UR6][R16.64] ;  /* 0x0000000610027981 */ /* 0x000f62000c1e1100 */
[----:B------:R-:W-:-:S03]  /*22f0*/  IMAD.X R71, RZ, RZ, R71, P1 ;  /* 0x000000ffff477224 */ /* 0x000fc600008e0647 */
[----:B------:R-:W5:Y:S04]  /*2300*/  LDG.E.U8 R155, desc[UR6][R110.64] ;  /* 0x000000066e9b7981 */ /* 0x000f68000c1e1100 */
[----:B------:R-:W5:Y:S04]  /*2310*/  LDG.E.U8 R64, desc[UR6][R136.64] ;  /* 0x0000000688407981 */ /* 0x000f68000c1e1100 */
[----:B------:R-:W5:Y:S01]  /*2320*/  LDG.E.U8 R117, desc[UR6][R70.64] ;  /* 0x0000000646757981 */ /* 0x000f62000c1e1100 */
[----:B------:R-:W-:Y:S02]  /*2330*/  IADD3 R22, P0, PT, R22, UR9, RZ ;  /* 0x0000000916167c10 */ /* 0x000fe4000ff1e0ff */
[----:B------:R-:W-:-:S03]  /*2340*/  IADD3 R4, P1, PT, R4, UR9, RZ ;  /* 0x0000000904047c10 */ /* 0x000fc6000ff3e0ff */
[----:B------:R-:W-:Y:S01]  /*2350*/  IMAD.X R23, RZ, RZ, R23, P0 ;  /* 0x000000ffff177224 */ /* 0x000fe200000e0617 */
[----:B------:R-:W-:Y:S01]  /*2360*/  IADD3 R36, P0, PT, R36, UR9, RZ ;  /* 0x0000000924247c10 */ /* 0x000fe2000ff1e0ff */
[----:B------:R-:W-:Y:S01]  /*2370*/  IMAD.X R5, RZ, RZ, R5, P1 ;  /* 0x000000ffff057224 */ /* 0x000fe200008e0605 */
        /* <DEDUP_REMOVED lines=17> */
[----:B------:R-:W-:Y:S02]  /*2490*/  IMAD.X R99, RZ, RZ, R99, P0 ;  /* 0x000000ffff637224 */ /* 0x000fe400000e0663 */
[----:B------:R-:W-:Y:S01]  /*24a0*/  IMAD.X R87, RZ, RZ, R87, P1 ;  /* 0x000000ffff577224 */ /* 0x000fe200008e0657 */
[----:B------:R-:W-:Y:S02]  /*24b0*/  IADD3 R94, P0, PT, R94, UR9, RZ ;  /* 0x000000095e5e7c10 */ /* 0x000fe4000ff1e0ff */
[----:B------:R-:W-:-:S03]  /*24c0*/  IADD3 R90, P1, PT, R90, UR9, RZ ;  /* 0x000000095a5a7c10 */ /* 0x000fc6000ff3e0ff */
[----:B------:R-:W-:Y:S01]  /*24d0*/  IMAD.X R95, RZ, RZ, R95, P0 ;  /* 0x000000ffff5f7224 */ /* 0x000fe200000e065f */
[----:B------:R-:W-:Y:S01]  /*24e0*/  IADD3 R38, P0, PT, R38, UR9, RZ ;  /* 0x0000000926267c10 */ /* 0x000fe2000ff1e0ff */
[----:B------:R-:W-:-:S04]  /*24f0*/  IMAD.X R91, RZ, RZ, R91, P1 ;  /* 0x000000ffff5b7224 */ /* 0x000fc800008e065b */
[----:B------:R-:W-:Y:S01]  /*2500*/  IMAD.X R39, RZ, RZ, R39, P0 ;  /* 0x000000ffff277224 */ /* 0x000fe200000e0627 */
        /* <DEDUP_REMOVED lines=11> */
[----:B------:R-:W-:Y:S02]  /*25c0*/  IADD3 R134, P0, PT, R134, UR9, RZ ;  /* 0x0000000986867c10 */ /* 0x000fe4000ff1e0ff */
[----:B--2---:R-:W-:Y:S02]  /*25d0*/  IADD3 R48, PT, PT, R175, R60, R48 ;  /* 0x0000003caf307210 */ /* 0x004fe40007ffe030 */
[----:B------:R-:W2:Y:S02]  /*25e0*/  LDG.E.U8 R175, desc[UR6][R4.64] ;  /* 0x0000000604af7981 */ /* 0x000ea4000c1e1100 */
[----:B---3--:R-:W-:Y:S02]  /*25f0*/  IADD3 R48, PT, PT, R177, R48, R50 ;  /* 0x00000030b1307210 */ /* 0x008fe40007ffe032 */
[----:B------:R-:W3:Y:S04]  /*2600*/  LDG.E.U8 R50, desc[UR6][R36.64] ;  /* 0x0000000624327981 */ /* 0x000ee8000c1e1100 */
[----:B------:R-:W3:Y:S01]  /*2610*/  LDG.E.U8 R177, desc[UR6][R6.64] ;  /* 0x0000000606b17981 */ /* 0x000ee2000c1e1100 */
[----:B----4-:R-:W-:-:S03]  /*2620*/  IADD3 R48, PT, PT, R179, R48, R56 ;  /* 0x00000030b3307210 */ /* 0x010fc60007ffe038 */
[----:B------:R-:W4:Y:S04]  /*2630*/  LDG.E.U8 R56, desc[UR6][R108.64] ;  /* 0x000000066c387981 */ /* 0x000f28000c1e1100 */
[----:B------:R-:W4:Y:S01]  /*2640*/  LDG.E.U8 R179, desc[UR6][R106.64] ;  /* 0x000000066ab37981 */ /* 0x000f22000c1e1100 */
[----:B-----5:R-:W-:-:S03]  /*2650*/  IADD3 R48, PT, PT, R181, R48, R58 ;  /* 0x00000030b5307210 */ /* 0x020fc60007ffe03a */
[----:B------:R-:W5:Y:S04]  /*2660*/  LDG.E.U8 R58, desc[UR6][R84.64] ;  /* 0x00000006543a7981 */ /* 0x000f68000c1e1100 */
[----:B------:R-:W5:Y:S01]  /*2670*/  LDG.E.U8 R181, desc[UR6][R82.64] ;  /* 0x0000000652b57981 */ /* 0x000f62000c1e1100 */
[----:B------:R-:W-:-:S03]  /*2680*/  IADD3 R46, PT, PT, R173, R48, R46 ;  /* 0x00000030ad2e7210 */ /* 0x000fc60007ffe02e */
[----:B------:R0:W2:Y:S04]  /*2690*/  LDG.E.U8 R48, desc[UR6][R22.64] ;  /* 0x0000000616307981 */ /* 0x0000a8000c1e1100 */
[----:B------:R-:W5:Y:S01]  /*26a0*/  LDG.E.U8 R173, desc[UR6][R92.64] ;  /* 0x000000065cad7981 */ /* 0x000f62000c1e1100 */
[----:B------:R-:W-:-:S03]  /*26b0*/  IADD3 R42, PT, PT, R171, R46, R42 ;  /* 0x0000002eab2a7210 */ /* 0x000fc60007ffe02a */
[----:B------:R-:W5:Y:S04]  /*26c0*/  LDG.E.U8 R46, desc[UR6][R98.64] ;  /* 0x00000006622e7981 */ /* 0x000f68000c1e1100 */
        /* <DEDUP_REMOVED lines=10> */
[----:B------:R-:W-:Y:S01]  /*2770*/  IMAD.X R139, RZ, RZ, R139, P1 ;  /* 0x000000ffff8b7224 */ /* 0x000fe200008e068b */
[----:B------:R-:W-:Y:S01]  /*2780*/  IADD3 R130, P1, PT, R130, UR9, RZ ;  /* 0x0000000982827c10 */ /* 0x000fe2000ff3e0ff */
[----:B------:R-:W-:Y:S01]  /*2790*/  IMAD.X R135, RZ, RZ, R135, P0 ;  /* 0x000000ffff877224 */ /* 0x000fe200000e0687 */
[----:B------:R-:W-:Y:S02]  /*27a0*/  IADD3 R118, P0, PT, R118, UR9, RZ ;  /* 0x0000000976767c10 */ /* 0x000fe4000ff1e0ff */
[----:B------:R-:W-:-:S02]  /*27b0*/  IADD3 R12, PT, PT, R12, R14, R161 ;  /* 0x0000000e0c0c7210 */ /* 0x000fc40007ffe0a1 */
[----:B------:R-:W5:Y:S01]  /*27c0*/  LDG.E.U8 R14, desc[UR6][R88.64] ;  /* 0x00000006580e7981 */ /* 0x000f62000c1e1100 */
[----:B------:R-:W-:Y:S01]  /*27d0*/  IMAD.X R131, RZ, RZ, R131, P1 ;  /* 0x000000ffff837224 */ /* 0x000fe200008e0683 */
[----:B------:R-:W-:Y:S01]  /*27e0*/  IADD3 R96, P1, PT, R96, UR9, RZ ;  /* 0x0000000960607c10 */ /* 0x000fe2000ff3e0ff */
[----:B------:R-:W-:Y:S01]  /*27f0*/  IMAD.X R119, RZ, RZ, R119, P0 ;  /* 0x000000ffff777224 */ /* 0x000fe200000e0677 */
[----:B------:R-:W5:Y:S01]  /*2800*/  LDG.E.U8 R161, desc[UR6][R140.64] ;  /* 0x000000068ca17981 */ /* 0x000f62000c1e1100 */
[----:B------:R-:W-:Y:S02]  /*2810*/  IADD3 R104, P0, PT, R104, UR9, RZ ;  /* 0x0000000968687c10 */ /* 0x000fe4000ff1e0ff */
[----:B------:R-:W-:Y:S02]  /*2820*/  IADD3 R10, PT, PT, R159, R12, R10 ;  /* 0x0000000c9f0a7210 */ /* 0x000fe40007ffe00a */
[----:B------:R-:W5:Y:S01]  /*2830*/  LDG.E.U8 R12, desc[UR6][R146.64] ;  /* 0x00000006920c7981 */ /* 0x000f62000c1e1100 */
[----:B------:R-:W-:-:S03]  /*2840*/  IMAD.X R105, RZ, RZ, R105, P0 ;  /* 0x000000ffff697224 */ /* 0x000fc600000e0669 */
[----:B------:R-:W5:Y:S01]  /*2850*/  LDG.E.U8 R159, desc[UR6][R134.64] ;  /* 0x00000006869f7981 */ /* 0x000f62000c1e1100 */
[----:B------:R-:W-:-:S03]  /*2860*/  IADD3 R8, PT, PT, R157, R10, R8 ;  /* 0x0000000a9d087210 */ /* 0x000fc60007ffe008 */
[----:B------:R-:W5:Y:S01]  /*2870*/  LDG.E.U8 R10, desc[UR6][R138.64] ;  /* 0x000000068a0a7981 */ /* 0x000f62000c1e1100 */
[----:B------:R-:W-:Y:S01]  /*2880*/  IMAD.X R97, RZ, RZ, R97, P1 ;  /* 0x000000ffff617224 */ /* 0x000fe200008e0661 */
[----:B------:R-:W-:Y:S02]  /*2890*/  IADD3 R52, P0, PT, R52, UR9, RZ ;  /* 0x0000000934347c10 */ /* 0x000fe4000ff1e0ff */
[----:B------:R-:W-:Y:S01]  /*28a0*/  IADD3 R34, P1, PT, R34, UR9, RZ ;  /* 0x0000000922227c10 */ /* 0x000fe2000ff3e0ff */
[----:B------:R-:W5:Y:S01]  /*28b0*/  LDG.E.U8 R157, desc[UR6][R118.64] ;  /* 0x00000006769d7981 */ /* 0x000f62000c1e1100 */
[----:B------:R-:W-:-:S03]  /*28c0*/  IADD3 R2, PT, PT, R155, R8, R2 ;  /* 0x000000089b027210 */ /* 0x000fc60007ffe002 */
[----:B------:R-:W5:Y:S01]  /*28d0*/  LDG.E.U8 R8, desc[UR6][R130.64] ;  /* 0x0000000682087981 */ /* 0x000f62000c1e1100 */
[----:B------:R-:W-:Y:S02]  /*28e0*/  IMAD.X R53, RZ, RZ, R53, P0 ;  /* 0x000000ffff357224 */ /* 0x000fe400000e0635 */
[----:B------:R-:W-:Y:S01]  /*28f0*/  IMAD.X R35, RZ, RZ, R35, P1 ;  /* 0x000000ffff237224 */ /* 0x000fe200008e0623 */
[----:B------:R-:W5:Y:S01]  /*2900*/  LDG.E.U8 R155, desc[UR6][R96.64] ;  /* 0x00000006609b7981 */ /* 0x000f62000c1e1100 */
[----:B------:R-:W-:-:S03]  /*2910*/  IADD3 R64, PT, PT, R117, R2, R64 ;  /* 0x0000000275407210 */ /* 0x000fc60007ffe040 */
        /* <DEDUP_REMOVED lines=48> */
[----:B0-----:R-:W-:Y:S01]  /*2c20*/  IADD3 R22, P0, PT, R22, UR9, RZ ;  /* 0x0000000916167c10 */ /* 0x001fe2000ff1e0ff */
        /* <DEDUP_REMOVED lines=10> */
[----:B--2---:R-:W-:Y:S02]  /*2cd0*/  IADD3 R48, PT, PT, R175, R64, R48 ;  /* 0x00000040af307210 */ /* 0x004fe40007ffe030 */
[----:B------:R-:W2:Y:S02]  /*2ce0*/  LDG.E.U8 R175, desc[UR6][R128.64] ;  /* 0x0000000680af7981 */ /* 0x000ea4000c1e1100 */
[----:B---3--:R-:W-:Y:S02]  /*2cf0*/  IADD3 R48, PT, PT, R177, R48, R50 ;  /* 0x00000030b1307210 */ /* 0x008fe40007ffe032 */
[----:B------:R-:W3:Y:S02]  /*2d00*/  LDG.E.U8 R50, desc[UR6][R126.64] ;  /* 0x000000067e327981 */ /* 0x000ee4000c1e1100 */
[----:B----4-:R-:W-:Y:S02]  /*2d10*/  IADD3 R48, PT, PT, R179, R48, R56 ;  /* 0x00000030b3307210 */ /* 0x010fe40007ffe038 */
[----:B------:R-:W3:Y:S02]  /*2d20*/  LDG.E.U8 R177, desc[UR6][R122.64] ;  /* 0x000000067ab17981 */ /* 0x000ee4000c1e1100 */
[----:B-----5:R-:W-:-:S02]  /*2d30*/  IADD3 R48, PT, PT, R181, R48, R58 ;  /* 0x00000030b5307210 */ /* 0x020fc40007ffe03a */
[----:B------:R-:W4:Y:S04]  /*2d40*/  LDG.E.U8 R56, desc[UR6][R124.64] ;  /* 0x000000067c387981 */ /* 0x000f28000c1e1100 */
[----:B------:R-:W4:Y:S04]  /*2d50*/  LDG.E.U8 R179, desc[UR6][R120.64] ;  /* 0x0000000678b37981 */ /* 0x000f28000c1e1100 */
[----:B------:R-:W5:Y:S04]  /*2d60*/  LDG.E.U8 R58, desc[UR6][R114.64] ;  /* 0x00000006723a7981 */ /* 0x000f68000c1e1100 */
[----:B------:R-:W5:Y:S04]  /*2d70*/  LDG.E.U8 R181, desc[UR6][R74.64] ;  /* 0x000000064ab57981 */ /* 0x000f68000c1e1100 */
[----:B------:R-:W5:Y:S01]  /*2d80*/  LDG.E.U8 R64, desc[UR6][R6.64] ;  /* 0x0000000606407981 */ /* 0x000f62000c1e1100 */
[----:B------:R-:W-:-:S03]  /*2d90*/  IADD3 R48, PT, PT, R173, R48, R18 ;  /* 0x00000030ad307210 */ /* 0x000fc60007ffe012 */
[----:B------:R-:W5:Y:S01]  /*2da0*/  LDG.E.U8 R173, desc[UR6][R112.64] ;  /* 0x0000000670ad7981 */ /* 0x000f62000c1e1100 */
[----:B------:R-:W-:-:S03]  /*2db0*/  IADD3 R46, PT, PT, R171, R48, R46 ;  /* 0x00000030ab2e7210 */ /* 0x000fc60007ffe02e */
[----:B------:R0:W2:Y:S01]  /*2dc0*/  LDG.E.U8 R48, desc[UR6][R132.64] ;  /* 0x0000000684307981 */ /* 0x0000a2000c1e1100 */
[----:B------:R-:W-:-:S03]  /*2dd0*/  IADD3 R42, PT, PT, R169, R46, R42 ;  /* 0x0000002ea92a7210 */ /* 0x000fc60007ffe02a */
        /* <DEDUP_REMOVED lines=18> */
[----:B------:R-:W5:Y:S04]  /*2f00*/  LDG.E.U8 R159, desc[UR6][R136.64] ;  /* 0x00000006889f7981 */ /* 0x000f68000c1e1100 */
[----:B------:R-:W5:Y:S01]  /*2f10*/  LDG.E.U8 R8, desc[UR6][R70.64] ;  /* 0x0000000646087981 */ /* 0x000f62000c1e1100 */
[----:B------:R-:W-:-:S03]  /*2f20*/  IADD3 R60, PT, PT, R117, R2, R60 ;  /* 0x00000002753c7210 */ /* 0x000fc60007ffe03c */
[----:B------:R-:W5:Y:S04]  /*2f30*/  LDG.E.U8 R157, desc[UR6][R22.64] ;  /* 0x00000006169d7981 */ /* 0x000f68000c1e1100 */
[----:B------:R-:W5:Y:S04]  /*2f40*/  LDG.E.U8 R2, desc[UR6][R4.64] ;  /* 0x0000000604027981 */ /* 0x000f68000c1e1100 */
[----:B------:R-:W5:Y:S04]  /*2f50*/  LDG.E.U8 R155, desc[UR6][R36.64] ;  /* 0x00000006249b7981 */ /* 0x000f68000c1e1100 */
[----:B------:R-:W5:Y:S01]  /*2f60*/  LDG.E.U8 R117, desc[UR6][R108.64] ;  /* 0x000000066c757981 */ /* 0x000f62000c1e1100 */
[----:B------:R-:W-:-:S05]  /*2f70*/  IADD3 R106, P0, PT, R106, UR9, RZ ;  /* 0x000000096a6a7c10 */ /* 0x000fca000ff1e0ff */
        /* <DEDUP_REMOVED lines=53> */
[----:B------:R-:W-:Y:S02]  /*32d0*/  IMAD.X R123, RZ, RZ, R123, P0 ;  /* 0x000000ffff7b7224 */ /* 0x000fe400000e067b */
[----:B------:R-:W-:Y:S01]  /*32e0*/  IMAD.X R125, RZ, RZ, R125, P1 ;  /* 0x000000ffff7d7224 */ /* 0x000fe200008e067d */
[----:B--2---:R-:W-:Y:S02]  /*32f0*/  IADD3 R48, PT, PT, R175, R60, R48 ;  /* 0x0000003caf307210 */ /* 0x004fe40007ffe030 */
[----:B------:R-:W2:Y:S02]  /*3300*/  LDG.E.U8 R175, desc[UR6][R84.64] ;  /* 0x0000000654af7981 */ /* 0x000ea4000c1e1100 */
[----:B---3--:R-:W-:Y:S02]  /*3310*/  IADD3 R48, PT, PT, R177, R48, R50 ;  /* 0x00000030b1307210 */ /* 0x008fe40007ffe032 */
[----:B------:R-:W3:Y:S02]  /*3320*/  LDG.E.U8 R50, desc[UR6][R82.64] ;  /* 0x0000000652327981 */ /* 0x000ee4000c1e1100 */
[----:B----4-:R-:W-:-:S02]  /*3330*/  IADD3 R48, PT, PT, R179, R48, R56 ;  /* 0x00000030b3307210 */ /* 0x010fc40007ffe038 */
[----:B------:R-:W3:Y:S02]  /*3340*/  LDG.E.U8 R177, desc[UR6][R102.64] ;  /* 0x0000000666b17981 */ /* 0x000ee4000c1e1100 */
[----:B-----5:R-:W-:Y:S02]  /*3350*/  IADD3 R48, PT, PT, R181, R48, R58 ;  /* 0x00000030b5307210 */ /* 0x020fe40007ffe03a */
[----:B------:R-:W4:Y:S02]  /*3360*/  LDG.E.U8 R56, desc[UR6][R92.64] ;  /* 0x000000065c387981 */ /* 0x000f24000c1e1100 */
[----:B------:R-:W-:Y:S02]  /*3370*/  IADD3 R46, PT, PT, R173, R48, R46 ;  /* 0x00000030ad2e7210 */ /* 0x000fe40007ffe02e */
[----:B------:R0:W2:Y:S04]  /*3380*/  LDG.E.U8 R48, desc[UR6][R106.64] ;  /* 0x000000066a307981 */ /* 0x0000a8000c1e1100 */
[----:B------:R-:W4:Y:S01]  /*3390*/  LDG.E.U8 R179, desc[UR6][R98.64] ;  /* 0x0000000662b37981 */ /* 0x000f22000c1e1100 */
[----:B------:R-:W-:-:S03]  /*33a0*/  IADD3 R42, PT, PT, R171, R46, R42 ;  /* 0x0000002eab2a7210 */ /* 0x000fc60007ffe02a */
[----:B------:R-:W5:Y:S04]  /*33b0*/  LDG.E.U8 R58, desc[UR6][R86.64] ;  /* 0x00000006563a7981 */ /* 0x000f68000c1e1100 */
[----:B------:R-:W5:Y:S04]  /*33c0*/  LDG.E.U8 R181, desc[UR6][R94.64] ;  /* 0x000000065eb57981 */ /* 0x000f68000c1e1100 */
[----:B------:R-:W5:Y:S04]  /*33d0*/  LDG.E.U8 R46, desc[UR6][R90.64] ;  /* 0x000000065a2e7981 */ /* 0x000f68000c1e1100 */
[----:B------:R-:W5:Y:S01]  /*33e0*/  LDG.E.U8 R173, desc[UR6][R38.64] ;  /* 0x0000000626ad7981 */ /* 0x000f62000c1e1100 */
[----:B------:R-:W-:-:S03]  /*33f0*/  IADD3 R20, PT, PT, R169, R42, R20 ;  /* 0x0000002aa9147210 */ /* 0x000fc60007ffe014 */
[----:B------:R-:W5:Y:S04]  /*3400*/  LDG.E.U8 R42, desc[UR6][R100.64] ;  /* 0x00000006642a7981 */ /* 0x000f68000c1e1100 */
[----:B------:R-:W5:Y:S01]  /*3410*/  LDG.E.U8 R171, desc[UR6][R88.64] ;  /* 0x0000000658ab7981 */ /* 0x000f62000c1e1100 */
[----:B------:R-:W-:-:S03]  /*3420*/  IADD3 R18, PT, PT, R167, R20, R18 ;  /* 0x00000014a7127210 */ /* 0x000fc60007ffe012 */
[----:B------:R-:W5:Y:S01]  /*3430*/  LDG.E.U8 R20, desc[UR6][R80.64] ;  /* 0x0000000650147981 */ /* 0x000f62000c1e1100 */
        /* <DEDUP_REMOVED lines=66> */
[----:B0-----:R-:W-:-:S03]  /*3860*/  IADD3 R106, P0, PT, R106, UR9, RZ ;  /* 0x000000096a6a7c10 */ /* 0x001fc6000ff1e0ff */
[----:B------:R-:W-:Y:S01]  /*3870*/  IMAD.X R109, RZ, RZ, R109, P1 ;  /* 0x000000ffff6d7224 */ /* 0x000fe200008e066d */
[----:B------:R-:W-:Y:S01]  /*3880*/  IADD3 R82, P1, PT, R82, UR9, RZ ;  /* 0x0000000952527c10 */ /* 0x000fe2000ff3e0ff */
[----:B------:R-:W-:Y:S01]  /*3890*/  IMAD.X R107, RZ, RZ, R107, P0 ;  /* 0x000000ffff6b7224 */ /* 0x000fe200000e066b */
        /* <DEDUP_REMOVED lines=10> */
[----:B------:R-:W4:Y:S04]  /*3940*/  LDG.E.U8 R56, desc[UR6][R112.64] ;  /* 0x0000000670387981 */ /* 0x000f28000c1e1100 */
[----:B------:R-:W4:Y:S01]  /*3950*/  LDG.E.U8 R179, desc[UR6][R40.64] ;  /* 0x0000000628b37981 */ /* 0x000f22000c1e1100 */
[----:B------:R-:W-:-:S03]  /*3960*/  IADD3 R48, PT, PT, R173, R48, R46 ;  /* 0x00000030ad307210 */ /* 0x000fc60007ffe02e */
[----:B------:R-:W5:Y:S04]  /*3970*/  LDG.E.U8 R58, desc[UR6][R44.64] ;  /* 0x000000062c3a7981 */ /* 0x000f68000c1e1100 */
[----:B------:R-:W5:Y:S01]  /*3980*/  LDG.E.U8 R181, desc[UR6][R54.64] ;  /* 0x0000000636b57981 */ /* 0x000f62000c1e1100 */
[----:B------:R-:W-:-:S03]  /*3990*/  IADD3 R171, PT, PT, R171, R48, R42 ;  /* 0x00000030abab7210 */ /* 0x000fc60007ffe02a */
[----:B------:R-:W2:Y:S04]  /*39a0*/  LDG.E.U8 R48, desc[UR6][R120.64] ;  /* 0x0000000678307981 */ /* 0x000ea8000c1e1100 */
        /* <DEDUP_REMOVED lines=25> */
[----:B------:R-:W5:Y:S01]  /*3b40*/  LDG.E.U8 R157, desc[UR6][R82.64] ;  /* 0x00000006529d7981 */ /* 0x000f62000c1e1100 */
[----:B------:R-:W-:Y:S02]  /*3b50*/  IADD3 R102, P0, PT, R102, UR9, RZ ;  /* 0x0000000966667c10 */ /* 0x000fe4000ff1e0ff */
[----:B------:R-:W-:-:S03]  /*3b60*/  IADD3 R92, P1, PT, R92, UR9, RZ ;  /* 0x000000095c5c7c10 */ /* 0x000fc6000ff3e0ff */
[----:B------:R-:W-:Y:S02]  /*3b70*/  IMAD.X R103, RZ, RZ, R103, P0 ;  /* 0x000000ffff677224 */ /* 0x000fe400000e0667 */
[----:B------:R-:W-:-:S03]  /*3b80*/  IMAD.X R93, RZ, RZ, R93, P1 ;  /* 0x000000ffff5d7224 */ /* 0x000fc600008e065d */
        /* <DEDUP_REMOVED lines=17> */
[----:B------:R-:W-:-:S05]  /*3ca0*/  IADD3 R80, P1, PT, R80, UR9, RZ ;  /* 0x0000000950507c10 */ /* 0x000fca000ff3e0ff */
[----:B------:R-:W-:Y:S01]  /*3cb0*/  IMAD.X R81, RZ, RZ, R81, P1 ;  /* 0x000000ffff517224 */ /* 0x000fe200008e0651 */
[----:B------:R-:W-:Y:S02]  /*3cc0*/  IADD3 R146, P1, PT, R140, UR9, RZ ;  /* 0x000000098c927c10 */ /* 0x000fe4000ff3e0ff */
        /* <DEDUP_REMOVED lines=9> */
[----:B------:R0:W2:Y:S02]  /*3d60*/  LDG.E.U8 R48, desc[UR6][R98.64] ;  /* 0x0000000662307981 */ /* 0x0000a4000c1e1100 */
[----:B------:R-:W-:-:S02]  /*3d70*/  IADD3 R42, PT, PT, R171, R46, R42 ;  /* 0x0000002eab2a7210 */ /* 0x000fc40007ffe02a */
[----:B------:R-:W4:Y:S02]  /*3d80*/  LDG.E.U8 R179, desc[UR6][R100.64] ;  /* 0x0000000664b37981 */ /* 0x000f24000c1e1100 */
[----:B------:R-:W-:Y:S02]  /*3d90*/  IADD3 R20, PT, PT, R169, R42, R20 ;  /* 0x0000002aa9147210 */ /* 0x000fe40007ffe014 */
[----:B------:R-:W5:Y:S04]  /*3da0*/  LDG.E.U8 R58, desc[UR6][R88.64] ;  /* 0x00000006583a7981 */ /* 0x000f68000c1e1100 */
[----:B------:R-:W5:Y:S01]  /*3db0*/  LDG.E.U8 R181, desc[UR6][R80.64] ;  /* 0x0000000650b57981 */ /* 0x000f62000c1e1100 */
[----:B------:R-:W-:-:S04]  /*3dc0*/  IADD3 R18, PT, PT, R167, R20, R18 ;  /* 0x00000014a7127210 */ /* 0x000fc80007ffe012 */
[----:B------:R-:W-:Y:S01]  /*3dd0*/  IADD3 R14, PT, PT, R155, R18, R14 ;  /* 0x000000129b0e7210 */ /* 0x000fe20007ffe00e */
[----:B------:R-:W-:Y:S01]  /*3de0*/  IMAD.X R155, RZ, RZ, R147, P0 ;  /* 0x000000ffff9b7224 */ /* 0x000fe200000e0693 */
[----:B------:R-:W-:Y:S01]  /*3df0*/  IADD3 R138, P0, PT, R138, UR9, RZ ;  /* 0x000000098a8a7c10 */ /* 0x000fe2000ff1e0ff */
[----:B------:R-:W-:-:S03]  /*3e00*/  IMAD.X R147, RZ, RZ, R141, P1 ;  /* 0x000000ffff937224 */ /* 0x000fc600008e068d */
[----:B------:R-:W5:Y:S01]  /*3e10*/  LDG.E.U8 R46, desc[UR6][R154.64] ;  /* 0x000000069a2e7981 */ /* 0x000f62000c1e1100 */
[----:B------:R-:W-:Y:S01]  /*3e20*/  IMAD.X R139, RZ, RZ, R139, P0 ;  /* 0x000000ffff8b7224 */ /* 0x000fe200000e068b */
[----:B------:R-:W-:Y:S02]  /*3e30*/  IADD3 R130, P0, PT, R130, UR9, RZ ;  /* 0x0000000982827c10 */ /* 0x000fe4000ff1e0ff */
[----:B------:R-:W-:Y:S01]  /*3e40*/  IADD3 R134, P1, PT, R134, UR9, RZ ;  /* 0x0000000986867c10 */ /* 0x000fe2000ff3e0ff */
[----:B------:R-:W5:Y:S02]  /*3e50*/  LDG.E.U8 R173, desc[UR6][R146.64] ;  /* 0x0000000692ad7981 */ /* 0x000f64000c1e1100 */
        /* <DEDUP_REMOVED lines=8> */
[----:B------:R-:W5:Y:S01]  /*3ee0*/  LDG.E.U8 R171, desc[UR6][R134.64] ;  /* 0x0000000686ab7981 */ /* 0x000f62000c1e1100 */
[----:B------:R-:W-:-:S02]  /*3ef0*/  IADD3 R52, P1, PT, R52, UR9, RZ ;  /* 0x0000000934347c10 */ /* 0x000fc4000ff3e0ff */
[----:B------:R-:W-:Y:S01]  /*3f00*/  IMAD.X R97, RZ, RZ, R97, P0 ;  /* 0x000000ffff617224 */ /* 0x000fe200000e0661 */
[----:B------:R-:W-:Y:S01]  /*3f10*/  IADD3 R34, P0, PT, R34, UR9, RZ ;  /* 0x0000000922227c10 */ /* 0x000fe2000ff1e0ff */
[----:B------:R-:W5:Y:S01]  /*3f20*/  LDG.E.U8 R20, desc[UR6][R130.64] ;  /* 0x0000000682147981 */ /* 0x000f62000c1e1100 */
[----:B------:R-:W-:Y:S01]  /*3f30*/  IADD3 R12, PT, PT, R163, R14, R12 ;  /* 0x0000000ea30c7210 */ /* 0x000fe20007ffe00c */
[----:B------:R-:W-:Y:S02]  /*3f40*/  IMAD.X R53, RZ, RZ, R53, P1 ;  /* 0x000000ffff357224 */ /* 0x000fe400008e0635 */
[----:B------:R-:W5:Y:S01]  /*3f50*/  LDG.E.U8 R169, desc[UR6][R118.64] ;  /* 0x0000000676a97981 */ /* 0x000f62000c1e1100 */
[----:B------:R-:W-:Y:S01]  /*3f60*/  IMAD.X R35, RZ, RZ, R35, P0 ;  /* 0x000000ffff237224 */ /* 0x000fe200000e0623 */
[----:B------:R-:W-:Y:S02]  /*3f70*/  IADD3 R132, P1, PT, R132, UR9, RZ ;  /* 0x0000000984847c10 */ /* 0x000fe4000ff3e0ff */
[----:B------:R-:W-:Y:S01]  /*3f80*/  IADD3 R128, P0, PT, R128, UR9, RZ ;  /* 0x0000000980807c10 */ /* 0x000fe2000ff1e0ff */
[----:B------:R-:W5:Y:S01]  /*3f90*/  LDG.E.U8 R18, desc[UR6][R104.64] ;  /* 0x0000000668127981 */ /* 0x000f62000c1e1100 */
[----:B------:R-:W-:-:S03]  /*3fa0*/  IADD3 R10, PT, PT, R161, R12, R10 ;  /* 0x0000000ca10a7210 */ /* 0x000fc60007ffe00a */
[----:B------:R-:W5:Y:S01]  /*3fb0*/  LDG.E.U8 R167, desc[UR6][R96.64] ;  /* 0x0000000660a77981 */ /* 0x000f62000c1e1100 */
[----:B------:R-:W-:Y:S01]  /*3fc0*/  IADD3 R8, PT, PT, R159, R10, R8 ;  /* 0x0000000a9f087210 */ /* 0x000fe20007ffe008 */
        /* <DEDUP_REMOVED lines=12> */
[----:B------:R-:W-:Y:S02]  /*4090*/  IADD3 R120, P0, PT, R120, UR9, RZ ;  /* 0x0000000978787c10 */ /* 0x000fe4000ff1e0ff */
[----:B------:R-:W5:Y:S01]  /*40a0*/  LDG.E.U8 R10, desc[UR6][R126.64] ;  /* 0x000000067e0a7981 */ /* 0x000f62000c1e1100 */
[----:B------:R-:W-:Y:S02]  /*40b0*/  IMAD.X R125, RZ, RZ, R125, P1 ;  /* 0x000000ffff7d7224 */ /* 0x000fe400008e067d */
[----:B------:R-:W-:Y:S01]  /*40c0*/  IMAD.X R121, RZ, RZ, R121, P0 ;  /* 0x000000ffff797224 */ /* 0x000fe200000e0679 */
[----:B------:R-:W5:Y:S04]  /*40d0*/  LDG.E.U8 R161, desc[UR6][R122.64] ;  /* 0x000000067aa17981 */ /* 0x000f68000c1e1100 */
[----:B------:R-:W5:Y:S04]  /*40e0*/  LDG.E.U8 R8, desc[UR6][R124.64] ;  /* 0x000000067c087981 */ /* 0x000f68000c1e1100 */
[----:B------:R-:W5:Y:S01]  /*40f0*/  LDG.E.U8 R159, desc[UR6][R120.64] ;  /* 0x00000006789f7981 */ /* 0x000f62000c1e1100 */
[----:B------:R-:W-:-:S02]  /*4100*/  IADD3 R114, P0, PT, R114, UR9, RZ ;  /* 0x0000000972727c10 */ /* 0x000fc4000ff1e0ff */
[----:B------:R-:W-:-:S03]  /*4110*/  IADD3 R74, P1, PT, R74, UR9, RZ ;  /* 0x000000094a4a7c10 */ /* 0x000fc6000ff3e0ff */
[----:B------:R-:W-:Y:S01]  /*4120*/  IMAD.X R115, RZ, RZ, R115, P0 ;  /* 0x000000ffff737224 */ /* 0x000fe200000e0673 */
[----:B------:R-:W-:Y:S01]  /*4130*/  IADD3 R78, P0, PT, R78, UR9, RZ ;  /* 0x000000094e4e7c10 */ /* 0x000fe2000ff1e0ff */
[----:B------:R-:W-:Y:S01]  /*4140*/  IMAD.X R75, RZ, RZ, R75, P1 ;  /* 0x000000ffff4b7224 */ /* 0x000fe200008e064b */
[----:B------:R-:W-:Y:S02]  /*4150*/  IADD3 R112, P1, PT, R112, UR9, RZ ;  /* 0x0000000970707c10 */ /* 0x000fe4000ff3e0ff */
[----:B------:R-:W-:Y:S01]  /*4160*/  IADD3 R64, PT, PT, R117, R2, R64 ;  /* 0x0000000275407210 */ /* 0x000fe20007ffe040 */
[----:B------:R-:W-:Y:S01]  /*4170*/  IMAD.X R79, RZ, RZ, R79, P0 ;  /* 0x000000ffff4f7224 */ /* 0x000fe200000e064f */
[----:B------:R-:W5:Y:S01]  /*4180*/  LDG.E.U8 R2, desc[UR6][R114.64] ;  /* 0x0000000672027981 */ /* 0x000f62000c1e1100 */
[----:B------:R-:W-:-:S03]  /*4190*/  IMAD.X R113, RZ, RZ, R113, P1 ;  /* 0x000000ffff717224 */ /* 0x000fc600008e0671 */
        /* <DEDUP_REMOVED lines=28> */
[----:B------:R-:W-:-:S05]  /*4360*/  IADD3 R4, P0, PT, R4, UR9, RZ ;  /* 0x0000000904047c10 */ /* 0x000fca000ff1e0ff */
        /* <DEDUP_REMOVED lines=9> */
[----:B0-----:R-:W-:Y:S02]  /*4400*/  IADD3 R98, P0, PT, R98, UR9, RZ ;  /* 0x0000000962627c10 */ /* 0x001fe4000ff1e0ff */
        /* <DEDUP_REMOVED lines=8> */
[----:B------:R-:W4:Y:S04]  /*4490*/  LDG.E.U8 R179, desc[UR6][R62.64] ;  /* 0x000000063eb37981 */ /* 0x000f28000c1e1100 */
[----:B------:R-:W5:Y:S04]  /*44a0*/  LDG.E.U8 R50, desc[UR6][R26.64] ;  /* 0x000000061a327981 */ /* 0x000f68000c1e1100 */
[----:B------:R-:W5:Y:S01]  /*44b0*/  LDG.E.U8 R181, desc[UR6][R28.64] ;  /* 0x000000061cb57981 */ /* 0x000f62000c1e1100 */
[----:B------:R-:W-:-:S03]  /*44c0*/  IADD3 R46, PT, PT, R173, R48, R46 ;  /* 0x00000030ad2e7210 */ /* 0x000fc60007ffe02e */
[----:B------:R-:W2:Y:S04]  /*44d0*/  LDG.E.U8 R48, desc[UR6][R32.64] ;  /* 0x0000000620307981 */ /* 0x000ea8000c1e1100 */
        /* <DEDUP_REMOVED lines=11> */
[----:B------:R-:W-:Y:S01]  /*4590*/  IADD3 R12, PT, PT, R157, R14, R12 ;  /* 0x0000000e9d0c7210 */ /* 0x000fe20007ffe00c */
[----:B------:R-:W-:Y:S01]  /*45a0*/  IMAD.X R157, RZ, RZ, R137, P1 ;  /* 0x000000ffff9d7224 */ /* 0x000fe200008e0689 */
[----:B------:R-:W-:-:S04]  /*45b0*/  IADD3 R22, P1, PT, R22, UR9, RZ ;  /* 0x0000000916167c10 */ /* 0x000fc8000ff3e0ff */
[----:B------:R-:W5:Y:S01]  /*45c0*/  LDG.E.U8 R171, desc[UR6][R156.64] ;  /* 0x000000069cab7981 */ /* 0x000f62000c1e1100 */
[----:B------:R-:W-:Y:S01]  /*45d0*/  IMAD.X R23, RZ, RZ, R23, P1 ;  /* 0x000000ffff177224 */ /* 0x000fe200008e0617 */
[----:B------:R-:W-:-:S04]  /*45e0*/  IADD3 R6, P1, PT, R6, UR9, RZ ;  /* 0x0000000906067c10 */ /* 0x000fc8000ff3e0ff */
[----:B------:R-:W5:Y:S01]  /*45f0*/  LDG.E.U8 R169, desc[UR6][R22.64] ;  /* 0x0000000616a97981 */ /* 0x000f62000c1e1100 */
[----:B------:R-:W-:Y:S01]  /*4600*/  IMAD.X R7, RZ, RZ, R7, P1 ;  /* 0x000000ffff077224 */ /* 0x000fe200008e0607 */
[----:B------:R-:W-:Y:S02]  /*4610*/  IADD3 R106, P1, PT, R106, UR9, RZ ;  /* 0x000000096a6a7c10 */ /* 0x000fe4000ff3e0ff */
[----:B------:R-:W-:Y:S02]  /*4620*/  IADD3 R10, PT, PT, R161, R12, R10 ;  /* 0x0000000ca10a7210 */ /* 0x000fe40007ffe00a */
[----:B------:R-:W5:Y:S01]  /*4630*/  LDG.E.U8 R14, desc[UR6][R6.64] ;  /* 0x00000006060e7981 */ /* 0x000f62000c1e1100 */
[----:B------:R-:W-:Y:S01]  /*4640*/  IMAD.X R107, RZ, RZ, R107, P1 ;  /* 0x000000ffff6b7224 */ /* 0x000fe200008e066b */
[----:B------:R-:W-:Y:S02]  /*4650*/  IADD3 R82, P1, PT, R82, UR9, RZ ;  /* 0x0000000952527c10 */ /* 0x000fe4000ff3e0ff */
[----:B------:R-:W5:Y:S03]  /*4660*/  LDG.E.U8 R161, desc[UR6][R84.64] ;  /* 0x0000000654a17981 */ /* 0x000f66000c1e1100 */
[----:B------:R-:W-:Y:S01]  /*4670*/  IMAD.X R83, RZ, RZ, R83, P1 ;  /* 0x000000ffff537224 */ /* 0x000fe200008e0653 */
[----:B------:R-:W5:Y:S01]  /*4680*/  LDG.E.U8 R12, desc[UR6][R106.64] ;  /* 0x000000066a0c7981 */ /* 0x000f62000c1e1100 */
[----:B------:R-:W-:-:S03]  /*4690*/  IADD3 R8, PT, PT, R159, R10, R8 ;  /* 0x0000000a9f087210 */ /* 0x000fc60007ffe008 */
[----:B------:R-:W5:Y:S04]  /*46a0*/  LDG.E.U8 R10, desc[UR6][R82.64] ;  /* 0x00000006520a7981 */ /* 0x000f68000c1e1100 */
[----:B------:R-:W5:Y:S01]  /*46b0*/  LDG.E.U8 R159, desc[UR6][R102.64] ;  /* 0x00000006669f7981 */ /* 0x000f62000c1e1100 */
[----:B------:R-:W-:Y:S01]  /*46c0*/  IADD3 R92, P1, PT, R92, UR9, RZ ;  /* 0x000000095c5c7c10 */ /* 0x000fe2000ff3e0ff */
[----:B------:R-:W-:Y:S01]  /*46d0*/  IMAD.X R99, RZ, RZ, R99, P0 ;  /* 0x000000ffff637224 */ /* 0x000fe200000e0663 */
[----:B------:R-:W-:-:S03]  /*46e0*/  IADD3 R86, P0, PT, R86, UR9, RZ ;  /* 0x0000000956567c10 */ /* 0x000fc6000ff1e0ff */
[----:B------:R-:W-:Y:S01]  /*46f0*/  IMAD.X R93, RZ, RZ, R93, P1 ;  /* 0x000000ffff5d7224 */ /* 0x000fe200008e065d */
[----:B------:R-:W-:Y:S01]  /*4700*/  IADD3 R94, P1, PT, R94, UR9, RZ ;  /* 0x000000095e5e7c10 */ /* 0x000fe2000ff3e0ff */
[----:B------:R-:W-:Y:S01]  /*4710*/  IMAD.X R87, RZ, RZ, R87, P0 ;  /* 0x000000ffff577224 */ /* 0x000fe200000e0657 */
[----:B------:R-:W-:Y:S02]  /*4720*/  IADD3 R2, PT, PT, R141, R8, R2 ;  /* 0x000000088d027210 */ /* 0x000fe40007ffe002 */
[----:B------:R-:W5:Y:S01]  /*4730*/  LDG.E.U8 R8, desc[UR6][R92.64] ;  /* 0x000000065c087981 */ /* 0x000f62000c1e1100 */
[----:B------:R-:W-:-:S03]  /*4740*/  IMAD.X R95, RZ, RZ, R95, P1 ;  /* 0x000000ffff5f7224 */ /* 0x000fc600008e065f */
        /* <DEDUP_REMOVED lines=48> */
[----:B------:R-:W-:Y:S02]  /*4a50*/  IMAD.X R121, RZ, RZ, R121, P1 ;  /* 0x000000ffff797224 */ /* 0x000fe400008e0679 */
[----:B------:R-:W-:Y:S01]  /*4a60*/  IMAD.X R115, RZ, RZ, R115, P0 ;  /* 0x000000ffff737224 */ /* 0x000fe200000e0673 */
[----:B---3--:R-:W-:Y:S02]  /*4a70*/  IADD3 R56, PT, PT, R177, R60, R56 ;  /* 0x0000003cb1387210 */ /* 0x008fe40007ffe038 */
[----:B------:R-:W3:Y:S02]  /*4a80*/  LDG.E.U8 R177, desc[UR6][R130.64] ;  /* 0x0000000682b17981 */ /* 0x000ee4000c1e1100 */
[----:B----4-:R-:W-:Y:S02]  /*4a90*/  IADD3 R56, PT, PT, R179, R56, R58 ;  /* 0x00000038b3387210 */ /* 0x010fe40007ffe03a */
[----:B------:R-:W4:Y:S04]  /*4aa0*/  LDG.E.U8 R58, desc[UR6][R100.64] ;  /* 0x00000006643a7981 */ /* 0x000f28000c1e1100 */
[----:B------:R-:W3:Y:S01]  /*4ab0*/  LDG.E.U8 R179, desc[UR6][R104.64] ;  /* 0x0000000668b37981 */ /* 0x000ee2000c1e1100 */
[----:B--2---:R-:W-:-:S03]  /*4ac0*/  IADD3 R48, PT, PT, R175, R56, R48 ;  /* 0x00000038af307210 */ /* 0x004fc60007ffe030 */
[----:B------:R-:W2:Y:S01]  /*4ad0*/  LDG.E.U8 R175, desc[UR6][R138.64] ;  /* 0x000000068aaf7981 */ /* 0x000ea2000c1e1100 */
[----:B-----5:R-:W-:-:S03]  /*4ae0*/  IADD3 R48, PT, PT, R181, R48, R50 ;  /* 0x00000030b5307210 */ /* 0x020fc60007ffe032 */
[----:B------:R-:W4:Y:S04]  /*4af0*/  LDG.E.U8 R181, desc[UR6][R88.64] ;  /* 0x0000000658b57981 */ /* 0x000f28000c1e1100 */
[----:B------:R-:W3:Y:S01]  /*4b00*/  LDG.E.U8 R50, desc[UR6][R134.64] ;  /* 0x0000000686327981 */ /* 0x000ee2000c1e1100 */
[----:B------:R-:W-:-:S03]  /*4b10*/  IADD3 R46, PT, PT, R173, R48, R46 ;  /* 0x00000030ad2e7210 */ /* 0x000fc60007ffe02e */
[----:B------:R-:W5:Y:S04]  /*4b20*/  LDG.E.U8 R173, desc[UR6][R154.64] ;  /* 0x000000069aad7981 */ /* 0x000f68000c1e1100 */
[----:B------:R-:W2:Y:S04]  /*4b30*/  LDG.E.U8 R48, desc[UR6][R146.64] ;  /* 0x0000000692307981 */ /* 0x000ea8000c1e1100 */
[----:B------:R-:W3:Y:S01]  /*4b40*/  LDG.E.U8 R56, desc[UR6][R118.64] ;  /* 0x0000000676387981 */ /* 0x000ee2000c1e1100 */
[----:B------:R-:W-:-:S03]  /*4b50*/  IADD3 R42, PT, PT, R171, R46, R42 ;  /* 0x0000002eab2a7210 */ /* 0x000fc60007ffe02a */
[----:B------:R0:W5:Y:S01]  /*4b60*/  LDG.E.U8 R46, desc[UR6][R80.64] ;  /* 0x00000006502e7981 */ /* 0x000162000c1e1100 */
[----:B------:R-:W-:-:S03]  /*4b70*/  IADD3 R20, PT, PT, R169, R42, R20 ;  /* 0x0000002aa9147210 */ /* 0x000fc60007ffe014 */
[----:B------:R-:W3:Y:S01]  /*4b80*/  LDG.E.U8 R171, desc[UR6][R52.64] ;  /* 0x0000000634ab7981 */ /* 0x000ee2000c1e1100 */
[----:B------:R-:W-:-:S03]  /*4b90*/  IADD3 R18, PT, PT, R167, R20, R18 ;  /* 0x00000014a7127210 */ /* 0x000fc60007ffe012 */
[----:B------:R-:W3:Y:S01]  /*4ba0*/  LDG.E.U8 R42, desc[UR6][R96.64] ;  /* 0x00000006602a7981 */ /* 0x000ee2000c1e1100 */
[----:B------:R-:W-:-:S03]  /*4bb0*/  IADD3 R14, PT, PT, R163, R18, R14 ;  /* 0x00000012a30e7210 */ /* 0x000fc60007ffe00e */
[----:B------:R-:W3:Y:S04]  /*4bc0*/  LDG.E.U8 R20, desc[UR6][R34.64] ;  /* 0x0000000622147981 */ /* 0x000ee8000c1e1100 */
[----:B------:R-:W3:Y:S01]  /*4bd0*/  LDG.E.U8 R169, desc[UR6][R132.64] ;  /* 0x0000000684a97981 */ /* 0x000ee2000c1e1100 */
[----:B------:R-:W-:-:S03]  /*4be0*/  IADD3 R12, PT, PT, R161, R14, R12 ;  /* 0x0000000ea10c7210 */ /* 0x000fc60007ffe00c */
[----:B------:R-:W3:Y:S04]  /*4bf0*/  LDG.E.U8 R18, desc[UR6][R128.64] ;  /* 0x0000000680127981 */ /* 0x000ee8000c1e1100 */
[----:B------:R-:W3:Y:S01]  /*4c00*/  LDG.E.U8 R14, desc[UR6][R122.64] ;  /* 0x000000067a0e7981 */ /* 0x000ee2000c1e1100 */
[----:B------:R-:W-:-:S03]  /*4c10*/  IADD3 R10, PT, PT, R159, R12, R10 ;  /* 0x0000000c9f0a7210 */ /* 0x000fc60007ffe00a */
[----:B------:R-:W3:Y:S04]  /*4c20*/  LDG.E.U8 R159, desc[UR6][R126.64] ;  /* 0x000000067e9f7981 */ /* 0x000ee8000c1e1100 */
[----:B------:R-:W3:Y:S04]  /*4c30*/  LDG.E.U8 R167, desc[UR6][R124.64] ;  /* 0x000000067ca77981 */ /* 0x000ee8000c1e1100 */
[----:B------:R-:W3:Y:S01]  /*4c40*/  LDG.E.U8 R163, desc[UR6][R114.64] ;  /* 0x0000000672a37981 */ /* 0x000ee2000c1e1100 */
[----:B------:R-:W-:-:S04]  /*4c50*/  IADD3 R8, PT, PT, R141, R10, R8 ;  /* 0x0000000a8d087210 */ /* 0x000fc80007ffe008 */
[----:B------:R-:W-:Y:S02]  /*4c60*/  IADD3 R2, PT, PT, R137, R8, R2 ;  /* 0x0000000889027210 */ /* 0x000fe40007ffe002 */
[----:B------:R-:W3:Y:S01]  /*4c70*/  LDG.E.U8 R8, desc[UR6][R120.64] ;  /* 0x0000000678087981 */ /* 0x000ee2000c1e1100 */
[----:B------:R-:W-:Y:S02]  /*4c80*/  IADD3 R74, P1, PT, R74, UR9, RZ ;  /* 0x000000094a4a7c10 */ /* 0x000fe4000ff3e0ff */
[----:B------:R-:W-:-:S03]  /*4c90*/  IADD3 R78, P0, PT, R78, UR9, RZ ;  /* 0x000000094e4e7c10 */ /* 0x000fc6000ff1e0ff */
[----:B------:R-:W-:Y:S02]  /*4ca0*/  IMAD.X R75, RZ, RZ, R75, P1 ;  /* 0x000000ffff4b7224 */ /* 0x000fe400008e064b */
[----:B------:R-:W-:Y:S01]  /*4cb0*/  IMAD.X R79, RZ, RZ, R79, P0 ;  /* 0x000000ffff4f7224 */ /* 0x000fe200000e064f */
[----:B------:R-:W-:Y:S02]  /*4cc0*/  IADD3 R112, P1, PT, R112, UR9, RZ ;  /* 0x0000000970707c10 */ /* 0x000fe4000ff3e0ff */
[----:B------:R-:W-:Y:S01]  /*4cd0*/  IADD3 R40, P0, PT, R40, UR9, RZ ;  /* 0x0000000928287c10 */ /* 0x000fe2000ff1e0ff */
[----:B------:R-:W3:Y:S04]  /*4ce0*/  LDG.E.U8 R12, desc[UR6][R74.64] ;  /* 0x000000064a0c7981 */ /* 0x000ee8000c1e1100 */
[----:B------:R-:W3:Y:S01]  /*4cf0*/  LDG.E.U8 R161, desc[UR6][R78.64] ;  /* 0x000000064ea17981 */ /* 0x000ee2000c1e1100 */
[----:B------:R-:W-:Y:S01]  /*4d00*/  IMAD.X R113, RZ, RZ, R113, P1 ;  /* 0x000000ffff717224 */ /* 0x000fe200008e0671 */
[----:B------:R-:W-:Y:S01]  /*4d10*/  IADD3 R54, P1, PT, R54, UR9, RZ ;  /* 0x0000000936367c10 */ /* 0x000fe2000ff3e0ff */
[----:B------:R-:W-:Y:S01]  /*4d20*/  IMAD.X R41, RZ, RZ, R41, P0 ;  /* 0x000000ffff297224 */ /* 0x000fe200000e0629 */
[----:B------:R-:W-:-:S02]  /*4d30*/  IADD3 R44, P0, PT, R44, UR9, RZ ;  /* 0x000000092c2c7c10 */ /* 0x000fc4000ff1e0ff */
[----:B------:R-:W3:Y:S01]  /*4d40*/  LDG.E.U8 R10, desc[UR6][R112.64] ;  /* 0x00000006700a7981 */ /* 0x000ee2000c1e1100 */
[----:B------:R-:W-:Y:S01]  /*4d50*/  IMAD.X R55, RZ, RZ, R55, P1 ;  /* 0x000000ffff377224 */ /* 0x000fe200008e0637 */
[----:B------:R-:W-:Y:S01]  /*4d60*/  IADD3 R32, P1, PT, R32, UR9, RZ ;  /* 0x0000000920207c10 */ /* 0x000fe2000ff3e0ff */
[----:B------:R-:W-:Y:S01]  /*4d70*/  IMAD.X R45, RZ, RZ, R45, P0 ;  /* 0x000000ffff2d7224 */ /* 0x000fe200000e062d */
[----:B------:R-:W3:Y:S01]  /*4d80*/  LDG.E.U8 R141, desc[UR6][R40.64] ;  /* 0x00000006288d7981 */ /* 0x000ee2000c1e1100 */
[----:B------:R-:W-:Y:S02]  /*4d90*/  IADD3 R62, P0, PT, R62, UR9, RZ ;  /* 0x000000093e3e7c10 */ /* 0x000fe4000ff1e0ff */
[----:B------:R-:W-:Y:S01]  /*4da0*/  IADD3 R64, PT, PT, R117, R2, R64 ;  /* 0x0000000275407210 */ /* 0x000fe20007ffe040 */
[----:B------:R-:W3:Y:S01]  /*4db0*/  LDG.E.U8 R137, desc[UR6][R54.64] ;  /* 0x0000000636897981 */ /* 0x000ee2000c1e1100 */
[----:B------:R-:W-:Y:S02]  /*4dc0*/  IMAD.X R33, RZ, RZ, R33, P1 ;  /* 0x000000ffff217224 */ /* 0x000fe400008e0621 */
[----:B------:R-:W-:Y:S01]  /*4dd0*/  IMAD.X R63, RZ, RZ, R63, P0 ;  /* 0x000000ffff3f7224 */ /* 0x000fe200000e063f */
[----:B------:R-:W3:Y:S04]  /*4de0*/  LDG.E.U8 R2, desc[UR6][R44.64] ;  /* 0x000000062c027981 */ /* 0x000ee8000c1e1100 */
[----:B------:R-:W3:Y:S04]  /*4df0*/  LDG.E.U8 R60, desc[UR6][R32.64] ;  /* 0x00000006203c7981 */ /* 0x000ee8000c1e1100 */
[----:B------:R-:W3:Y:S01]  /*4e00*/  LDG.E.U8 R117, desc[UR6][R62.64] ;  /* 0x000000063e757981 */ /* 0x000ee2000c1e1100 */
[----:B------:R-:W-:-:S02]  /*4e10*/  IADD3 R30, P0, PT, R30, UR9, RZ ;  /* 0x000000091e1e7c10 */ /* 0x000fc4000ff1e0ff */
        /* <DEDUP_REMOVED lines=29> */
[----:B----4-:R-:W-:Y:S02]  /*4ff0*/  IADD3 R64, PT, PT, R181, R64, R58 ;  /* 0x00000040b5407210 */ /* 0x010fe40007ffe03a */
[----:B------:R0:W4:Y:S04]  /*5000*/  LDG.E.U8 R58, desc[UR6][R30.64] ;  /* 0x000000061e3a7981 */ /* 0x000128000c1e1100 */
[----:B------:R-:W4:Y:S01]  /*5010*/  LDG.E.U8 R181, desc[UR6][R26.64] ;  /* 0x000000061ab57981 */ /* 0x000f22000c1e1100 */
[----:B-----5:R-:W-:-:S03]  /*5020*/  IADD3 R46, PT, PT, R173, R64, R46 ;  /* 0x00000040ad2e7210 */ /* 0x020fc60007ffe02e */
[----:B------:R-:W5:Y:S01]  /*5030*/  LDG.E.U8 R173, desc[UR6][R24.64] ;  /* 0x0000000618ad7981 */ /* 0x000f62000c1e1100 */
[----:B--2---:R-:W-:-:S03]  /*5040*/  IADD3 R46, PT, PT, R175, R46, R48 ;  /* 0x0000002eaf2e7210 */ /* 0x004fc60007ffe030 */
[----:B------:R-:W2:Y:S01]  /*5050*/  LDG.E.U8 R48, desc[UR6][R16.64] ;  /* 0x0000000610307981 */ /* 0x000ea2000c1e1100 */
[----:B---3--:R-:W-:-:S03]  /*5060*/  IADD3 R46, PT, PT, R177, R46, R50 ;  /* 0x0000002eb12e7210 */ /* 0x008fc60007ffe032 */
[----:B------:R-:W2:Y:S01]  /*5070*/  LDG.E.U8 R175, desc[UR6][R110.64] ;  /* 0x000000066eaf7981 */ /* 0x000ea2000c1e1100 */
[----:B------:R-:W-:-:S03]  /*5080*/  IADD3 R46, PT, PT, R179, R46, R56 ;  /* 0x0000002eb32e7210 */ /* 0x000fc60007ffe038 */
[----:B------:R-:W3:Y:S01]  /*5090*/  LDG.E.U8 R177, desc[UR6][R70.64] ;  /* 0x0000000646b17981 */ /* 0x000ee2000c1e1100 */
[----:B------:R-:W-:-:S03]  /*50a0*/  IADD3 R42, PT, PT, R171, R46, R42 ;  /* 0x0000002eab2a7210 */ /* 0x000fc60007ffe02a */
[----:B------:R-:W5:Y:S01]  /*50b0*/  LDG.E.U8 R46, desc[UR6][R28.64] ;  /* 0x000000061c2e7981 */ /* 0x000f62000c1e1100 */
[----:B------:R-:W-:-:S03]  /*50c0*/  IADD3 R20, PT, PT, R169, R42, R20 ;  /* 0x0000002aa9147210 */ /* 0x000fc60007ffe014 */
[----:B------:R-:W3:Y:S04]  /*50d0*/  LDG.E.U8 R179, desc[UR6][R4.64] ;  /* 0x0000000604b37981 */ /* 0x000ee8000c1e1100 */
[----:B------:R-:W3:Y:S01]  /*50e0*/  LDG.E.U8 R171, desc[UR6][R6.64] ;  /* 0x0000000606ab7981 */ /* 0x000ee2000c1e1100 */
[----:B------:R-:W-:Y:S01]  /*50f0*/  IADD3 R18, PT, PT, R159, R20, R18 ;  /* 0x000000149f127210 */ /* 0x000fe20007ffe012 */
[----:B------:R-:W-:Y:S01]  /*5100*/  IMAD.X R159, RZ, RZ, R157, P0 ;  /* 0x000000ffff9f7224 */ /* 0x000fe200000e069d */
[----:B------:R-:W-:Y:S01]  /*5110*/  IADD3 R22, P0, PT, R22, UR9, RZ ;  /* 0x0000000916167c10 */ /* 0x000fe2000ff1e0ff */
[----:B------:R-:W3:Y:S04]  /*5120*/  LDG.E.U8 R169, desc[UR6][R106.64] ;  /* 0x000000066aa97981 */ /* 0x000ee8000c1e1100 */
[----:B------:R-:W-:Y:S01]  /*5130*/  IMAD.X R23, RZ, RZ, R23, P0 ;  /* 0x000000ffff177224 */ /* 0x000fe200000e0617 */
[----:B------:R-:W-:Y:S01]  /*5140*/  IADD3 R36, P0, PT, R36, UR9, RZ ;  /* 0x0000000924247c10 */ /* 0x000fe2000ff1e0ff */
[----:B------:R-:W3:Y:S04]  /*5150*/  LDG.E.U8 R50, desc[UR6][R158.64] ;  /* 0x000000069e327981 */ /* 0x000ee8000c1e1100 */
[----:B------:R-:W-:Y:S01]  /*5160*/  IMAD.X R37, RZ, RZ, R37, P0 ;  /* 0x000000ffff257224 */ /* 0x000fe200000e0625 */
[----:B------:R-:W-:Y:S01]  /*5170*/  IADD3 R108, P0, PT, R108, UR9, RZ ;  /* 0x000000096c6c7c10 */ /* 0x000fe2000ff1e0ff */
[----:B------:R-:W3:Y:S01]  /*5180*/  LDG.E.U8 R56, desc[UR6][R22.64] ;  /* 0x0000000616387981 */ /* 0x000ee2000c1e1100 */
[----:B------:R-:W-:-:S03]  /*5190*/  IADD3 R14, PT, PT, R167, R18, R14 ;  /* 0x00000012a70e7210 */ /* 0x000fc60007ffe00e */
[----:B------:R-:W-:Y:S01]  /*51a0*/  IMAD.X R109, RZ, RZ, R109, P0 ;  /* 0x000000ffff6d7224 */ /* 0x000fe200000e066d */
[----:B------:R-:W-:Y:S01]  /*51b0*/  IADD3 R84, P0, PT, R84, UR9, RZ ;  /* 0x0000000954547c10 */ /* 0x000fe2000ff1e0ff */
[----:B------:R-:W3:Y:S01]  /*51c0*/  LDG.E.U8 R18, desc[UR6][R102.64] ;  /* 0x0000000666127981 */ /* 0x000ee2000c1e1100 */
[----:B------:R-:W-:-:S03]  /*51d0*/  IADD3 R14, PT, PT, R163, R14, R8 ;  /* 0x0000000ea30e7210 */ /* 0x000fc60007ffe008 */
[----:B------:R-:W-:Y:S01]  /*51e0*/  IMAD.X R85, RZ, RZ, R85, P0 ;  /* 0x000000ffff557224 */ /* 0x000fe200000e0655 */
[----:B------:R-:W-:Y:S01]  /*51f0*/  IADD3 R82, P0, PT, R82, UR9, RZ ;  /* 0x0000000952527c10 */ /* 0x000fe2000ff1e0ff */
[----:B------:R-:W3:Y:S04]  /*5200*/  LDG.E.U8 R8, desc[UR6][R36.64] ;  /* 0x0000000624087981 */ /* 0x000ee8000c1e1100 */
[----:B------:R-:W-:Y:S01]  /*5210*/  IMAD.X R83, RZ, RZ, R83, P0 ;  /* 0x000000ffff537224 */ /* 0x000fe200000e0653 */
[----:B------:R-:W3:Y:S01]  /*5220*/  LDG.E.U8 R42, desc[UR6][R108.64] ;  /* 0x000000066c2a7981 */ /* 0x000ee2000c1e1100 */
[----:B------:R-:W-:-:S03]  /*5230*/  IADD3 R92, P0, PT, R92, UR9, RZ ;  /* 0x000000095c5c7c10 */ /* 0x000fc6000ff1e0ff */
[----:B------:R-:W3:Y:S02]  /*5240*/  LDG.E.U8 R20, desc[UR6][R84.64] ;  /* 0x0000000654147981 */ /* 0x000ee4000c1e1100 */
[----:B------:R-:W-:Y:S01]  /*5250*/  IMAD.X R93, RZ, RZ, R93, P0 ;  /* 0x000000ffff5d7224 */ /* 0x000fe200000e065d */
[----:B------:R-:W-:Y:S01]  /*5260*/  IADD3 R86, P0, PT, R86, UR9, RZ ;  /* 0x0000000956567c10 */ /* 0x000fe2000ff1e0ff */
[----:B------:R-:W3:Y:S04]  /*5270*/  LDG.E.U8 R167, desc[UR6][R82.64] ;  /* 0x0000000652a77981 */ /* 0x000ee8000c1e1100 */
[----:B------:R-:W-:Y:S01]  /*5280*/  IMAD.X R87, RZ, RZ, R87, P0 ;  /* 0x000000ffff577224 */ /* 0x000fe200000e0657 */
[----:B------:R-:W3:Y:S01]  /*5290*/  LDG.E.U8 R163, desc[UR6][R92.64] ;  /* 0x000000065ca37981 */ /* 0x000ee2000c1e1100 */
[----:B------:R-:W-:-:S02]  /*52a0*/  IADD3 R90, P0, PT, R90, UR9, RZ ;  /* 0x000000095a5a7c10 */ /* 0x000fc4000ff1e0ff */
[----:B------:R-:W-:Y:S02]  /*52b0*/  IADD3 R12, PT, PT, R161, R14, R12 ;  /* 0x0000000ea10c7210 */ /* 0x000fe40007ffe00c */
[----:B------:R-:W3:Y:S01]  /*52c0*/  LDG.E.U8 R14, desc[UR6][R98.64] ;  /* 0x00000006620e7981 */ /* 0x000ee2000c1e1100 */
[----:B------:R-:W-:-:S03]  /*52d0*/  IMAD.X R91, RZ, RZ, R91, P0 ;  /* 0x000000ffff5b7224 */ /* 0x000fc600000e065b */
[----:B------:R-:W3:Y:S01]  /*52e0*/  LDG.E.U8 R161, desc[UR6][R86.64] ;  /* 0x0000000656a17981 */ /* 0x000ee2000c1e1100 */
[----:B------:R-:W-:Y:S02]  /*52f0*/  IADD3 R100, P0, PT, R100, UR9, RZ ;  /* 0x0000000964647c10 */ /* 0x000fe4000ff1e0ff */
[----:B------:R-:W-:Y:S01]  /*5300*/  IADD3 R10, PT, PT, R141, R12, R10 ;  /* 0x0000000c8d0a7210 */ /* 0x000fe20007ffe00a */
[----:B------:R-:W3:Y:S02]  /*5310*/  LDG.E.U8 R157, desc[UR6][R90.64] ;  /* 0x000000065a9d7981 */ /* 0x000ee4000c1e1100 */
[----:B------:R-:W-:Y:S01]  /*5320*/  IMAD.X R101, RZ, RZ, R101, P0 ;  /* 0x000000ffff657224 */ /* 0x000fe200000e0665 */
[----:B------:R-:W-:Y:S01]  /*5330*/  IADD3 R88, P0, PT, R88, UR9, RZ ;  /* 0x0000000958587c10 */ /* 0x000fe2000ff1e0ff */
[----:B------:R-:W3:Y:S01]  /*5340*/  LDG.E.U8 R12, desc[UR6][R94.64] ;  /* 0x000000065e0c7981 */ /* 0x000ee2000c1e1100 */
[----:B------:R-:W-:Y:S01]  /*5350*/  IADD3 R2, PT, PT, R137, R10, R2 ;  /* 0x0000000a89027210 */ /* 0x000fe20007ffe002 */
[----:B------:R-:W-:-:S02]  /*5360*/  IMAD.X R81, RZ, RZ, R81, P1 ;  /* 0x000000ffff517224 */ /* 0x000fc400008e0651 */
[----:B------:R-:W3:Y:S01]  /*5370*/  LDG.E.U8 R10, desc[UR6][R38.64] ;  /* 0x00000006260a7981 */ /* 0x000ee2000c1e1100 */
[----:B------:R-:W-:-:S03]  /*5380*/  IMAD.X R89, RZ, RZ, R89, P0 ;  /* 0x000000ffff597224 */ /* 0x000fc600000e0659 */
[----:B------:R-:W3:Y:S01]  /*5390*/  LDG.E.U8 R141, desc[UR6][R100.64] ;  /* 0x00000006648d7981 */ /* 0x000ee2000c1e1100 */
[----:B------:R-:W-:-:S03]  /*53a0*/  IADD3 R60, PT, PT, R60, R2, R117 ;  /* 0x000000023c3c7210 */ /* 0x000fc60007ffe075 */
[----:B------:R-:W3:Y:S04]  /*53b0*/  LDG.E.U8 R2, desc[UR6][R88.64] ;  /* 0x0000000658027981 */ /* 0x000ee8000c1e1100 */
[----:B------:R-:W3:Y:S01]  /*53c0*/  LDG.E.U8 R137, desc[UR6][R80.64] ;  /* 0x0000000650897981 */ /* 0x000ee2000c1e1100 */
[----:B------:R-:W-:Y:S02]  /*53d0*/  IADD3 R154, P0, PT, R154, UR9, RZ ;  /* 0x000000099a9a7c10 */ /* 0x000fe4000ff1e0ff */
[----:B------:R-:W-:-:S03]  /*53e0*/  IADD3 R146, P1, PT, R146, UR9, RZ ;  /* 0x0000000992927c10 */ /* 0x000fc6000ff3e0ff */
[----:B------:R-:W-:Y:S02]  /*53f0*/  IMAD.X R155, RZ, RZ, R155, P0 ;  /* 0x000000ffff9b7224 */ /* 0x000fe400000e069b */
[----:B------:R-:W-:-:S03]  /*5400*/  IMAD.X R147, RZ, RZ, R147, P1 ;  /* 0x000000ffff937224 */ /* 0x000fc600008e0693 */
[----:B------:R-:W3:Y:S04]  /*5410*/  LDG.E.U8 R64, desc[UR6][R154.64] ;  /* 0x000000069a407981 */ /* 0x000ee8000c1e1100 */
[----:B------:R-:W3:Y:S01]  /*5420*/  LDG.E.U8 R117, desc[UR6][R146.64] ;  /* 0x0000000692757981 */ /* 0x000ee2000c1e1100 */
        /* <DEDUP_REMOVED lines=46> */
[----:B0-----:R-:W-:Y:S02]  /*5710*/  IADD3 R30, P2, PT, R30, UR9, RZ ;  /* 0x000000091e1e7c10 */ /* 0x001fe4000ff5e0ff */
[----:B----4-:R-:W-:Y:S02]  /*5720*/  IADD3 R60, PT, PT, R181, R60, R58 ;  /* 0x0000003cb53c7210 */ /* 0x010fe40007ffe03a */
[----:B------:R-:W4:Y:S04]  /*5730*/  LDG.E.U8 R58, desc[UR6][R138.64] ;  /* 0x000000068a3a7981 */ /* 0x000f28000c1e1100 */
[----:B------:R-:W4:Y:S01]  /*5740*/  LDG.E.U8 R181, desc[UR6][R134.64] ;  /* 0x0000000686b57981 */ /* 0x000f22000c1e1100 */
[----:B-----5:R-:W-:-:S03]  /*5750*/  IADD3 R46, PT, PT, R173, R60, R46 ;  /* 0x0000003cad2e7210 */ /* 0x020fc60007ffe02e */
[----:B------:R-:W5:Y:S01]  /*5760*/  LDG.E.U8 R173, desc[UR6][R118.64] ;  /* 0x0000000676ad7981 */ /* 0x000f62000c1e1100 */
[----:B--2---:R-:W-:-:S03]  /*5770*/  IADD3 R46, PT, PT, R175, R46, R48 ;  /* 0x0000002eaf2e7210 */ /* 0x004fc60007ffe030 */
[----:B------:R-:W2:Y:S04]  /*5780*/  LDG.E.U8 R48, desc[UR6][R104.64] ;  /* 0x0000000668307981 */ /* 0x000ea8000c1e1100 */
[----:B------:R-:W2:Y:S01]  /*5790*/  LDG.E.U8 R175, desc[UR6][R96.64] ;  /* 0x0000000660af7981 */ /* 0x000ea2000c1e1100 */
[----:B---3--:R-:W-:-:S03]  /*57a0*/  IADD3 R46, PT, PT, R177, R46, R50 ;  /* 0x0000002eb12e7210 */ /* 0x008fc60007ffe032 */
[----:B------:R-:W3:Y:S01]  /*57b0*/  LDG.E.U8 R50, desc[UR6][R52.64] ;  /* 0x0000000634327981 */ /* 0x000ee2000c1e1100 */
[----:B------:R-:W-:-:S03]  /*57c0*/  IADD3 R46, PT, PT, R179, R46, R56 ;  /* 0x0000002eb32e7210 */ /* 0x000fc60007ffe038 */
[----:B------:R-:W3:Y:S04]  /*57d0*/  LDG.E.U8 R177, desc[UR6][R34.64] ;  /* 0x0000000622b17981 */ /* 0x000ee8000c1e1100 */
[----:B------:R-:W3:Y:S04]  /*57e0*/  LDG.E.U8 R56, desc[UR6][R132.64] ;  /* 0x0000000684387981 */ /* 0x000ee8000c1e1100 */
[----:B------:R-:W3:Y:S01]  /*57f0*/  LDG.E.U8 R179, desc[UR6][R128.64] ;  /* 0x0000000680b37981 */ /* 0x000ee2000c1e1100 */
[----:B------:R-:W-:-:S03]  /*5800*/  IADD3 R46, PT, PT, R171, R46, R8 ;  /* 0x0000002eab2e7210 */ /* 0x000fc60007ffe008 */
[----:B------:R-:W3:Y:S01]  /*5810*/  LDG.E.U8 R171, desc[UR6][R122.64] ;  /* 0x000000067aab7981 */ /* 0x000ee2000c1e1100 */
[----:B------:R-:W-:Y:S01]  /*5820*/  IADD3 R42, PT, PT, R169, R46, R42 ;  /* 0x0000002ea92a7210 */ /* 0x000fe20007ffe02a */
[----:B------:R-:W-:Y:S02]  /*5830*/  IMAD.X R31, RZ, RZ, R31, P2 ;  /* 0x000000ffff1f7224 */ /* 0x000fe400010e061f */
[----:B------:R-:W5:Y:S04]  /*5840*/  LDG.E.U8 R46, desc[UR6][R130.64] ;  /* 0x00000006822e7981 */ /* 0x000f68000c1e1100 */
        /* <DEDUP_REMOVED lines=18> */
[----:B------:R-:W-:Y:S02]  /*5970*/  IADD3 R26, P0, PT, R26, UR9, RZ ;  /* 0x000000091a1a7c10 */ /* 0x000fe4000ff1e0ff */
[----:B------:R-:W-:Y:S01]  /*5980*/  IADD3 R28, P1, PT, R28, UR9, RZ ;  /* 0x000000091c1c7c10 */ /* 0x000fe2000ff3e0ff */
[----:B------:R-:W3:Y:S02]  /*5990*/  LDG.E.U8 R157, desc[UR6][R30.64] ;  /* 0x000000061e9d7981 */ /* 0x000ee4000c1e1100 */
[----:B------:R-:W-:-:S02]  /*59a0*/  IMAD.X R27, RZ, RZ, R27, P0 ;  /* 0x000000ffff1b7224 */ /* 0x000fc400000e061b */
[----:B------:R-:W-:Y:S01]  /*59b0*/  IMAD.X R29, RZ, RZ, R29, P1 ;  /* 0x000000ffff1d7224 */ /* 0x000fe200008e061d */
[----:B------:R-:W-:Y:S02]  /*59c0*/  IADD3 R64, PT, PT, R117, R2, R64 ;  /* 0x0000000275407210 */ /* 0x000fe40007ffe040 */
        /* <DEDUP_REMOVED lines=17> */
[----:B------:R-:W-:Y:S01]  /*5ae0*/  IADD3 R36, P1, PT, R36, UR9, RZ ;  /* 0x0000000924247c10 */ /* 0x000fe2000ff3e0ff */
[----:B------:R-:W3:Y:S02]  /*5af0*/  LDG.E.U8 R185, desc[UR6][R158.64] ;  /* 0x000000069eb97981 */ /* 0x000ee4000c1e1100 */
        /* <DEDUP_REMOVED lines=18> */
[----:B------:R-:W-:-:S05]  /*5c20*/  IADD3 R86, P0, PT, R86, UR9, RZ ;  /* 0x0000000956567c10 */ /* 0x000fca000ff1e0ff */
[----:B------:R-:W-:Y:S01]  /*5c30*/  IMAD.X R87, RZ, RZ, R87, P0 ;  /* 0x000000ffff577224 */ /* 0x000fe200000e0657 */
[----:B------:R-:W-:Y:S02]  /*5c40*/  IADD3 R98, P0, PT, R94, UR9, RZ ;  /* 0x000000095e627c10 */ /* 0x000fe4000ff1e0ff */
[----:B----4-:R-:W-:Y:S02]  /*5c50*/  IADD3 R64, PT, PT, R181, R64, R58 ;  /* 0x00000040b5407210 */ /* 0x010fe40007ffe03a */
[----:B------:R-:W4:Y:S04]  /*5c60*/  LDG.E.U8 R58, desc[UR6][R110.64] ;  /* 0x000000066e3a7981 */ /* 0x000f28000c1e1100 */
[----:B------:R-:W4:Y:S01]  /*5c70*/  LDG.E.U8 R181, desc[UR6][R108.64] ;  /* 0x000000066cb57981 */ /* 0x000f22000c1e1100 */
[----:B-----5:R-:W-:-:S04]  /*5c80*/  IADD3 R46, PT, PT, R173, R64, R46 ;  /* 0x00000040ad2e7210 */ /* 0x020fc80007ffe02e */
[----:B--2---:R-:W-:Y:S02]  /*5c90*/  IADD3 R46, PT, PT, R175, R46, R48 ;  /* 0x0000002eaf2e7210 */ /* 0x004fe40007ffe030 */
[----:B------:R-:W2:Y:S02]  /*5ca0*/  LDG.E.U8 R48, desc[UR6][R6.64] ;  /* 0x0000000606307981 */ /* 0x000ea4000c1e1100 */
[----:B---3--:R-:W-:Y:S02]  /*5cb0*/  IADD3 R46, PT, PT, R177, R46, R50 ;  /* 0x0000002eb12e7210 */ /* 0x008fe40007ffe032 */
[----:B------:R-:W3:Y:S02]  /*5cc0*/  LDG.E.U8 R177, desc[UR6][R22.64] ;  /* 0x0000000616b17981 */ /* 0x000ee4000c1e1100 */
[----:B------:R-:W-:Y:S02]  /*5cd0*/  IADD3 R46, PT, PT, R179, R46, R56 ;  /* 0x0000002eb32e7210 */ /* 0x000fe40007ffe038 */
[----:B------:R-:W5:Y:S04]  /*5ce0*/  LDG.E.U8 R179, desc[UR6][R36.64] ;  /* 0x0000000624b37981 */ /* 0x000f68000c1e1100 */
[----:B------:R-:W2:Y:S04]  /*5cf0*/  LDG.E.U8 R50, desc[UR6][R106.64] ;  /* 0x000000066a327981 */ /* 0x000ea8000c1e1100 */
[----:B------:R-:W2:Y:S01]  /*5d00*/  LDG.E.U8 R175, desc[UR6][R102.64] ;  /* 0x0000000666af7981 */ /* 0x000ea2000c1e1100 */
[----:B------:R-:W-:-:S03]  /*5d10*/  IADD3 R46, PT, PT, R171, R46, R18 ;  /* 0x0000002eab2e7210 */ /* 0x000fc60007ffe012 */
[----:B------:R-:W3:Y:S01]  /*5d20*/  LDG.E.U8 R18, desc[UR6][R70.64] ;  /* 0x0000000646127981 */ /* 0x000ee2000c1e1100 */
[----:B------:R-:W-:-:S03]  /*5d30*/  IADD3 R42, PT, PT, R169, R46, R42 ;  /* 0x0000002ea92a7210 */ /* 0x000fc60007ffe02a */
[----:B------:R-:W5:Y:S01]  /*5d40*/  LDG.E.U8 R46, desc[UR6][R4.64] ;  /* 0x00000006042e7981 */ /* 0x000f62000c1e1100 */
[----:B------:R-:W-:-:S04]  /*5d50*/  IADD3 R20, PT, PT, R167, R42, R20 ;  /* 0x0000002aa7147210 */ /* 0x000fc80007ffe014 */
[----:B------:R-:W-:Y:S02]  /*5d60*/  IADD3 R14, PT, PT, R163, R20, R14 ;  /* 0x00000014a30e7210 */ /* 0x000fe40007ffe00e */
[----:B------:R-:W2:Y:S02]  /*5d70*/  LDG.E.U8 R20, desc[UR6][R86.64] ;  /* 0x0000000656147981 */ /* 0x000ea4000c1e1100 */
[----:B------:R-:W-:Y:S02]  /*5d80*/  IADD3 R14, PT, PT, R161, R14, R12 ;  /* 0x0000000ea10e7210 */ /* 0x000fe40007ffe00c */
[----:B------:R-:W2:Y:S02]  /*5d90*/  LDG.E.U8 R12, desc[UR6][R82.64] ;  /* 0x00000006520c7981 */ /* 0x000ea4000c1e1100 */
[----:B------:R-:W-:Y:S01]  /*5da0*/  IADD3 R10, PT, PT, R141, R14, R10 ;  /* 0x0000000e8d0a7210 */ /* 0x000fe20007ffe00a */
[----:B------:R-:W-:Y:S01]  /*5db0*/  IMAD.X R141, RZ, RZ, R99, P1 ;  /* 0x000000ffff8d7224 */ /* 0x000fe200008e0663 */
[----:B------:R-:W-:Y:S01]  /*5dc0*/  IADD3 R94, P1, PT, R90, UR9, RZ ;  /* 0x000000095a5e7c10 */ /* 0x000fe2000ff3e0ff */
[----:B------:R-:W-:Y:S01]  /*5dd0*/  IMAD.X R99, RZ, RZ, R95, P0 ;  /* 0x000000ffff637224 */ /* 0x000fe200000e065f */
[----:B------:R-:W2:Y:S01]  /*5de0*/  LDG.E.U8 R14, desc[UR6][R92.64] ;  /* 0x000000065c0e7981 */ /* 0x000ea2000c1e1100 */
[----:B------:R-:W-:-:S03]  /*5df0*/  IADD3 R90, P0, PT, R38, UR9, RZ ;  /* 0x00000009265a7c10 */ /* 0x000fc6000ff1e0ff */
[----:B------:R-:W2:Y:S01]  /*5e00*/  LDG.E.U8 R171, desc[UR6][R140.64] ;  /* 0x000000068cab7981 */ /* 0x000ea2000c1e1100 */
[----:B------:R-:W-:Y:S01]  /*5e10*/  IMAD.X R95, RZ, RZ, R91, P1 ;  /* 0x000000ffff5f7224 */ /* 0x000fe200008e065b */
[----:B------:R-:W-:Y:S01]  /*5e20*/  IADD3 R8, PT, PT, R157, R10, R8 ;  /* 0x0000000a9d087210 */ /* 0x000fe20007ffe008 */
[----:B------:R-:W-:Y:S01]  /*5e30*/  IMAD.X R91, RZ, RZ, R39, P0 ;  /* 0x000000ffff5b7224 */ /* 0x000fe200000e0627 */
[----:B------:R-:W2:Y:S01]  /*5e40*/  LDG.E.U8 R163, desc[UR6][R98.64] ;  /* 0x0000000662a37981 */ /* 0x000ea2000c1e1100 */
[----:B------:R-:W-:Y:S02]  /*5e50*/  IADD3 R100, P1, PT, R100, UR9, RZ ;  /* 0x0000000964647c10 */ /* 0x000fe4000ff3e0ff */
[----:B------:R-:W-:Y:S01]  /*5e60*/  IADD3 R2, PT, PT, R137, R8, R2 ;  /* 0x0000000889027210 */ /* 0x000fe20007ffe002 */
[----:B------:R-:W2:Y:S01]  /*5e70*/  LDG.E.U8 R38, desc[UR6][R94.64] ;  /* 0x000000065e267981 */ /* 0x000ea2000c1e1100 */
[----:B------:R-:W-:-:S03]  /*5e80*/  IADD3 R88, P0, PT, R88, UR9, RZ ;  /* 0x0000000958587c10 */ /* 0x000fc6000ff1e0ff */
[----:B------:R-:W2:Y:S01]  /*5e90*/  LDG.E.U8 R137, desc[UR6][R90.64] ;  /* 0x000000065a897981 */ /* 0x000ea2000c1e1100 */
[----:B------:R-:W-:Y:S01]  /*5ea0*/  IMAD.X R101, RZ, RZ, R101, P1 ;  /* 0x000000ffff657224 */ /* 0x000fe200008e0665 */
[----:B------:R-:W-:Y:S01]  /*5eb0*/  IADD3 R80, P1, PT, R80, UR9, RZ ;  /* 0x0000000950507c10 */ /* 0x000fe2000ff3e0ff */
[----:B------:R-:W-:Y:S01]  /*5ec0*/  IMAD.X R89, RZ, RZ, R89, P0 ;  /* 0x000000ffff597224 */ /* 0x000fe200000e0659 */
[----:B------:R-:W-:Y:S02]  /*5ed0*/  IADD3 R172, P0, PT, R154, UR9, RZ ;  /* 0x000000099aac7c10 */ /* 0x000fe4000ff1e0ff */
[----:B------:R-:W2:Y:S01]  /*5ee0*/  LDG.E.U8 R42, desc[UR6][R100.64] ;  /* 0x00000006642a7981 */ /* 0x000ea2000c1e1100 */
[----:B------:R-:W-:Y:S01]  /*5ef0*/  IMAD.X R81, RZ, RZ, R81, P1 ;  /* 0x000000ffff517224 */ /* 0x000fe200008e0651 */
[----:B------:R-:W-:Y:S01]  /*5f00*/  IADD3 R160, P1, PT, R146, UR9, RZ ;  /* 0x0000000992a07c10 */ /* 0x000fe2000ff3e0ff */
[----:B------:R-:W-:Y:S01]  /*5f10*/  IMAD.X R173, RZ, RZ, R155, P0 ;  /* 0x000000ffffad7224 */ /* 0x000fe200000e069b */
[----:B------:R-:W2:Y:S03]  /*5f20*/  LDG.E.U8 R169, desc[UR6][R88.64] ;  /* 0x0000000658a97981 */ /* 0x000ea6000c1e1100 */
[----:B------:R-:W-:Y:S01]  /*5f30*/  IMAD.X R161, RZ, RZ, R147, P1 ;  /* 0x000000ffffa17224 */ /* 0x000fe200008e0693 */
[----:B------:R-:W2:Y:S04]  /*5f40*/  LDG.E.U8 R10, desc[UR6][R80.64] ;  /* 0x00000006500a7981 */ /* 0x000ea8000c1e1100 */
[----:B------:R-:W2:Y:S01]  /*5f50*/  LDG.E.U8 R147, desc[UR6][R172.64] ;  /* 0x00000006ac937981 */ /* 0x000ea2000c1e1100 */
[----:B------:R-:W-:-:S02]  /*5f60*/  IADD3 R156, P0, PT, R138, UR9, RZ ;  /* 0x000000098a9c7c10 */ /* 0x000fc4000ff1e0ff */
[----:B------:R-:W-:Y:S01]  /*5f70*/  IADD3 R138, P1, PT, R130, UR9, RZ ;  /* 0x00000009828a7c10 */ /* 0x000fe2000ff3e0ff */
[----:B------:R-:W2:Y:S02]  /*5f80*/  LDG.E.U8 R8, desc[UR6][R160.64] ;  /* 0x00000006a0087981 */ /* 0x000ea4000c1e1100 */
[----:B------:R-:W-:Y:S01]  /*5f90*/  IMAD.X R157, RZ, RZ, R139, P0 ;  /* 0x000000ffff9d7224 */ /* 0x000fe200000e068b */
[----:B------:R-:W-:Y:S01]  /*5fa0*/  IADD3 R154, P0, PT, R134, UR9, RZ ;  /* 0x00000009869a7c10 */ /* 0x000fe2000ff1e0ff */
[----:B------:R-:W-:-:S03]  /*5fb0*/  IMAD.X R139, RZ, RZ, R131, P1 ;  /* 0x000000ffff8b7224 */ /* 0x000fc600008e0683 */
[----:B------:R-:W2:Y:S01]  /*5fc0*/  LDG.E.U8 R167, desc[UR6][R156.64] ;  /* 0x000000069ca77981 */ /* 0x000ea2000c1e1100 */
[----:B------:R-:W-:Y:S01]  /*5fd0*/  IMAD.X R155, RZ, RZ, R135, P0 ;  /* 0x000000ffff9b7224 */ /* 0x000fe200000e0687 */
[----:B------:R-:W-:Y:S02]  /*5fe0*/  IADD3 R134, P0, PT, R118, UR9, RZ ;  /* 0x0000000976867c10 */ /* 0x000fe4000ff1e0ff */
[----:B------:R-:W-:Y:S02]  /*5ff0*/  IADD3 R118, P1, PT, R104, UR9, RZ ;  /* 0x0000000968767c10 */ /* 0x000fe4000ff3e0ff */
[----:B------:R-:W-:Y:S01]  /*6000*/  IADD3 R60, PT, PT, R117, R2, R60 ;  /* 0x00000002753c7210 */ /* 0x000fe20007ffe03c */
[----:B------:R-:W-:Y:S01]  /*6010*/  IMAD.X R135, RZ, RZ, R119, P0 ;  /* 0x000000ffff877224 */ /* 0x000fe200000e0677 */
[----:B------:R-:W2:Y:S01]  /*6020*/  LDG.E.U8 R2, desc[UR6][R154.64] ;  /* 0x000000069a027981 */ /* 0x000ea2000c1e1100 */
[----:B------:R-:W-:Y:S01]  /*6030*/  IMAD.X R119, RZ, RZ, R105, P1 ;  /* 0x000000ffff777224 */ /* 0x000fe200008e0669 */
[----:B------:R-:W-:-:S02]  /*6040*/  IADD3 R96, P0, PT, R96, UR9, RZ ;  /* 0x0000000960607c10 */ /* 0x000fc4000ff1e0ff */
[----:B------:R-:W2:Y:S01]  /*6050*/  LDG.E.U8 R117, desc[UR6][R138.64] ;  /* 0x000000068a757981 */ /* 0x000ea2000c1e1100 */
[----:B------:R-:W-:Y:S02]  /*6060*/  IADD3 R130, P1, PT, R52, UR9, RZ ;  /* 0x0000000934827c10 */ /* 0x000fe4000ff3e0ff */
[----:B------:R-:W-:Y:S01]  /*6070*/  IMAD.X R97, RZ, RZ, R97, P0 ;  /* 0x000000ffff617224 */ /* 0x000fe200000e0661 */
[----:B------:R-:W2:Y:S02]  /*6080*/  LDG.E.U8 R56, desc[UR6][R134.64] ;  /* 0x0000000686387981 */ /* 0x000ea4000c1e1100 */
[----:B------:R-:W-:Y:S02]  /*6090*/  IMAD.X R131, RZ, RZ, R53, P1 ;  /* 0x000000ffff837224 */ /* 0x000fe400008e0635 */
[----:B------:R-:W2:Y:S04]  /*60a0*/  LDG.E.U8 R39, desc[UR6][R118.64] ;  /* 0x0000000676277981 */ /* 0x000ea8000c1e1100 */
[----:B------:R-:W2:Y:S04]  /*60b0*/  LDG.E.U8 R52, desc[UR6][R96.64] ;  /* 0x0000000660347981 */ /* 0x000ea8000c1e1100 */
[----:B------:R-:W2:Y:S01]  /*60c0*/  LDG.E.U8 R105, desc[UR6][R130.64] ;  /* 0x0000000682697981 */ /* 0x000ea2000c1e1100 */
[----:B------:R-:W-:-:S02]  /*60d0*/  IADD3 R32, P0, PT, R32, UR9, RZ ;  /* 0x0000000920207c10 */ /* 0x000fc4000ff1e0ff */
[----:B------:R-:W-:-:S03]  /*60e0*/  IADD3 R30, P1, PT, R30, UR9, RZ ;  /* 0x000000091e1e7c10 */ /* 0x000fc6000ff3e0ff */
[----:B------:R-:W-:Y:S01]  /*60f0*/  IMAD.X R33, RZ, RZ, R33, P0 ;  /* 0x000000ffff217224 */ /* 0x000fe200000e0621 */
[----:B------:R-:W-:Y:S01]  /*6100*/  IADD3 R34, P0, PT, R34, UR9, RZ ;  /* 0x0000000922227c10 */ /* 0x000fe2000ff1e0ff */
[----:B------:R-:W-:Y:S01]  /*6110*/  IMAD.X R31, RZ, RZ, R31, P1 ;  /* 0x000000ffff1f7224 */ /* 0x000fe200008e061f */
[----:B------:R-:W-:-:S03]  /*6120*/  IADD3 R182, P1, PT, R132, UR9, RZ ;  /* 0x0000000984b67c10 */ /* 0x000fc6000ff3e0ff */
[----:B------:R-:W-:Y:S01]  /*6130*/  IMAD.X R35, RZ, RZ, R35, P0 ;  /* 0x000000ffff237224 */ /* 0x000fe200000e0623 */
[----:B------:R-:W-:Y:S02]  /*6140*/  IADD3 R132, P0, PT, R128, UR9, RZ ;  /* 0x0000000980847c10 */ /* 0x000fe4000ff1e0ff */
[----:B----4-:R-:W-:-:S04]  /*6150*/  IADD3 R58, PT, PT, R185, R60, R58 ;  /* 0x0000003cb93a7210 */ /* 0x010fc80007ffe03a */
[----:B---3--:R-:W-:-:S04]  /*6160*/  IADD3 R18, PT, PT, R177, R58, R18 ;  /* 0x0000003ab1127210 */ /* 0x008fc80007ffe012 */
[----:B-----5:R-:W-:-:S04]  /*6170*/  IADD3 R18, PT, PT, R179, R18, R46 ;  /* 0x00000012b3127210 */ /* 0x020fc80007ffe02e */
[----:B--2---:R-:W-:-:S04]  /*6180*/  IADD3 R18, PT, PT, R181, R18, R48 ;  /* 0x00000012b5127210 */ /* 0x004fc80007ffe030 */
[----:B------:R-:W-:Y:S01]  /*6190*/  IADD3 R18, PT, PT, R183, R18, R50 ;  /* 0x00000012b7127210 */ /* 0x000fe20007ffe032 */
[----:B------:R-:W-:-:S03]  /*61a0*/  IMAD.X R183, RZ, RZ, R133, P1 ;  /* 0x000000ffffb77224 */ /* 0x000fc600008e0685 */
[----:B------:R-:W-:Y:S02]  /*61b0*/  IADD3 R18, PT, PT, R175, R18, R12 ;  /* 0x00000012af127210 */ /* 0x000fe40007ffe00c */
[----:B------:R-:W-:Y:S01]  /*61c0*/  IADD3 R162, P1, PT, R126, UR9, RZ ;  /* 0x000000097ea27c10 */ /* 0x000fe2000ff3e0ff */
[----:B------:R-:W-:Y:S01]  /*61d0*/  IMAD.X R133, RZ, RZ, R129, P0 ;  /* 0x000000ffff857224 */ /* 0x000fe200000e0681 */
[----:B------:R-:W-:Y:S01]  /*61e0*/  IADD3 R126, P0, PT, R122, UR9, RZ ;  /* 0x000000097a7e7c10 */ /* 0x000fe2000ff1e0ff */
[----:B------:R-:W2:Y:S04]  /*61f0*/  LDG.E.U8 R53, desc[UR6][R182.64] ;  /* 0x00000006b6357981 */ /* 0x000ea8000c1e1100 */
[----:B------:R-:W3:Y:S01]  /*6200*/  LDG.E.U8 R12, desc[UR6][R32.64] ;  /* 0x00000006200c7981 */ /* 0x000ee2000c1e1100 */
[----:B------:R-:W-:-:S03]  /*6210*/  IADD3 R171, PT, PT, R171, R18, R14 ;  /* 0x00000012abab7210 */ /* 0x000fc60007ffe00e */
[----:B------:R-:W2:Y:S01]  /*6220*/  LDG.E.U8 R18, desc[UR6][R34.64] ;  /* 0x0000000622127981 */ /* 0x000ea2000c1e1100 */
[----:B------:R-:W-:Y:S01]  /*6230*/  IADD3 R171, PT, PT, R163, R171, R20 ;  /* 0x000000aba3ab7210 */ /* 0x000fe20007ffe014 */
[----:B------:R-:W-:Y:S01]  /*6240*/  IMAD.X R163, RZ, RZ, R127, P1 ;  /* 0x000000ffffa37224 */ /* 0x000fe200008e067f */
[----:B------:R-:W-:Y:S01]  /*6250*/  IADD3 R136, P1, PT, R124, UR9, RZ ;  /* 0x000000097c887c10 */ /* 0x000fe2000ff3e0ff */
[----:B------:R-:W-:Y:S01]  /*6260*/  IMAD.X R127, RZ, RZ, R123, P0 ;  /* 0x000000ffff7f7224 */ /* 0x000fe200000e067b */
[----:B------:R-:W-:Y:S01]  /*6270*/  IADD3 R128, P0, PT, R120, UR9, RZ ;  /* 0x0000000978807c10 */ /* 0x000fe2000ff1e0ff */
[----:B------:R-:W4:Y:S01]  /*6280*/  LDG.E.U8 R20, desc[UR6][R132.64] ;  /* 0x0000000684147981 */ /* 0x000f22000c1e1100 */
[----:B------:R-:W-:Y:S01]  /*6290*/  IADD3 R171, PT, PT, R137, R171, R38 ;  /* 0x000000ab89ab7210 */ /* 0x000fe20007ffe026 */
[----:B------:R-:W-:Y:S01]  /*62a0*/  IMAD.X R137, RZ, RZ, R125, P1 ;  /* 0x000000ffff897224 */ /* 0x000fe200008e067d */
[----:B------:R-:W-:Y:S01]  /*62b0*/  IADD3 R114, P1, PT, R114, UR9, RZ ;  /* 0x0000000972727c10 */ /* 0x000fe2000ff3e0ff */
[----:B------:R-:W-:Y:S01]  /*62c0*/  IMAD.X R129, RZ, RZ, R121, P0 ;  /* 0x000000ffff817224 */ /* 0x000fe200000e0679 */
[----:B------:R-:W-:Y:S01]  /*62d0*/  IADD3 R74, P0, PT, R74, UR9, RZ ;  /* 0x000000094a4a7c10 */ /* 0x000fe2000ff1e0ff */
[----:B------:R-:W4:Y:S02]  /*62e0*/  LDG.E.U8 R123, desc[UR6][R162.64] ;  /* 0x00000006a27b7981 */ /* 0x000f24000c1e1100 */
[----:B------:R-:W-:Y:S01]  /*62f0*/  IMAD.X R115, RZ, RZ, R115, P1 ;  /* 0x000000ffff737224 */ /* 0x000fe200008e0673 */
[----:B------:R-:W-:Y:S01]  /*6300*/  IADD3 R78, P1, PT, R78, UR9, RZ ;  /* 0x000000094e4e7c10 */ /* 0x000fe2000ff3e0ff */
[----:B------:R-:W-:Y:S01]  /*6310*/  IMAD.X R75, RZ, RZ, R75, P0 ;  /* 0x000000ffff4b7224 */ /* 0x000fe200000e064b */
[----:B------:R-:W-:Y:S01]  /*6320*/  IADD3 R112, P0, PT, R112, UR9, RZ ;  /* 0x0000000970707c10 */ /* 0x000fe2000ff1e0ff */
[----:B------:R-:W5:Y:S01]  /*6330*/  LDG.E.U8 R38, desc[UR6][R126.64] ;  /* 0x000000067e267981 */ /* 0x000f62000c1e1100 */
[----:B------:R-:W-:Y:S01]  /*6340*/  IADD3 R169, PT, PT, R169, R171, R42 ;  /* 0x000000aba9a97210 */ /* 0x000fe20007ffe02a */
[----:B------:R-:W-:Y:S01]  /*6350*/  IMAD.X R79, RZ, RZ, R79, P1 ;  /* 0x000000ffff4f7224 */ /* 0x000fe200008e064f */
[----:B------:R-:W-:Y:S01]  /*6360*/  IADD3 R40, P1, PT, R40, UR9, RZ ;  /* 0x0000000928287c10 */ /* 0x000fe2000ff3e0ff */
[----:B------:R-:W5:Y:S01]  /*6370*/  LDG.E.U8 R125, desc[UR6][R136.64] ;  /* 0x00000006887d7981 */ /* 0x000f62000c1e1100 */
[----:B------:R-:W-:Y:S01]  /*6380*/  IMAD.X R113, RZ, RZ, R113, P0 ;  /* 0x000000ffff717224 */ /* 0x000fe200000e0671 */
[----:B------:R-:W-:-:S02]  /*6390*/  IADD3 R44, P0, PT, R44, UR9, RZ ;  /* 0x000000092c2c7c10 */ /* 0x000fc4000ff1e0ff */
[----:B------:R-:W-:Y:S01]  /*63a0*/  IADD3 R10, PT, PT, R147, R169, R10 ;  /* 0x000000a9930a7210 */ /* 0x000fe20007ffe00a */
[----:B------:R-:W3:Y:S01]  /*63b0*/  LDG.E.U8 R42, desc[UR6][R128.64] ;  /* 0x00000006802a7981 */ /* 0x000ee2000c1e1100 */
[----:B------:R-:W-:Y:S01]  /*63c0*/  IMAD.X R41, RZ, RZ, R41, P1 ;  /* 0x000000ffff297224 */ /* 0x000fe200008e0629 */
[----:B------:R-:W-:Y:S02]  /*63d0*/  IADD3 R54, P1, PT, R54, UR9, RZ ;  /* 0x0000000936367c10 */ /* 0x000fe4000ff3e0ff */
[----:B------:R-:W3:Y:S01]  /*63e0*/  LDG.E.U8 R147, desc[UR6][R114.64] ;  /* 0x0000000672937981 */ /* 0x000ee2000c1e1100 */
[----:B------:R-:W-:Y:S01]  /*63f0*/  IMAD.X R45, RZ, RZ, R45, P0 ;  /* 0x000000ffff2d7224 */ /* 0x000fe200000e062d */
[----:B------:R-:W-:Y:S02]  /*6400*/  IADD3 R62, P0, PT, R62, UR9, RZ ;  /* 0x000000093e3e7c10 */ /* 0x000fe4000ff1e0ff */
[----:B------:R-:W3:Y:S01]  /*6410*/  LDG.E.U8 R46, desc[UR6][R74.64] ;  /* 0x000000064a2e7981 */ /* 0x000ee2000c1e1100 */
[----:B------:R-:W-:-:S03]  /*6420*/  IMAD.X R55, RZ, RZ, R55, P1 ;  /* 0x000000ffff377224 */ /* 0x000fc600008e0637 */
[----:B------:R-:W3:Y:S01]  /*6430*/  LDG.E.U8 R175, desc[UR6][R78.64] ;  /* 0x000000064eaf7981 */ /* 0x000ee2000c1e1100 */
[----:B------:R-:W-:-:S03]  /*6440*/  IADD3 R26, P1, PT, R26, UR9, RZ ;  /* 0x000000091a1a7c10 */ /* 0x000fc6000ff3e0ff */
[----:B------:R-:W3:Y:S01]  /*6450*/  LDG.E.U8 R48, desc[UR6][R112.64] ;  /* 0x0000000670307981 */ /* 0x000ee2000c1e1100 */
[----:B------:R-:W-:-:S03]  /*6460*/  IMAD.X R63, RZ, RZ, R63, P0 ;  /* 0x000000ffff3f7224 */ /* 0x000fc600000e063f */
[----:B------:R-:W3:Y:S01]  /*6470*/  LDG.E.U8 R177, desc[UR6][R40.64] ;  /* 0x0000000628b17981 */ /* 0x000ee2000c1e1100 */
[----:B------:R-:W-:-:S03]  /*6480*/  IADD3 R28, P0, PT, R28, UR9, RZ ;  /* 0x000000091c1c7c10 */ /* 0x000fc6000ff1e0ff */
[----:B------:R-:W3:Y:S01]  /*6490*/  LDG.E.U8 R50, desc[UR6][R44.64] ;  /* 0x000000062c327981 */ /* 0x000ee2000c1e1100 */
[----:B------:R-:W-:-:S03]  /*64a0*/  IMAD.X R27, RZ, RZ, R27, P1 ;  /* 0x000000ffff1b7224 */ /* 0x000fc600008e061b */
[----:B------:R-:W3:Y:S01]  /*64b0*/  LDG.E.U8 R179, desc[UR6][R54.64] ;  /* 0x0000000636b37981 */ /* 0x000ee2000c1e1100 */
[----:B------:R-:W-:Y:S01]  /*64c0*/  IMAD.X R29, RZ, RZ, R29, P0 ;  /* 0x000000ffff1d7224 */ /* 0x000fe200000e061d */
[----:B------:R-:W-:Y:S02]  /*64d0*/  IADD3 R24, P0, PT, R24, UR9, RZ ;  /* 0x0000000918187c10 */ /* 0x000fe4000ff1e0ff */
[----:B------:R-:W3:Y:S04]  /*64e0*/  LDG.E.U8 R181, desc[UR6][R62.64] ;  /* 0x000000063eb57981 */ /* 0x000ee8000c1e1100 */
[----:B------:R-:W3:Y:S01]  /*64f0*/  LDG.E.U8 R14, desc[UR6][R30.64] ;  /* 0x000000061e0e7981 */ /* 0x000ee2000c1e1100 */
[----:B------:R-:W-:-:S03]  /*6500*/  IMAD.X R25, RZ, RZ, R25, P0 ;  /* 0x000000ffff197224 */ /* 0x000fc600000e0619 */
[----:B------:R-:W3:Y:S01]  /*6510*/  LDG.E.U8 R185, desc[UR6][R26.64] ;  /* 0x000000061ab97981 */ /* 0x000ee2000c1e1100 */
[----:B------:R-:W-:Y:S02]  /*6520*/  IADD3 R16, P0, PT, R16, UR9, RZ ;  /* 0x0000000910107c10 */ /* 0x000fe4000ff1e0ff */
[----:B------:R-:W-:Y:S01]  /*6530*/  IADD3 R158, P1, PT, R158, UR9, RZ ;  /* 0x000000099e9e7c10 */ /* 0x000fe2000ff3e0ff */
[----:B------:R-:W3:Y:S02]  /*6540*/  LDG.E.U8 R121, desc[UR6][R24.64] ;  /* 0x0000000618797981 */ /* 0x000ee4000c1e1100 */
[----:B------:R-:W-:Y:S01]  /*6550*/  IMAD.X R17, RZ, RZ, R17, P0 ;  /* 0x000000ffff117224 */ /* 0x000fe200000e0611 */
[----:B------:R-:W-:-:S05]  /*6560*/  IADD3 R110, P0, PT, R110, UR9, RZ ;  /* 0x000000096e6e7c10 */ /* 0x000fca000ff1e0ff */
[----:B------:R-:W-:Y:S01]  /*6570*/  IMAD.X R111, RZ, RZ, R111, P0 ;  /* 0x000000ffff6f7224 */ /* 0x000fe200000e066f */
[----:B------:R-:W-:Y:S02]  /*6580*/  IADD3 R170, P0, PT, R70, UR9, RZ ;  /* 0x0000000946aa7c10 */ /* 0x000fe4000ff1e0ff */
[----:B------:R-:W-:Y:S01]  /*6590*/  IADD3 R8, PT, PT, R167, R10, R8 ;  /* 0x0000000aa7087210 */ /* 0x000fe20007ffe008 */
[----:B------:R-:W-:Y:S01]  /*65a0*/  IMAD.X R159, RZ, RZ, R159, P1 ;  /* 0x000000ffff9f7224 */ /* 0x000fe200008e069f */
[----:B------:R-:W3:Y:S01]  /*65b0*/  LDG.E.U8 R10, desc[UR6][R28.64] ;  /* 0x000000061c0a7981 */ /* 0x000ee2000c1e1100 */
[----:B------:R-:W-:Y:S01]  /*65c0*/  IMAD.X R171, RZ, RZ, R71, P0 ;  /* 0x000000ffffab7224 */ /* 0x000fe200000e0647 */
[----:B------:R-:W-:Y:S02]  /*65d0*/  IADD3 R168, P0, PT, R22, UR9, RZ ;  /* 0x0000000916a87c10 */ /* 0x000fe4000ff1e0ff */
[----:B------:R-:W-:Y:S02]  /*65e0*/  IADD3 R2, PT, PT, R117, R8, R2 ;  /* 0x0000000875027210 */ /* 0x000fe40007ffe002 */
[----:B------:R-:W-:Y:S01]  /*65f0*/  IADD3 R22, P1, PT, R4, UR9, RZ ;  /* 0x0000000904167c10 */ /* 0x000fe2000ff3e0ff */
[----:B------:R-:W3:Y:S01]  /*6600*/  LDG.E.U8 R8, desc[UR6][R16.64] ;  /* 0x0000000610087981 */ /* 0x000ee2000c1e1100 */
[----:B------:R-:W-:-:S03]  /*6610*/  IMAD.X R169, RZ, RZ, R23, P0 ;  /* 0x000000ffffa97224 */ /* 0x000fc600000e0617 */
[----:B------:R-:W3:Y:S01]  /*6620*/  LDG.E.U8 R117, desc[UR6][R110.64] ;  /* 0x000000066e757981 */ /* 0x000ee2000c1e1100 */
[----:B------:R-:W-:Y:S01]  /*6630*/  IADD3 R56, PT, PT, R39, R2, R56 ;  /* 0x0000000227387210 */ /* 0x000fe20007ffe038 */
[----:B------:R-:W-:Y:S01]  /*6640*/  IMAD.X R23, RZ, RZ, R5, P1 ;  /* 0x000000ffff177224 */ /* 0x000fe200008e0605 */
[----:B------:R-:W-:Y:S01]  /*6650*/  IADD3 R166, P0, PT, R36, UR9, RZ ;  /* 0x0000000924a67c10 */ /* 0x000fe2000ff1e0ff */
[----:B------:R-:W3:Y:S01]  /*6660*/  LDG.E.U8 R2, desc[UR6][R158.64] ;  /* 0x000000069e027981 */ /* 0x000ee2000c1e1100 */
[----:B------:R-:W-:-:S03]  /*6670*/  IADD3 R104, P1, PT, R6, UR9, RZ ;  /* 0x0000000906687c10 */ /* 0x000fc6000ff3e0ff */
[----:B------:R-:W3:Y:S01]  /*6680*/  LDG.E.U8 R39, desc[UR6][R170.64] ;  /* 0x00000006aa277981 */ /* 0x000ee2000c1e1100 */
[----:B------:R-:W-:Y:S01]  /*6690*/  IADD3 R52, PT, PT, R105, R56, R52 ;  /* 0x0000003869347210 */ /* 0x000fe20007ffe034 */
[----:B------:R-:W-:Y:S02]  /*66a0*/  IMAD.X R167, RZ, RZ, R37, P0 ;  /* 0x000000ffffa77224 */ /* 0x000fe400000e0625 */
[----:B------:R-:W3:Y:S01]  /*66b0*/  LDG.E.U8 R4, desc[UR6][R168.64] ;  /* 0x00000006a8047981 */ /* 0x000ee2000c1e1100 */
[----:B------:R-:W-:-:S03]  /*66c0*/  IMAD.X R105, RZ, RZ, R7, P1 ;  /* 0x000000ffff697224 */ /* 0x000fc600008e0607 */
[----:B------:R-:W3:Y:S04]  /*66d0*/  LDG.E.U8 R71, desc[UR6][R22.64] ;  /* 0x0000000616477981 */ /* 0x000ee8000c1e1100 */
[----:B------:R-:W3:Y:S04]  /*66e0*/  LDG.E.U8 R120, desc[UR6][R166.64] ;  /* 0x00000006a6787981 */ /* 0x000ee8000c1e1100 */
[----:B------:R-:W3:Y:S01]  /*66f0*/  LDG.E.U8 R7, desc[UR6][R104.64] ;  /* 0x0000000668077981 */ /* 0x000ee2000c1e1100 */
[----:B------:R-:W-:Y:S01]  /*6700*/  VIADD R37, R3, 0xe ;  /* 0x0000000e03257836 */ /* 0x000fe20000000000 */
[----:B--2---:R-:W-:-:S04]  /*6710*/  IADD3 R18, PT, PT, R53, R52, R18 ;  /* 0x0000003435127210 */ /* 0x004fc80007ffe012 */
[----:B----4-:R-:W-:-:S04]  /*6720*/  IADD3 R18, PT, PT, R123, R18, R20 ;  /* 0x000000127b127210 */ /* 0x010fc80007ffe014 */
[----:B-----5:R-:W-:-:S04]  /*6730*/  IADD3 R18, PT, PT, R125, R18, R38 ;  /* 0x000000127d127210 */ /* 0x020fc80007ffe026 */
[----:B---3--:R-:W-:Y:S01]  /*6740*/  IADD3 R18, PT, PT, R147, R18, R42 ;  /* 0x0000001293127210 */ /* 0x008fe20007ffe02a */
[----:B------:R-:W-:-:S03]  /*6750*/  VIADD R123, R3, 0xa ;  /* 0x0000000a037b7836 */ /* 0x000fc60000000000 */
[----:B------:R-:W-:Y:S01]  /*6760*/  IADD3 R18, PT, PT, R175, R18, R46 ;  /* 0x00000012af127210 */ /* 0x000fe20007ffe02e */
[----:B------:R-:W-:-:S03]  /*6770*/  IMAD R5, R123, UR9, R0 ;  /* 0x000000097b057c24 */ /* 0x000fc6000f8e0200 */
[----:B------:R-:W-:Y:S01]  /*6780*/  IADD3 R18, PT, PT, R177, R18, R48 ;  /* 0x00000012b1127210 */ /* 0x000fe20007ffe030 */
[----:B------:R-:W-:-:S03]  /*6790*/  VIADD R177, R3, 0xb ;  /* 0x0000000b03b17836 */ /* 0x000fc60000000000 */
[----:B------:R-:W-:-:S04]  /*67a0*/  IADD3 R18, PT, PT, R179, R18, R50 ;  /* 0x00000012b3127210 */ /* 0x000fc80007ffe032 */
[----:B------:R-:W-:Y:S01]  /*67b0*/  IADD3 R12, PT, PT, R12, R18, R181 ;  /* 0x000000120c0c7210 */ /* 0x000fe20007ffe0b5 */
[----:B------:R-:W-:Y:S01]  /*67c0*/  IMAD R18, R177, UR9, R0 ;  /* 0x00000009b1127c24 */ /* 0x000fe2000f8e0200 */
[----:B------:R-:W-:Y:S02]  /*67d0*/  IADD3 R52, P0, PT, R5, UR12, RZ ;  /* 0x0000000c05347c10 */ /* 0x000fe4000ff1e0ff */
[----:B------:R-:W-:Y:S01]  /*67e0*/  IADD3 R12, PT, PT, R185, R12, R14 ;  /* 0x0000000cb90c7210 */ /* 0x000fe20007ffe00e */
[----:B------:R-:W-:Y:S01]  /*67f0*/  VIADD R185, R3, 0xc ;  /* 0x0000000c03b97836 */ /* 0x000fe20000000000 */
[----:B------:R-:W-:Y:S02]  /*6800*/  LEA.HI.X.SX32 R53, R5, UR13, 0x1, P0 ;  /* 0x0000000d05357c11 */ /* 0x000fe400080f0eff */
[----:B------:R-:W-:Y:S01]  /*6810*/  IADD3 R146, P0, PT, R18, UR12, RZ ;  /* 0x0000000c12927c10 */ /* 0x000fe2000ff1e0ff */
[----:B------:R-:W-:-:S03]  /*6820*/  IMAD R6, R185, UR9, R0 ;  /* 0x00000009b9067c24 */ /* 0x000fc6000f8e0200 */
[----:B------:R-:W-:Y:S01]  /*6830*/  LEA.HI.X.SX32 R147, R18, UR13, 0x1, P0 ;  /* 0x0000000d12937c11 */ /* 0x000fe200080f0eff */
[----:B------:R-:W-:Y:S01]  /*6840*/  VIADD R179, R3, 0xd ;  /* 0x0000000d03b37836 */ /* 0x000fe20000000000 */
[C---:B------:R-:W-:Y:S01]  /*6850*/  IADD3 R174, P0, PT, R6.reuse, UR12, RZ ;  /* 0x0000000c06ae7c10 */ /* 0x040fe2000ff1e0ff */
[----:B------:R-:W-:Y:S01]  /*6860*/  VIADD R187, R123, UR4 ;  /* 0x000000047bbb7c36 */ /* 0x000fe20008000000 */
[----:B------:R-:W2:Y:S02]  /*6870*/  LDG.E.U8 R53, desc[UR6][R52.64] ;  /* 0x0000000634357981 */ /* 0x000ea4000c1e1100 */
[----:B------:R-:W-:Y:S01]  /*6880*/  LEA.HI.X.SX32 R175, R6, UR13, 0x1, P0 ;  /* 0x0000000d06af7c11 */ /* 0x000fe200080f0eff */
[----:B------:R-:W-:Y:S01]  /*6890*/  IMAD R6, R37, UR9, R0 ;  /* 0x0000000925067c24 */ /* 0x000fe2000f8e0200 */
[----:B------:R0:W3:Y:S01]  /*68a0*/  LDG.E.U8 R5, desc[UR6][R146.64] ;  /* 0x0000000692057981 */ /* 0x0000e2000c1e1100 */
[----:B------:R-:W-:-:S03]  /*68b0*/  IADD3 R10, PT, PT, R121, R12, R10 ;  /* 0x0000000c790a7210 */ /* 0x000fc60007ffe00a */
[C---:B------:R-:W-:Y:S01]  /*68c0*/  IADD3 R122, P0, PT, R6.reuse, UR12, RZ ;  /* 0x0000000c067a7c10 */ /* 0x040fe2000ff1e0ff */
[--C-:B------:R-:W-:Y:S01]  /*68d0*/  IMAD R12, R179, UR9, R0.reuse ;  /* 0x00000009b30c7c24 */ /* 0x100fe2000f8e0200 */
[----:B------:R-:W4:Y:S02]  /*68e0*/  LDG.E.U8 R152, desc[UR6][R174.64] ;  /* 0x00000006ae987981 */ /* 0x000f24000c1e1100 */
[----:B------:R-:W-:Y:S01]  /*68f0*/  LEA.HI.X.SX32 R123, R6, UR13, 0x1, P0 ;  /* 0x0000000d067b7c11 */ /* 0x000fe200080f0eff */
[----:B------:R-:W-:Y:S02]  /*6900*/  IMAD R6, R187, UR9, R0 ;  /* 0x00000009bb067c24 */ /* 0x000fe4000f8e0200 */
[----:B------:R-:W-:Y:S01]  /*6910*/  VIADD R181, R177, UR4 ;  /* 0x00000004b1b57c36 */ /* 0x000fe20008000000 */
[----:B------:R-:W-:Y:S01]  /*6920*/  IADD3 R8, PT, PT, R117, R10, R8 ;  /* 0x0000000a75087210 */ /* 0x000fe20007ffe008 */
[----:B------:R-:W-:Y:S01]  /*6930*/  VIADD R117, R185, UR4 ;  /* 0x00000004b9757c36 */ /* 0x000fe20008000000 */
[----:B------:R-:W-:Y:S01]  /*6940*/  IADD3 R124, P1, PT, R12, UR12, RZ ;  /* 0x0000000c0c7c7c10 */ /* 0x000fe2000ff3e0ff */
[----:B------:R-:W-:Y:S01]  /*6950*/  IMAD R10, R181, UR9, R0 ;  /* 0x00000009b50a7c24 */ /* 0x000fe2000f8e0200 */
[----:B------:R-:W-:Y:S01]  /*6960*/  IADD3 R176, P0, PT, R6, UR12, RZ ;  /* 0x0000000c06b07c10 */ /* 0x000fe2000ff1e0ff */
[----:B------:R-:W-:Y:S01]  /*6970*/  VIADD R121, R179, UR4 ;  /* 0x00000004b3797c36 */ /* 0x000fe20008000000 */
[----:B------:R1:W5:Y:S01]  /*6980*/  LDG.E.U8 R36, desc[UR6][R122.64] ;  /* 0x000000067a247981 */ /* 0x000362000c1e1100 */
[----:B------:R-:W-:Y:S01]  /*6990*/  IADD3 R2, PT, PT, R39, R8, R2 ;  /* 0x0000000827027210 */ /* 0x000fe20007ffe002 */
[----:B------:R-:W-:-:S02]  /*69a0*/  IMAD R8, R117, UR9, R0 ;  /* 0x0000000975087c24 */ /* 0x000fc4000f8e0200 */
[----:B------:R-:W-:Y:S01]  /*69b0*/  VIADD R179, R187, UR4 ;  /* 0x00000004bbb37c36 */ /* 0x000fe20008000000 */
[----:B------:R-:W-:Y:S02]  /*69c0*/  LEA.HI.X.SX32 R125, R12, UR13, 0x1, P1 ;  /* 0x0000000d0c7d7c11 */ /* 0x000fe400088f0eff */
[----:B------:R-:W-:Y:S01]  /*69d0*/  LEA.HI.X.SX32 R177, R6, UR13, 0x1, P0 ;  /* 0x0000000d06b17c11 */ /* 0x000fe200080f0eff */
[----:B------:R-:W-:Y:S01]  /*69e0*/  IMAD R6, R121, UR9, R0 ;  /* 0x0000000979067c24 */ /* 0x000fe2000f8e0200 */
[----:B------:R-:W-:Y:S01]  /*69f0*/  IADD3 R2, PT, PT, R71, R2, R4 ;  /* 0x0000000247027210 */ /* 0x000fe20007ffe004 */
[--C-:B------:R-:W-:Y:S01]  /*6a00*/  IMAD R4, R179, UR9, R0.reuse ;  /* 0x00000009b3047c24 */ /* 0x100fe2000f8e0200 */
[----:B------:R-:W-:Y:S01]  /*6a10*/  IADD3 R38, P1, PT, R10, UR12, RZ ;  /* 0x0000000c0a267c10 */ /* 0x000fe2000ff3e0ff */
[----:B------:R-:W-:Y:S01]  /*6a20*/  VIADD R181, R181, UR4 ;  /* 0x00000004b5b57c36 */ /* 0x000fe20008000000 */
[----:B0-----:R-:W-:Y:S01]  /*6a30*/  IADD3 R146, P0, PT, R8, UR12, RZ ;  /* 0x0000000c08927c10 */ /* 0x001fe2000ff1e0ff */
[----:B------:R-:W-:Y:S01]  /*6a40*/  VIADD R117, R117, UR4 ;  /* 0x0000000475757c36 */ /* 0x000fe20008000000 */
[----:B------:R-:W-:Y:S01]  /*6a50*/  LEA.HI.X.SX32 R39, R10, UR13, 0x1, P1 ;  /* 0x0000000d0a277c11 */ /* 0x000fe200088f0eff */
[----:B------:R-:W-:Y:S01]  /*6a60*/  VIADD R121, R121, UR4 ;  /* 0x0000000479797c36 */ /* 0x000fe20008000000 */
[----:B------:R-:W-:Y:S01]  /*6a70*/  LEA.HI.X.SX32 R147, R8, UR13, 0x1, P0 ;  /* 0x0000000d08937c11 */ /* 0x000fe200080f0eff */
[----:B------:R-:W-:Y:S01]  /*6a80*/  IMAD R8, R181, UR9, R0 ;  /* 0x00000009b5087c24 */ /* 0x000fe2000f8e0200 */
[----:B------:R-:W-:Y:S01]  /*6a90*/  IADD3 R120, PT, PT, R7, R2, R120 ;  /* 0x0000000207787210 */ /* 0x000fe20007ffe078 */
[----:B------:R-:W-:Y:S01]  /*6aa0*/  IMAD R2, R117, UR9, R0 ;  /* 0x0000000975027c24 */ /* 0x000fe2000f8e0200 */
[----:B-1----:R-:W-:Y:S01]  /*6ab0*/  IADD3 R122, P1, PT, R6, UR12, RZ ;  /* 0x0000000c067a7c10 */ /* 0x002fe2000ff3e0ff */
[----:B------:R0:W5:Y:S01]  /*6ac0*/  LDG.E.U8 R150, desc[UR6][R146.64] ;  /* 0x0000000692967981 */ /* 0x000162000c1e1100 */
[----:B------:R-:W-:-:S02]  /*6ad0*/  IADD3 R174, P0, PT, R4, UR12, RZ ;  /* 0x0000000c04ae7c10 */ /* 0x000fc4000ff1e0ff */
[----:B------:R-:W-:Y:S01]  /*6ae0*/  LEA.HI.X.SX32 R123, R6, UR13, 0x1, P1 ;  /* 0x0000000d067b7c11 */ /* 0x000fe200088f0eff */
[----:B------:R-:W-:Y:S01]  /*6af0*/  VIADD R179, R179, UR4 ;  /* 0x00000004b3b37c36 */ /* 0x000fe20008000000 */
[----:B------:R-:W-:Y:S01]  /*6b00*/  LEA.HI.X.SX32 R175, R4, UR13, 0x1, P0 ;  /* 0x0000000d04af7c11 */ /* 0x000fe200080f0eff */
[--C-:B------:R-:W-:Y:S01]  /*6b10*/  IMAD R4, R121, UR9, R0.reuse ;  /* 0x0000000979047c24 */ /* 0x100fe2000f8e0200 */
[----:B------:R-:W-:Y:S01]  /*6b20*/  IADD3 R6, P0, PT, R8, UR12, RZ ;  /* 0x0000000c08067c10 */ /* 0x000fe2000ff1e0ff */
[----:B------:R1:W5:Y:S01]  /*6b30*/  LDG.E.U8 R72, desc[UR6][R122.64] ;  /* 0x000000067a487981 */ /* 0x000362000c1e1100 */
[----:B0-----:R-:W-:Y:S02]  /*6b40*/  IADD3 R146, P1, PT, R2, UR12, RZ ;  /* 0x0000000c02927c10 */ /* 0x001fe4000ff3e0ff */
[----:B------:R-:W-:Y:S01]  /*6b50*/  LEA.HI.X.SX32 R7, R8, UR13, 0x1, P0 ;  /* 0x0000000d08077c11 */ /* 0x000fe200080f0eff */
[----:B------:R0:W3:Y:S01]  /*6b60*/  LDG.E.U8 R50, desc[UR6][R174.64] ;  /* 0x00000006ae327981 */ /* 0x0000e2000c1e1100 */
[----:B------:R-:W-:Y:S01]  /*6b70*/  LEA.HI.X.SX32 R147, R2, UR13, 0x1, P1 ;  /* 0x0000000d02937c11 */ /* 0x000fe200088f0eff */
[----:B------:R-:W-:-:S02]  /*6b80*/  IMAD R2, R179, UR9, R0 ;  /* 0x00000009b3027c24 */ /* 0x000fc4000f8e0200 */
[----:B------:R-:W-:Y:S01]  /*6b90*/  VIADD R181, R181, UR4 ;  /* 0x00000004b5b57c36 */ /* 0x000fe20008000000 */
[C---:B-1----:R-:W-:Y:S01]  /*6ba0*/  IADD3 R122, P0, PT, R4.reuse, UR12, RZ ;  /* 0x0000000c047a7c10 */ /* 0x042fe2000ff1e0ff */
[----:B------:R-:W4:Y:S03]  /*6bb0*/  LDG.E.U8 R52, desc[UR6][R6.64] ;  /* 0x0000000606347981 */ /* 0x000f26000c1e1100 */
[----:B------:R-:W-:Y:S01]  /*6bc0*/  LEA.HI.X.SX32 R123, R4, UR13, 0x1, P0 ;  /* 0x0000000d047b7c11 */ /* 0x000fe200080f0eff */
[----:B------:R1:W3:Y:S01]  /*6bd0*/  LDG.E.U8 R71, desc[UR6][R176.64] ;  /* 0x00000006b0477981 */ /* 0x0002e2000c1e1100 */
[C---:B0-----:R-:W-:Y:S01]  /*6be0*/  IADD3 R174, P0, PT, R2.reuse, UR12, RZ ;  /* 0x0000000c02ae7c10 */ /* 0x041fe2000ff1e0ff */
[----:B------:R-:W-:Y:S02]  /*6bf0*/  VIADD R121, R121, UR4 ;  /* 0x0000000479797c36 */ /* 0x000fe40008000000 */
[----:B------:R0:W5:Y:S01]  /*6c00*/  LDG.E.U8 R148, desc[UR6][R146.64] ;  /* 0x0000000692947981 */ /* 0x000162000c1e1100 */
[----:B------:R-:W-:Y:S01]  /*6c10*/  LEA.HI.X.SX32 R175, R2, UR13, 0x1, P0 ;  /* 0x0000000d02af7c11 */ /* 0x000fe200080f0eff */
[----:B------:R-:W-:Y:S01]  /*6c20*/  IMAD R2, R181, UR9, R0 ;  /* 0x00000009b5027c24 */ /* 0x000fe2000f8e0200 */
[----:B------:R-:W-:Y:S01]  /*6c30*/  IADD3 R154, P1, PT, R154, UR9, RZ ;  /* 0x000000099a9a7c10 */ /* 0x000fe2000ff3e0ff */
[----:B------:R-:W4:Y:S01]  /*6c40*/  LDG.E.U8 R38, desc[UR6][R38.64] ;  /* 0x0000000626267981 */ /* 0x000f22000c1e1100 */
[----:B-1----:R-:W-:-:S02]  /*6c50*/  VIADD R177, R117, UR4 ;  /* 0x0000000475b17c36 */ /* 0x002fc40008000000 */
[C---:B------:R-:W-:Y:S01]  /*6c60*/  IADD3 R6, P0, PT, R2.reuse, UR12, RZ ;  /* 0x0000000c02067c10 */ /* 0x040fe2000ff1e0ff */
[----:B------:R1:W5:Y:S03]  /*6c70*/  LDG.E.U8 R76, desc[UR6][R174.64] ;  /* 0x00000006ae4c7981 */ /* 0x000366000c1e1100 */
[----:B------:R-:W-:Y:S01]  /*6c80*/  LEA.HI.X.SX32 R7, R2, UR13, 0x1, P0 ;  /* 0x0000000d02077c11 */ /* 0x000fe200080f0eff */
[--C-:B------:R-:W-:Y:S01]  /*6c90*/  IMAD R2, R177, UR9, R0.reuse ;  /* 0x00000009b1027c24 */ /* 0x100fe2000f8e0200 */
[----:B------:R-:W4:Y:S04]  /*6ca0*/  LDG.E.U8 R123, desc[UR6][R122.64] ;  /* 0x000000067a7b7981 */ /* 0x000f28000c1e1100 */
[C---:B0-----:R-:W-:Y:S01]  /*6cb0*/  IADD3 R146, P0, PT, R2.reuse, UR12, RZ ;  /* 0x0000000c02927c10 */ /* 0x041fe2000ff1e0ff */
[----:B------:R-:W-:Y:S01]  /*6cc0*/  IMAD.X R155, RZ, RZ, R155, P1 ;  /* 0x000000ffff9b7224 */ /* 0x000fe200008e069b */
[----:B------:R-:W4:Y:S02]  /*6cd0*/  LDG.E.U8 R7, desc[UR6][R6.64] ;  /* 0x0000000606077981 */ /* 0x000f24000c1e1100 */
[----:B------:R-:W-:Y:S01]  /*6ce0*/  LEA.HI.X.SX32 R147, R2, UR13, 0x1, P0 ;  /* 0x0000000d02937c11 */ /* 0x000fe200080f0eff */
[----:B------:R-:W-:Y:S01]  /*6cf0*/  IMAD R2, R121, UR9, R0 ;  /* 0x0000000979027c24 */ /* 0x000fe2000f8e0200 */
[----:B------:R-:W-:Y:S01]  /*6d00*/  IADD3 R138, P1, PT, R138, UR9, RZ ;  /* 0x000000098a8a7c10 */ /* 0x000fe2000ff3e0ff */
[----:B------:R-:W2:Y:S03]  /*6d10*/  LDG.E.U8 R39, desc[UR6][R154.64] ;  /* 0x000000069a277981 */ /* 0x000ea6000c1e1100 */
[C---:B-1----:R-:W-:Y:S01]  /*6d20*/  IADD3 R174, P0, PT, R2.reuse, UR12, RZ ;  /* 0x0000000c02ae7c10 */ /* 0x042fe2000ff1e0ff */
[----:B------:R-:W4:Y:S03]  /*6d30*/  LDG.E.U8 R146, desc[UR6][R146.64] ;  /* 0x0000000692927981 */ /* 0x000f26000c1e1100 */
[----:B------:R-:W-:Y:S01]  /*6d40*/  LEA.HI.X.SX32 R175, R2, UR13, 0x1, P0 ;  /* 0x0000000d02af7c11 */ /* 0x000fe200080f0eff */
[----:B------:R-:W4:Y:S01]  /*6d50*/  LDG.E.U8 R125, desc[UR6][R124.64] ;  /* 0x000000067c7d7981 */ /* 0x000f22000c1e1100 */
[----:B------:R-:W-:Y:S01]  /*6d60*/  IADD3 R172, P0, PT, R172, UR9, RZ ;  /* 0x00000009acac7c10 */ /* 0x000fe2000ff1e0ff */
[----:B------:R-:W-:-:S02]  /*6d70*/  IMAD.X R139, RZ, RZ, R139, P1 ;  /* 0x000000ffff8b7224 */ /* 0x000fc400008e068b */
[----:B------:R0:W4:Y:S02]  /*6d80*/  LDG.E.U8 R70, desc[UR6][R174.64] ;  /* 0x00000006ae467981 */ /* 0x000124000c1e1100 */
[----:B------:R-:W-:Y:S01]  /*6d90*/  IMAD.X R173, RZ, RZ, R173, P0 ;  /* 0x000000ffffad7224 */ /* 0x000fe200000e06ad */
[----:B------:R-:W-:Y:S01]  /*6da0*/  IADD3 R160, P0, PT, R160, UR9, RZ ;  /* 0x00000009a0a07c10 */ /* 0x000fe2000ff1e0ff */
[----:B------:R-:W3:Y:S04]  /*6db0*/  LDG.E.U8 R46, desc[UR6][R138.64] ;  /* 0x000000068a2e7981 */ /* 0x000ee8000c1e1100 */
[----:B------:R-:W-:Y:S01]  /*6dc0*/  IMAD.X R161, RZ, RZ, R161, P0 ;  /* 0x000000ffffa17224 */ /* 0x000fe200000e06a1 */
[----:B------:R-:W-:Y:S01]  /*6dd0*/  IADD3 R156, P0, PT, R156, UR9, RZ ;  /* 0x000000099c9c7c10 */ /* 0x000fe2000ff1e0ff */
[----:B------:R-:W5:Y:S04]  /*6de0*/  LDG.E.U8 R4, desc[UR6][R172.64] ;  /* 0x00000006ac047981 */ /* 0x000f68000c1e1100 */
[----:B------:R-:W-:Y:S01]  /*6df0*/  IMAD.X R157, RZ, RZ, R157, P0 ;  /* 0x000000ffff9d7224 */ /* 0x000fe200000e069d */
[----:B------:R-:W-:-:S02]  /*6e00*/  IADD3 R108, P0, PT, R108, UR9, RZ ;  /* 0x000000096c6c7c10 */ /* 0x000fc4000ff1e0ff */
[----:B------:R-:W-:Y:S01]  /*6e10*/  IADD3 R134, P1, PT, R134, UR9, RZ ;  /* 0x0000000986867c10 */ /* 0x000fe2000ff3e0ff */
[----:B0-----:R-:W-:Y:S01]  /*6e20*/  VIADD R175, R37, UR4 ;  /* 0x0000000425af7c36 */ /* 0x001fe20008000000 */
[----:B------:R0:W2:Y:S01]  /*6e30*/  LDG.E.U8 R58, desc[UR6][R156.64] ;  /* 0x000000069c3a7981 */ /* 0x0000a2000c1e1100 */
[----:B------:R-:W-:Y:S01]  /*6e40*/  IMAD.X R109, RZ, RZ, R109, P0 ;  /* 0x000000ffff6d7224 */ /* 0x000fe200000e066d */
[----:B------:R-:W-:Y:S01]  /*6e50*/  IADD3 R106, P0, PT, R106, UR9, RZ ;  /* 0x000000096a6a7c10 */ /* 0x000fe2000ff1e0ff */
[----:B------:R-:W-:Y:S01]  /*6e60*/  IMAD.X R135, RZ, RZ, R135, P1 ;  /* 0x000000ffff877224 */ /* 0x000fe200008e0687 */
[----:B------:R-:W5:Y:S03]  /*6e70*/  LDG.E.U8 R117, desc[UR6][R160.64] ;  /* 0x00000006a0757981 */ /* 0x000f66000c1e1100 */
[----:B------:R-:W-:Y:S01]  /*6e80*/  IMAD.X R107, RZ, RZ, R107, P0 ;  /* 0x000000ffff6b7224 */ /* 0x000fe200000e066b */
[----:B------:R-:W-:Y:S01]  /*6e90*/  IADD3 R84, P0, PT, R84, UR9, RZ ;  /* 0x0000000954547c10 */ /* 0x000fe2000ff1e0ff */
[----:B------:R-:W4:Y:S01]  /*6ea0*/  LDG.E.U8 R173, desc[UR6][R108.64] ;  /* 0x000000066cad7981 */ /* 0x000f22000c1e1100 */
[----:B0-----:R-:W-:-:S03]  /*6eb0*/  IADD3 R156, P1, PT, R118, UR9, RZ ;  /* 0x00000009769c7c10 */ /* 0x001fc6000ff3e0ff */
        /* <DEDUP_REMOVED lines=13> */
[----:B------:R-:W3:Y:S03]  /*6f90*/  LDG.E.U8 R139, desc[UR6][R82.64] ;  /* 0x00000006528b7981 */ /* 0x000ee6000c1e1100 */
[----:B------:R-:W-:Y:S01]  /*6fa0*/  IMAD.X R97, RZ, RZ, R141, P0 ;  /* 0x000000ffff617224 */ /* 0x000fe200000e068d */
[----:B------:R-:W-:Y:S01]  /*6fb0*/  IADD3 R86, P0, PT, R86, UR9, RZ ;  /* 0x0000000956567c10 */ /* 0x000fe2000ff1e0ff */
[C-C-:B------:R-:W-:Y:S01]  /*6fc0*/  IMAD R2, R175.reuse, UR9, R0.reuse ;  /* 0x00000009af027c24 */ /* 0x140fe2000f8e0200 */
[----:B------:R-:W-:Y:S01]  /*6fd0*/  IADD3 R98, P1, PT, R98, UR9, RZ ;  /* 0x0000000962627c10 */ /* 0x000fe2000ff3e0ff */
[----:B------:R-:W2:Y:S02]  /*6fe0*/  LDG.E.U8 R118, desc[UR6][R102.64] ;  /* 0x0000000666767981 */ /* 0x000ea4000c1e1100 */
[----:B------:R-:W-:Y:S01]  /*6ff0*/  IMAD.X R87, RZ, RZ, R87, P0 ;  /* 0x000000ffff577224 */ /* 0x000fe200000e0657 */
[----:B------:R-:W-:Y:S01]  /*7000*/  IADD3 R94, P0, PT, R94, UR9, RZ ;  /* 0x000000095e5e7c10 */ /* 0x000fe2000ff1e0ff */
[----:B------:R-:W2:Y:S04]  /*7010*/  LDG.E.U8 R161, desc[UR6][R92.64] ;  /* 0x000000065ca17981 */ /* 0x000ea8000c1e1100 */
[----:B------:R-:W-:Y:S01]  /*7020*/  IMAD.X R95, RZ, RZ, R95, P0 ;  /* 0x000000ffff5f7224 */ /* 0x000fe200000e065f */
[----:B------:R-:W-:Y:S01]  /*7030*/  IADD3 R90, P0, PT, R90, UR9, RZ ;  /* 0x000000095a5a7c10 */ /* 0x000fe2000ff1e0ff */
[----:B------:R-:W-:Y:S01]  /*7040*/  IMAD.X R99, RZ, RZ, R99, P1 ;  /* 0x000000ffff637224 */ /* 0x000fe200008e0663 */
[----:B------:R-:W5:Y:S03]  /*7050*/  LDG.E.U8 R12, desc[UR6][R96.64] ;  /* 0x00000006600c7981 */ /* 0x000f66000c1e1100 */
[----:B------:R-:W-:Y:S01]  /*7060*/  IMAD.X R91, RZ, RZ, R91, P0 ;  /* 0x000000ffff5b7224 */ /* 0x000fe200000e065b */
[----:B------:R-:W-:Y:S01]  /*7070*/  IADD3 R88, P0, PT, R88, UR9, RZ ;  /* 0x0000000958587c10 */ /* 0x000fe2000ff1e0ff */
[----:B------:R-:W5:Y:S04]  /*7080*/  LDG.E.U8 R119, desc[UR6][R86.64] ;  /* 0x0000000656777981 */ /* 0x000f68000c1e1100 */
[----:B------:R-:W-:Y:S01]  /*7090*/  IMAD.X R89, RZ, RZ, R89, P0 ;  /* 0x000000ffff597224 */ /* 0x000fe200000e0659 */
[----:B------:R-:W-:Y:S01]  /*70a0*/  IADD3 R80, P0, PT, R80, UR9, RZ ;  /* 0x0000000950507c10 */ /* 0x000fe2000ff1e0ff */
[----:B------:R-:W-:Y:S01]  /*70b0*/  VIADD R175, R175, UR4 ;  /* 0x00000004afaf7c36 */ /* 0x000fe20008000000 */
[----:B------:R-:W5:Y:S03]  /*70c0*/  LDG.E.U8 R56, desc[UR6][R156.64] ;  /* 0x000000069c387981 */ /* 0x000f66000c1e1100 */
[----:B------:R-:W-:Y:S01]  /*70d0*/  IMAD.X R81, RZ, RZ, R81, P0 ;  /* 0x000000ffff517224 */ /* 0x000fe200000e0651 */
[C---:B------:R-:W-:Y:S01]  /*70e0*/  IADD3 R184, P0, PT, R2.reuse, UR12, RZ ;  /* 0x0000000c02b87c10 */ /* 0x040fe2000ff1e0ff */
[----:B------:R-:W5:Y:S03]  /*70f0*/  LDG.E.U8 R66, desc[UR6][R98.64] ;  /* 0x0000000662427981 */ /* 0x000f66000c1e1100 */
[----:B------:R-:W-:Y:S01]  /*7100*/  LEA.HI.X.SX32 R185, R2, UR13, 0x1, P0 ;  /* 0x0000000d02b97c11 */ /* 0x000fe200080f0eff */
[----:B------:R-:W-:Y:S01]  /*7110*/  IMAD R2, R175, UR9, R0 ;  /* 0x00000009af027c24 */ /* 0x000fe2000f8e0200 */
[----:B------:R-:W-:Y:S01]  /*7120*/  IADD3 R188, P0, PT, R130, UR9, RZ ;  /* 0x0000000982bc7c10 */ /* 0x000fe2000ff1e0ff */
[----:B------:R-:W5:Y:S01]  /*7130*/  LDG.E.U8 R157, desc[UR6][R94.64] ;  /* 0x000000065e9d7981 */ /* 0x000f62000c1e1100 */
[----:B------:R-:W-:-:S03]  /*7140*/  IADD3 R100, P1, PT, R100, UR9, RZ ;  /* 0x0000000964647c10 */ /* 0x000fc6000ff3e0ff */
[----:B------:R-:W-:Y:S01]  /*7150*/  IMAD.X R189, RZ, RZ, R131, P0 ;  /* 0x000000ffffbd7224 */ /* 0x000fe200000e0683 */
[C---:B------:R-:W-:Y:S01]  /*7160*/  IADD3 R186, P0, PT, R2.reuse, UR12, RZ ;  /* 0x0000000c02ba7c10 */ /* 0x040fe2000ff1e0ff */
[----:B------:R-:W-:Y:S01]  /*7170*/  IMAD.X R101, RZ, RZ, R101, P1 ;  /* 0x000000ffff657224 */ /* 0x000fe200008e0665 */
[----:B------:R-:W5:Y:S01]  /*7180*/  LDG.E.U8 R60, desc[UR6][R90.64] ;  /* 0x000000065a3c7981 */ /* 0x000f62000c1e1100 */
[----:B------:R-:W-:Y:S01]  /*7190*/  VIADD R175, R175, UR4 ;  /* 0x00000004afaf7c36 */ /* 0x000fe20008000000 */
[----:B------:R-:W-:Y:S02]  /*71a0*/  LEA.HI.X.SX32 R187, R2, UR13, 0x1, P0 ;  /* 0x0000000d02bb7c11 */ /* 0x000fe400080f0eff */
[----:B------:R-:W-:Y:S01]  /*71b0*/  IADD3 R130, P0, PT, R34, UR9, RZ ;  /* 0x0000000922827c10 */ /* 0x000fe2000ff1e0ff */
[----:B------:R-:W5:Y:S01]  /*71c0*/  LDG.E.U8 R147, desc[UR6][R100.64] ;  /* 0x0000000664937981 */ /* 0x000f62000c1e1100 */
[----:B------:R-:W-:-:S03]  /*71d0*/  IMAD R2, R175, UR9, R0 ;  /* 0x00000009af027c24 */ /* 0x000fc6000f8e0200 */
[----:B------:R0:W5:Y:S01]  /*71e0*/  LDG.E.U8 R37, desc[UR6][R184.64] ;  /* 0x00000006b8257981 */ /* 0x000162000c1e1100 */
[----:B------:R-:W-:-:S03]  /*71f0*/  IMAD.X R131, RZ, RZ, R35, P0 ;  /* 0x000000ffff837224 */ /* 0x000fc600000e0623 */
[----:B------:R-:W5:Y:S04]  /*7200*/  LDG.E.U8 R141, desc[UR6][R154.64] ;  /* 0x000000069a8d7981 */ /* 0x000f68000c1e1100 */
[----:B------:R-:W5:Y:S01]  /*7210*/  LDG.E.U8 R64, desc[UR6][R88.64] ;  /* 0x0000000658407981 */ /* 0x000f62000c1e1100 */
[----:B0-----:R-:W-:-:S03]  /*7220*/  IADD3 R184, P0, PT, R2, UR12, RZ ;  /* 0x0000000c02b87c10 */ /* 0x001fc6000ff1e0ff */
[----:B------:R-:W5:Y:S01]  /*7230*/  LDG.E.U8 R135, desc[UR6][R134.64] ;  /* 0x0000000686877981 */ /* 0x000f62000c1e1100 */
[----:B------:R-:W-:Y:S02]  /*7240*/  LEA.HI.X.SX32 R185, R2, UR13, 0x1, P0 ;  /* 0x0000000d02b97c11 */ /* 0x000fe400080f0eff */
[----:B------:R-:W-:Y:S01]  /*7250*/  IADD3 R182, P0, PT, R182, UR9, RZ ;  /* 0x00000009b6b67c10 */ /* 0x000fe2000ff1e0ff */
[----:B------:R-:W5:Y:S04]  /*7260*/  LDG.E.U8 R155, desc[UR6][R80.64] ;  /* 0x00000006509b7981 */ /* 0x000f68000c1e1100 */
[----:B------:R-:W-:Y:S01]  /*7270*/  IMAD.X R183, RZ, RZ, R183, P0 ;  /* 0x000000ffffb77224 */ /* 0x000fe200000e06b7 */
        /* <DEDUP_REMOVED lines=13> */
[----:B------:R0:W5:Y:S04]  /*7350*/  LDG.E.U8 R6, desc[UR6][R162.64] ;  /* 0x00000006a2067981 */ /* 0x000168000c1e1100 */
[----:B------:R-:W-:Y:S01]  /*7360*/  IMAD.X R129, RZ, RZ, R129, P0 ;  /* 0x000000ffff817224 */ /* 0x000fe200000e0681 */
[----:B------:R-:W-:Y:S01]  /*7370*/  IADD3 R114, P0, PT, R114, UR9, RZ ;  /* 0x0000000972727c10 */ /* 0x000fe2000ff1e0ff */
[----:B------:R-:W5:Y:S04]  /*7380*/  LDG.E.U8 R127, desc[UR6][R126.64] ;  /* 0x000000067e7f7981 */ /* 0x000f68000c1e1100 */
[----:B------:R-:W-:Y:S01]  /*7390*/  IMAD.X R115, RZ, RZ, R115, P0 ;  /* 0x000000ffff737224 */ /* 0x000fe200000e0673 */
[----:B------:R-:W-:Y:S01]  /*73a0*/  IADD3 R74, P0, PT, R74, UR9, RZ ;  /* 0x000000094a4a7c10 */ /* 0x000fe2000ff1e0ff */
[----:B------:R1:W5:Y:S04]  /*73b0*/  LDG.E.U8 R10, desc[UR6][R136.64] ;  /* 0x00000006880a7981 */ /* 0x000368000c1e1100 */
[----:B------:R-:W-:Y:S01]  /*73c0*/  IMAD.X R75, RZ, RZ, R75, P0 ;  /* 0x000000ffff4b7224 */ /* 0x000fe200000e064b */
[----:B0-----:R-:W-:Y:S01]  /*73d0*/  IADD3 R162, P0, PT, R78, UR9, RZ ;  /* 0x000000094ea27c10 */ /* 0x001fe2000ff1e0ff */
[----:B------:R-:W5:Y:S04]  /*73e0*/  LDG.E.U8 R129, desc[UR6][R128.64] ;  /* 0x0000000680817981 */ /* 0x000f68000c1e1100 */
[----:B------:R-:W-:Y:S01]  /*73f0*/  IMAD.X R163, RZ, RZ, R79, P0 ;  /* 0x000000ffffa37224 */ /* 0x000fe200000e064f */
[----:B------:R-:W-:Y:S01]  /*7400*/  IADD3 R78, P0, PT, R112, UR9, RZ ;  /* 0x00000009704e7c10 */ /* 0x000fe2000ff1e0ff */
[----:B------:R0:W5:Y:S04]  /*7410*/  LDG.E.U8 R2, desc[UR6][R114.64] ;  /* 0x0000000672027981 */ /* 0x000168000c1e1100 */
[----:B------:R-:W-:Y:S01]  /*7420*/  IMAD.X R79, RZ, RZ, R113, P0 ;  /* 0x000000ffff4f7224 */ /* 0x000fe200000e0671 */
[----:B------:R-:W5:Y:S01]  /*7430*/  LDG.E.U8 R75, desc[UR6][R74.64] ;  /* 0x000000064a4b7981 */ /* 0x000f62000c1e1100 */
[----:B------:R-:W-:-:S03]  /*7440*/  VIADD R179, R179, UR4 ;  /* 0x00000004b3b37c36 */ /* 0x000fc60008000000 */
[----:B------:R-:W5:Y:S01]  /*7450*/  LDG.E.U8 R18, desc[UR6][R162.64] ;  /* 0x00000006a2127981 */ /* 0x000f62000c1e1100 */
[----:B------:R-:W-:-:S03]  /*7460*/  VIADD R181, R181, UR4 ;  /* 0x00000004b5b57c36 */ /* 0x000fc60008000000 */
[----:B------:R-:W5:Y:S01]  /*7470*/  LDG.E.U8 R113, desc[UR6][R78.64] ;  /* 0x000000064e717981 */ /* 0x000f62000c1e1100 */
[--C-:B------:R-:W-:Y:S02]  /*7480*/  IMAD R8, R179, UR9, R0.reuse ;  /* 0x00000009b3087c24 */ /* 0x100fe4000f8e0200 */
[----:B------:R-:W-:Y:S01]  /*7490*/  IMAD R14, R181, UR9, R0 ;  /* 0x00000009b50e7c24 */ /* 0x000fe2000f8e0200 */
[----:B------:R-:W5:Y:S02]  /*74a0*/  LDG.E.U8 R35, desc[UR6][R184.64] ;  /* 0x00000006b8237981 */ /* 0x000f64000c1e1100 */
[----:B-1----:R-:W-:Y:S02]  /*74b0*/  IADD3 R136, P0, PT, R8, UR12, RZ ;  /* 0x0000000c08887c10 */ /* 0x002fe4000ff1e0ff */
[----:B0-----:R-:W-:Y:S01]  /*74c0*/  IADD3 R114, P1, PT, R14, UR12, RZ ;  /* 0x0000000c0e727c10 */ /* 0x001fe2000ff3e0ff */
[----:B------:R-:W-:Y:S01]  /*74d0*/  VIADD R177, R177, UR4 ;  /* 0x00000004b1b17c36 */ /* 0x000fe20008000000 */
[----:B------:R-:W-:Y:S01]  /*74e0*/  LEA.HI.X.SX32 R137, R8, UR13, 0x1, P0 ;  /* 0x0000000d08897c11 */ /* 0x000fe200080f0eff */
[----:B------:R-:W5:Y:S01]  /*74f0*/  LDG.E.U8 R34, desc[UR6][R186.64] ;  /* 0x00000006ba227981 */ /* 0x000f62000c1e1100 */
[----:B------:R-:W-:-:S02]  /*7500*/  IADD3 R182, P0, PT, R40, UR9, RZ ;  /* 0x0000000928b67c10 */ /* 0x000fc4000ff1e0ff */
[----:B------:R-:W-:Y:S01]  /*7510*/  LEA.HI.X.SX32 R115, R14, UR13, 0x1, P1 ;  /* 0x0000000d0e737c11 */ /* 0x000fe200088f0eff */
[----:B------:R0:W5:Y:S01]  /*7520*/  LDG.E.U8 R163, desc[UR6][R136.64] ;  /* 0x0000000688a37981 */ /* 0x000162000c1e1100 */
[----:B------:R-:W-:Y:S01]  /*7530*/  IADD3 R40, P1, PT, R44, UR9, RZ ;  /* 0x000000092c287c10 */ /* 0x000fe2000ff3e0ff */
[----:B------:R-:W-:Y:S01]  /*7540*/  IMAD.X R183, RZ, RZ, R41, P0 ;  /* 0x000000ffffb77224 */ /* 0x000fe200000e0629 */
[----:B------:R-:W-:Y:S01]  /*7550*/  IADD3 R54, P0, PT, R54, UR9, RZ ;  /* 0x0000000936367c10 */ /* 0x000fe2000ff1e0ff */
[----:B------:R1:W5:Y:S02]  /*7560*/  LDG.E.U8 R8, desc[UR6][R114.64] ;  /* 0x0000000672087981 */ /* 0x000364000c1e1100 */
[----:B------:R-:W-:Y:S02]  /*7570*/  IMAD.X R41, RZ, RZ, R45, P1 ;  /* 0x000000ffff297224 */ /* 0x000fe400008e062d */
[----:B------:R-:W-:Y:S01]  /*7580*/  IMAD.X R55, RZ, RZ, R55, P0 ;  /* 0x000000ffff377224 */ /* 0x000fe200000e0637 */
[----:B------:R-:W5:Y:S01]  /*7590*/  LDG.E.U8 R14, desc[UR6][R182.64] ;  /* 0x00000006b60e7981 */ /* 0x000f62000c1e1100 */
[----:B0-----:R-:W-:Y:S01]  /*75a0*/  IADD3 R136, P0, PT, R62, UR9, RZ ;  /* 0x000000093e887c10 */ /* 0x001fe2000ff1e0ff */
[----:B------:R-:W-:-:S02]  /*75b0*/  IMAD R44, R177, UR9, R0 ;  /* 0x00000009b12c7c24 */ /* 0x000fc4000f8e0200 */
[----:B------:R0:W5:Y:S01]  /*75c0*/  LDG.E.U8 R79, desc[UR6][R40.64] ;  /* 0x00000006284f7981 */ /* 0x000162000c1e1100 */
[----:B-1----:R-:W-:Y:S02]  /*75d0*/  VIADD R115, R121, UR4 ;  /* 0x0000000479737c36 */ /* 0x002fe40008000000 */
[----:B------:R-:W-:Y:S01]  /*75e0*/  IMAD.X R137, RZ, RZ, R63, P0 ;  /* 0x000000ffff897224 */ /* 0x000fe200000e063f */
[C---:B------:R-:W-:Y:S01]  /*75f0*/  IADD3 R62, P0, PT, R44.reuse, UR12, RZ ;  /* 0x0000000c2c3e7c10 */ /* 0x040fe2000ff1e0ff */
[----:B------:R1:W5:Y:S01]  /*7600*/  LDG.E.U8 R48, desc[UR6][R54.64] ;  /* 0x0000000636307981 */ /* 0x000362000c1e1100 */
[----:B0-----:R-:W-:Y:S02]  /*7610*/  IMAD R40, R115, UR9, R0 ;  /* 0x0000000973287c24 */ /* 0x001fe4000f8e0200 */
[----:B------:R-:W-:Y:S01]  /*7620*/  LEA.HI.X.SX32 R63, R44, UR13, 0x1, P0 ;  /* 0x0000000d2c3f7c11 */ /* 0x000fe200080f0eff */
[----:B------:R-:W-:Y:S01]  /*7630*/  VIADD R175, R175, UR4 ;  /* 0x00000004afaf7c36 */ /* 0x000fe20008000000 */
[----:B------:R-:W5:Y:S01]  /*7640*/  LDG.E.U8 R137, desc[UR6][R136.64] ;  /* 0x0000000688897981 */ /* 0x000f62000c1e1100 */
[----:B------:R-:W-:Y:S01]  /*7650*/  IADD3 R44, P0, PT, R40, UR12, RZ ;  /* 0x0000000c282c7c10 */ /* 0x000fe2000ff1e0ff */
[----:B------:R-:W-:-:S02]  /*7660*/  VIADD R179, R179, UR4 ;  /* 0x00000004b3b37c36 */ /* 0x000fc40008000000 */
[----:B------:R-:W5:Y:S01]  /*7670*/  LDG.E.U8 R144, desc[UR6][R62.64] ;  /* 0x000000063e907981 */ /* 0x000f62000c1e1100 */
[----:B------:R-:W-:Y:S02]  /*7680*/  LEA.HI.X.SX32 R45, R40, UR13, 0x1, P0 ;  /* 0x0000000d282d7c11 */ /* 0x000fe400080f0eff */
[----:B------:R-:W-:-:S03]  /*7690*/  IADD3 R40, P0, PT, R32, UR9, RZ ;  /* 0x0000000920287c10 */ /* 0x000fc6000ff1e0ff */
[----:B------:R-:W5:Y:S02]  /*76a0*/  LDG.E.U8 R121, desc[UR6][R44.64] ;  /* 0x000000062c797981 */ /* 0x000f64000c1e1100 */
[----:B------:R-:W-:Y:S01]  /*76b0*/  IMAD.X R41, RZ, RZ, R33, P0 ;  /* 0x000000ffff297224 */ /* 0x000fe200000e0621 */
[----:B-1----:R-:W-:Y:S01]  /*76c0*/  IADD3 R54, P0, PT, R30, UR9, RZ ;  /* 0x000000091e367c10 */ /* 0x002fe2000ff1e0ff */
[----:B------:R-:W-:-:S03]  /*76d0*/  IMAD R33, R175, UR9, R0 ;  /* 0x00000009af217c24 */ /* 0x000fc6000f8e0200 */
[----:B------:R0:W5:Y:S01]  /*76e0*/  LDG.E.U8 R40, desc[UR6][R40.64] ;  /* 0x0000000628287981 */ /* 0x000162000c1e1100 */
[----:B------:R-:W-:Y:S02]  /*76f0*/  IMAD.X R55, RZ, RZ, R31, P0 ;  /* 0x000000ffff377224 */ /* 0x000fe400000e061f */
[----:B------:R-:W-:Y:S01]  /*7700*/  IMAD R31, R179, UR9, R0 ;  /* 0x00000009b31f7c24 */ /* 0x000fe2000f8e0200 */
[----:B------:R-:W-:-:S03]  /*7710*/  IADD3 R32, P1, PT, R33, UR12, RZ ;  /* 0x0000000c21207c10 */ /* 0x000fc6000ff3e0ff */
[----:B------:R1:W5:Y:S01]  /*7720*/  LDG.E.U8 R55, desc[UR6][R54.64] ;  /* 0x0000000636377981 */ /* 0x000362000c1e1100 */
[----:B------:R-:W-:Y:S02]  /*7730*/  IADD3 R30, P0, PT, R31, UR12, RZ ;  /* 0x0000000c1f1e7c10 */ /* 0x000fe4000ff1e0ff */
[----:B------:R-:W-:Y:S02]  /*7740*/  LEA.HI.X.SX32 R33, R33, UR13, 0x1, P1 ;  /* 0x0000000d21217c11 */ /* 0x000fe400088f0eff */
[----:B------:R-:W-:Y:S02]  /*7750*/  LEA.HI.X.SX32 R31, R31, UR13, 0x1, P0 ;  /* 0x0000000d1f1f7c11 */ /* 0x000fe400080f0eff */
[----:B------:R-:W-:Y:S01]  /*7760*/  IADD3 R26, P0, PT, R26, UR9, RZ ;  /* 0x000000091a1a7c10 */ /* 0x000fe2000ff1e0ff */
[----:B------:R-:W-:Y:S01]  /*7770*/  VIADD R181, R181, UR4 ;  /* 0x00000004b5b57c36 */ /* 0x000fe20008000000 */
[----:B------:R-:W-:Y:S01]  /*7780*/  IADD3 R28, P1, PT, R28, UR9, RZ ;  /* 0x000000091c1c7c10 */ /* 0x000fe2000ff3e0ff */
[----:B------:R-:W-:Y:S01]  /*7790*/  VIADD R177, R177, UR4 ;  /* 0x00000004b1b17c36 */ /* 0x000fe20008000000 */
[----:B------:R-:W5:Y:S01]  /*77a0*/  LDG.E.U8 R32, desc[UR6][R32.64] ;  /* 0x0000000620207981 */ /* 0x000f62000c1e1100 */
[----:B------:R-:W-:-:S02]  /*77b0*/  IMAD.X R27, RZ, RZ, R27, P0 ;  /* 0x000000ffff1b7224 */ /* 0x000fc400000e061b */
[----:B------:R-:W-:Y:S01]  /*77c0*/  IMAD.X R29, RZ, RZ, R29, P1 ;  /* 0x000000ffff1d7224 */ /* 0x000fe200008e061d */
[----:B------:R1:W5:Y:S04]  /*77d0*/  LDG.E.U8 R45, desc[UR6][R30.64] ;  /* 0x000000061e2d7981 */ /* 0x000368000c1e1100 */
[----:B------:R1:W5:Y:S04]  /*77e0*/  LDG.E.U8 R44, desc[UR6][R26.64] ;  /* 0x000000061a2c7981 */ /* 0x000368000c1e1100 */
[----:B------:R-:W5:Y:S01]  /*77f0*/  LDG.E.U8 R63, desc[UR6][R28.64] ;  /* 0x000000061c3f7981 */ /* 0x000f62000c1e1100 */
[----:B0-----:R-:W-:-:S02]  /*7800*/  IMAD R41, R181, UR9, R0 ;  /* 0x00000009b5297c24 */ /* 0x001fc4000f8e0200 */
[--C-:B-1----:R-:W-:Y:S02]  /*7810*/  IMAD R54, R177, UR9, R0.reuse ;  /* 0x00000009b1367c24 */ /* 0x102fe4000f8e0200 */
[----:B------:R-:W-:Y:S01]  /*7820*/  VIADD R185, R115, UR4 ;  /* 0x0000000473b97c36 */ /* 0x000fe20008000000 */
[----:B------:R-:W-:Y:S01]  /*7830*/  IADD3 R172, P0, PT, R41, UR12, RZ ;  /* 0x0000000c29ac7c10 */ /* 0x000fe2000ff1e0ff */
[----:B------:R-:W-:Y:S01]  /*7840*/  VIADD R183, R175, UR4 ;  /* 0x00000004afb77c36 */ /* 0x000fe20008000000 */
[C---:B------:R-:W-:Y:S01]  /*7850*/  IADD3 R30, P1, PT, R54.reuse, UR12, RZ ;  /* 0x0000000c361e7c10 */ /* 0x040fe2000ff3e0ff */
[--C-:B------:R-:W-:Y:S02]  /*7860*/  IMAD R33, R185, UR9, R0.reuse ;  /* 0x00000009b9217c24 */ /* 0x100fe4000f8e0200 */
[----:B------:R-:W-:Y:S01]  /*7870*/  VIADD R187, R179, UR4 ;  /* 0x00000004b3bb7c36 */ /* 0x000fe20008000000 */
[----:B------:R-:W-:Y:S01]  /*7880*/  LEA.HI.X.SX32 R31, R54, UR13, 0x1, P1 ;  /* 0x0000000d361f7c11 */ /* 0x000fe200088f0eff */
[----:B------:R-:W-:-:S02]  /*7890*/  IMAD R27, R183, UR9, R0 ;  /* 0x00000009b71b7c24 */ /* 0x000fc4000f8e0200 */
[--C-:B------:R-:W-:Y:S02]  /*78a0*/  IMAD R54, R187, UR9, R0.reuse ;  /* 0x00000009bb367c24 */ /* 0x100fe4000f8e0200 */
[----:B------:R-:W-:Y:S01]  /*78b0*/  VIADD R175, R181, UR4 ;  /* 0x00000004b5af7c36 */ /* 0x000fe20008000000 */
[----:B------:R0:W5:Y:S01]  /*78c0*/  LDG.E.U8 R142, desc[UR6][R30.64] ;  /* 0x000000061e8e7981 */ /* 0x000162000c1e1100 */
[----:B------:R-:W-:Y:S01]  /*78d0*/  IADD3 R26, P1, PT, R27, UR12, RZ ;  /* 0x0000000c1b1a7c10 */ /* 0x000fe2000ff3e0ff */
[----:B------:R-:W-:Y:S02]  /*78e0*/  VIADD R179, R177, UR4 ;  /* 0x00000004b1b37c36 */ /* 0x000fe40008000000 */
[----:B------:R-:W-:Y:S01]  /*78f0*/  VIADD R177, R185, UR4 ;  /* 0x00000004b9b17c36 */ /* 0x000fe20008000000 */
[----:B------:R-:W-:Y:S01]  /*7900*/  LEA.HI.X.SX32 R27, R27, UR13, 0x1, P1 ;  /* 0x0000000d1b1b7c11 */ /* 0x000fe200088f0eff */
[----:B0-----:R-:W-:Y:S02]  /*7910*/  IMAD R31, R175, UR9, R0 ;  /* 0x00000009af1f7c24 */ /* 0x001fe4000f8e0200 */
[----:B------:R-:W-:-:S03]  /*7920*/  VIADD R183, R183, UR4 ;  /* 0x00000004b7b77c36 */ /* 0x000fc60008000000 */
[----:B------:R-:W-:Y:S01]  /*7930*/  IADD3 R30, P1, PT, R31, UR12, RZ ;  /* 0x0000000c1f1e7c10 */ /* 0x000fe2000ff3e0ff */
[----:B------:R-:W-:-:S03]  /*7940*/  VIADD R181, R175, UR4 ;  /* 0x00000004afb57c36 */ /* 0x000fc60008000000 */
[----:B------:R-:W-:Y:S02]  /*7950*/  LEA.HI.X.SX32 R31, R31, UR13, 0x1, P1 ;  /* 0x0000000d1f1f7c11 */ /* 0x000fe400088f0eff */
[----:B----4-:R-:W-:Y:S02]  /*7960*/  IADD3 R120, PT, PT, R122, R120, R173 ;  /* 0x000000787a787210 */ /* 0x010fe40007ffe0ad */
[----:B------:R-:W-:Y:S02]  /*7970*/  LEA.HI.X.SX32 R173, R41, UR13, 0x1, P0 ;  /* 0x0000000d29ad7c11 */ /* 0x000fe400080f0eff */
[----:B------:R-:W-:-:S03]  /*7980*/  IADD3 R28, P0, PT, R33, UR12, RZ ;  /* 0x0000000c211c7c10 */ /* 0x000fc6000ff1e0ff */
[----:B------:R0:W4:Y:S01]  /*7990*/  LDG.E.U8 R41, desc[UR6][R172.64] ;  /* 0x00000006ac297981 */ /* 0x000122000c1e1100 */
[----:B------:R-:W-:Y:S02]  /*79a0*/  LEA.HI.X.SX32 R29, R33, UR13, 0x1, P0 ;  /* 0x0000000d211d7c11 */ /* 0x000fe400080f0eff */
[----:B---3--:R-:W-:Y:S01]  /*79b0*/  IADD3 R68, PT, PT, R139, R120, R68 ;  /* 0x000000788b447210 */ /* 0x008fe20007ffe044 */
[----:B------:R-:W3:Y:S01]  /*79c0*/  LDG.E.U8 R33, desc[UR6][R26.64] ;  /* 0x000000061a217981 */ /* 0x000ee2000c1e1100 */
[C---:B------:R-:W-:Y:S01]  /*79d0*/  IADD3 R114, P0, PT, R54.reuse, UR12, RZ ;  /* 0x0000000c36727c10 */ /* 0x040fe2000ff1e0ff */
[C---:B------:R-:W-:Y:S02]  /*79e0*/  VIADD R175, R179.reuse, UR4 ;  /* 0x00000004b3af7c36 */ /* 0x040fe40008000000 */
[----:B------:R-:W3:Y:S01]  /*79f0*/  LDG.E.U8 R139, desc[UR6][R30.64] ;  /* 0x000000061e8b7981 */ /* 0x000ee2000c1e1100 */
[----:B------:R-:W-:Y:S01]  /*7a00*/  LEA.HI.X.SX32 R115, R54, UR13, 0x1, P0 ;  /* 0x0000000d36737c11 */ /* 0x000fe200080f0eff */
[----:B------:R-:W-:Y:S01]  /*7a10*/  IMAD R54, R179, UR9, R0 ;  /* 0x00000009b3367c24 */ /* 0x000fe2000f8e0200 */
[----:B--2---:R-:W-:Y:S01]  /*7a20*/  IADD3 R118, PT, PT, R161, R68, R118 ;  /* 0x00000044a1767210 */ /* 0x004fe20007ffe076 */
[----:B0-----:R-:W-:Y:S01]  /*7a30*/  VIADD R173, R187, UR4 ;  /* 0x00000004bbad7c36 */ /* 0x001fe20008000000 */
[----:B------:R0:W2:Y:S02]  /*7a40*/  LDG.E.U8 R68, desc[UR6][R28.64] ;  /* 0x000000061c447981 */ /* 0x0000a4000c1e1100 */
[----:B------:R-:W-:Y:S01]  /*7a50*/  IADD3 R160, P0, PT, R54, UR12, RZ ;  /* 0x0000000c36a07c10 */ /* 0x000fe2000ff1e0ff */
[--C-:B------:R-:W-:Y:S01]  /*7a60*/  IMAD R62, R175, UR9, R0.reuse ;  /* 0x00000009af3e7c24 */ /* 0x100fe2000f8e0200 */
[----:B------:R-:W4:Y:S01]  /*7a70*/  LDG.E.U8 R112, desc[UR6][R114.64] ;  /* 0x0000000672707981 */ /* 0x000f22000c1e1100 */
[----:B0-----:R-:W-:Y:S01]  /*7a80*/  IMAD R28, R177, UR9, R0 ;  /* 0x00000009b11c7c24 */ /* 0x001fe2000f8e0200 */
[----:B-----5:R-:W-:Y:S01]  /*7a90*/  IADD3 R12, PT, PT, R119, R118, R12 ;  /* 0x00000076770c7210 */ /* 0x020fe20007ffe00c */
[----:B------:R-:W-:-:S03]  /*7aa0*/  IMAD R29, R173, UR9, R0 ;  /* 0x00000009ad1d7c24 */ /* 0x000fc6000f8e0200 */
[----:B------:R-:W-:Y:S02]  /*7ab0*/  IADD3 R26, P1, PT, R28, UR12, RZ ;  /* 0x0000000c1c1a7c10 */ /* 0x000fe4000ff3e0ff */
[----:B------:R-:W-:Y:S01]  /*7ac0*/  LEA.HI.X.SX32 R161, R54, UR13, 0x1, P0 ;  /* 0x0000000d36a17c11 */ /* 0x000fe200080f0eff */
[----:B------:R-:W-:Y:S01]  /*7ad0*/  IMAD R54, R181, UR9, R0 ;  /* 0x00000009b5367c24 */ /* 0x000fe2000f8e0200 */
[----:B------:R-:W-:Y:S01]  /*7ae0*/  LEA.HI.X.SX32 R27, R28, UR13, 0x1, P1 ;  /* 0x0000000d1c1b7c11 */ /* 0x000fe200088f0eff */
[----:B------:R-:W-:Y:S01]  /*7af0*/  VIADD R179, R177, UR4 ;  /* 0x00000004b1b37c36 */ /* 0x000fe20008000000 */
[----:B------:R-:W-:Y:S01]  /*7b00*/  IADD3 R28, P0, PT, R29, UR12, RZ ;  /* 0x0000000c1d1c7c10 */ /* 0x000fe2000ff1e0ff */
[----:B------:R-:W5:Y:S01]  /*7b10*/  LDG.E.U8 R140, desc[UR6][R160.64] ;  /* 0x00000006a08c7981 */ /* 0x000f62000c1e1100 */
[----:B------:R-:W-:Y:S01]  /*7b20*/  IADD3 R66, PT, PT, R157, R12, R66 ;  /* 0x0000000c9d427210 */ /* 0x000fe20007ffe042 */
[----:B------:R-:W-:Y:S02]  /*7b30*/  IMAD R12, R183, UR9, R0 ;  /* 0x00000009b70c7c24 */ /* 0x000fe4000f8e0200 */
[----:B------:R0:W2:Y:S03]  /*7b40*/  LDG.E.U8 R119, desc[UR6][R26.64] ;  /* 0x000000061a777981 */ /* 0x0000a6000c1e1100 */
[----:B------:R-:W-:-:S02]  /*7b50*/  IADD3 R30, P1, PT, R12, UR12, RZ ;  /* 0x0000000c0c1e7c10 */ /* 0x000fc4000ff3e0ff */
[----:B------:R-:W-:Y:S02]  /*7b60*/  LEA.HI.X.SX32 R29, R29, UR13, 0x1, P0 ;  /* 0x0000000d1d1d7c11 */ /* 0x000fe400080f0eff */
[----:B------:R-:W-:Y:S02]  /*7b70*/  LEA.HI.X.SX32 R31, R12, UR13, 0x1, P1 ;  /* 0x0000000d0c1f7c11 */ /* 0x000fe400088f0eff */
[----:B------:R-:W-:Y:S01]  /*7b80*/  IADD3 R60, PT, PT, R147, R66, R60 ;  /* 0x00000042933c7210 */ /* 0x000fe20007ffe03c */
[--C-:B0-----:R-:W-:Y:S01]  /*7b90*/  IMAD R27, R179, UR9, R0.reuse ;  /* 0x00000009b31b7c24 */ /* 0x101fe2000f8e0200 */
[----:B------:R-:W-:Y:S01]  /*7ba0*/  IADD3 R156, P0, PT, R54, UR12, RZ ;  /* 0x0000000c369c7c10 */ /* 0x000fe2000ff1e0ff */
[----:B------:R-:W-:Y:S01]  /*7bb0*/  VIADD R147, R183, UR4 ;  /* 0x00000004b7937c36 */ /* 0x000fe20008000000 */
[----:B------:R0:W2:Y:S01]  /*7bc0*/  LDG.E.U8 R30, desc[UR6][R30.64] ;  /* 0x000000061e1e7981 */ /* 0x0000a2000c1e1100 */
[----:B------:R-:W-:Y:S02]  /*7bd0*/  IADD3 R114, P1, PT, R62, UR12, RZ ;  /* 0x0000000c3e727c10 */ /* 0x000fe4000ff3e0ff */
[----:B------:R-:W-:Y:S01]  /*7be0*/  LEA.HI.X.SX32 R157, R54, UR13, 0x1, P0 ;  /* 0x0000000d369d7c11 */ /* 0x000fe200080f0eff */
[----:B------:R1:W3:Y:S01]  /*7bf0*/  LDG.E.U8 R12, desc[UR6][R28.64] ;  /* 0x000000061c0c7981 */ /* 0x0002e2000c1e1100 */
[----:B------:R-:W-:Y:S01]  /*7c00*/  VIADD R177, R173, UR4 ;  /* 0x00000004adb17c36 */ /* 0x000fe20008000000 */
[----:B------:R-:W-:Y:S01]  /*7c10*/  LEA.HI.X.SX32 R115, R62, UR13, 0x1, P1 ;  /* 0x0000000d3e737c11 */ /* 0x000fe200088f0eff */
[----:B------:R-:W-:Y:S01]  /*7c20*/  VIADD R161, R181, UR4 ;  /* 0x00000004b5a17c36 */ /* 0x000fe20008000000 */
[----:B------:R1:W5:Y:S01]  /*7c30*/  LDG.E.U8 R74, desc[UR6][R156.64] ;  /* 0x000000069c4a7981 */ /* 0x000362000c1e1100 */
[--C-:B0-----:R-:W-:Y:S01]  /*7c40*/  IMAD R31, R147, UR9, R0.reuse ;  /* 0x00000009931f7c24 */ /* 0x101fe2000f8e0200 */
[----:B-1----:R-:W-:Y:S01]  /*7c50*/  IADD3 R28, P0, PT, R27, UR12, RZ ;  /* 0x0000000c1b1c7c10 */ /* 0x002fe2000ff1e0ff */
[----:B------:R-:W-:-:S03]  /*7c60*/  IMAD R54, R177, UR9, R0 ;  /* 0x00000009b1367c24 */ /* 0x000fc6000f8e0200 */
[----:B------:R-:W-:Y:S01]  /*7c70*/  IADD3 R26, P1, PT, R31, UR12, RZ ;  /* 0x0000000c1f1a7c10 */ /* 0x000fe2000ff3e0ff */
[----:B------:R-:W-:Y:S01]  /*7c80*/  VIADD R173, R179, UR4 ;  /* 0x00000004b3ad7c36 */ /* 0x000fe20008000000 */
[----:B------:R-:W-:Y:S01]  /*7c90*/  LEA.HI.X.SX32 R29, R27, UR13, 0x1, P0 ;  /* 0x0000000d1b1d7c11 */ /* 0x000fe200080f0eff */
[----:B------:R-:W-:Y:S01]  /*7ca0*/  VIADD R157, R175, UR4 ;  /* 0x00000004af9d7c36 */ /* 0x000fe20008000000 */
[----:B------:R-:W-:Y:S01]  /*7cb0*/  LEA.HI.X.SX32 R27, R31, UR13, 0x1, P1 ;  /* 0x0000000d1f1b7c11 */ /* 0x000fe200088f0eff */
[----:B------:R-:W-:Y:S01]  /*7cc0*/  IMAD R62, R161, UR9, R0 ;  /* 0x00000009a13e7c24 */ /* 0x000fe2000f8e0200 */
[C---:B------:R-:W-:Y:S01]  /*7cd0*/  IADD3 R154, P0, PT, R54.reuse, UR12, RZ ;  /* 0x0000000c369a7c10 */ /* 0x040fe2000ff1e0ff */
[----:B------:R0:W2:Y:S01]  /*7ce0*/  LDG.E.U8 R66, desc[UR6][R28.64] ;  /* 0x000000061c427981 */ /* 0x0000a2000c1e1100 */
[----:B------:R-:W-:Y:S02]  /*7cf0*/  IADD3 R60, PT, PT, R155, R60, R64 ;  /* 0x0000003c9b3c7210 */ /* 0x000fe40007ffe040 */
[----:B------:R-:W-:Y:S01]  /*7d00*/  LEA.HI.X.SX32 R155, R54, UR13, 0x1, P0 ;  /* 0x0000000d369b7c11 */ /* 0x000fe200080f0eff */
[----:B------:R1:W2:Y:S01]  /*7d10*/  LDG.E.U8 R138, desc[UR6][R114.64] ;  /* 0x00000006728a7981 */ /* 0x0002a2000c1e1100 */
[----:B------:R-:W-:-:S03]  /*7d20*/  VIADD R175, R177, UR4 ;  /* 0x00000004b1af7c36 */ /* 0x000fc60008000000 */
[----:B------:R1:W2:Y:S01]  /*7d30*/  LDG.E.U8 R31, desc[UR6][R26.64] ;  /* 0x000000061a1f7981 */ /* 0x0002a2000c1e1100 */
[--C-:B0-----:R-:W-:Y:S02]  /*7d40*/  IMAD R29, R157, UR9, R0.reuse ;  /* 0x000000099d1d7c24 */ /* 0x101fe4000f8e0200 */
[----:B------:R-:W-:Y:S01]  /*7d50*/  VIADD R179, R147, UR4 ;  /* 0x0000000493b37c36 */ /* 0x000fe20008000000 */
[C---:B-1----:R-:W-:Y:S02]  /*7d60*/  IADD3 R114, P1, PT, R62.reuse, UR12, RZ ;  /* 0x0000000c3e727c10 */ /* 0x042fe4000ff3e0ff */
[----:B------:R-:W-:Y:S01]  /*7d70*/  IADD3 R28, P0, PT, R29, UR12, RZ ;  /* 0x0000000c1d1c7c10 */ /* 0x000fe2000ff1e0ff */
[----:B------:R-:W-:Y:S01]  /*7d80*/  IMAD R27, R173, UR9, R0 ;  /* 0x00000009ad1b7c24 */ /* 0x000fe2000f8e0200 */
[----:B------:R-:W-:Y:S01]  /*7d90*/  IADD3 R4, PT, PT, R117, R60, R4 ;  /* 0x0000003c75047210 */ /* 0x000fe20007ffe004 */
[----:B------:R-:W-:Y:S01]  /*7da0*/  IMAD R54, R175, UR9, R0 ;  /* 0x00000009af367c24 */ /* 0x000fe2000f8e0200 */
[----:B------:R-:W-:-:S02]  /*7db0*/  LEA.HI.X.SX32 R115, R62, UR13, 0x1, P1 ;  /* 0x0000000d3e737c11 */ /* 0x000fc400088f0eff */
[----:B------:R-:W-:Y:S01]  /*7dc0*/  LEA.HI.X.SX32 R29, R29, UR13, 0x1, P0 ;  /* 0x0000000d1d1d7c11 */ /* 0x000fe200080f0eff */
[----:B------:R-:W-:Y:S01]  /*7dd0*/  IMAD R60, R179, UR9, R0 ;  /* 0x00000009b33c7c24 */ /* 0x000fe2000f8e0200 */
[----:B------:R-:W-:Y:S01]  /*7de0*/  IADD3 R26, P1, PT, R27, UR12, RZ ;  /* 0x0000000c1b1a7c10 */ /* 0x000fe2000ff3e0ff */
[----:B------:R-:W-:Y:S01]  /*7df0*/  VIADD R181, R161, UR4 ;  /* 0x00000004a1b57c36 */ /* 0x000fe20008000000 */
[----:B------:R-:W-:Y:S01]  /*7e00*/  IADD3 R58, PT, PT, R39, R4, R58 ;  /* 0x00000004273a7210 */ /* 0x000fe20007ffe03a */
[----:B------:R0:W2:Y:S01]  /*7e10*/  LDG.E.U8 R136, desc[UR6][R28.64] ;  /* 0x000000061c887981 */ /* 0x0000a2000c1e1100 */
[----:B------:R-:W-:Y:S01]  /*7e20*/  LEA.HI.X.SX32 R27, R27, UR13, 0x1, P1 ;  /* 0x0000000d1b1b7c11 */ /* 0x000fe200088f0eff */
[----:B------:R-:W-:Y:S02]  /*7e30*/  VIADD R147, R157, UR4 ;  /* 0x000000049d937c36 */ /* 0x000fe40008000000 */
[----:B------:R1:W3:Y:S01]  /*7e40*/  LDG.E.U8 R39, desc[UR6][R154.64] ;  /* 0x000000069a277981 */ /* 0x0002e2000c1e1100 */
[----:B------:R-:W-:Y:S01]  /*7e50*/  IADD3 R156, P1, PT, R60, UR12, RZ ;  /* 0x0000000c3c9c7c10 */ /* 0x000fe2000ff3e0ff */
[----:B------:R-:W-:-:S02]  /*7e60*/  VIADD R177, R173, UR4 ;  /* 0x00000004adb17c36 */ /* 0x000fc40008000000 */
[----:B------:R1:W2:Y:S01]  /*7e70*/  LDG.E.U8 R4, desc[UR6][R114.64] ;  /* 0x0000000672047981 */ /* 0x0002a2000c1e1100 */
[----:B0-----:R-:W-:-:S03]  /*7e80*/  IMAD R29, R181, UR9, R0 ;  /* 0x00000009b51d7c24 */ /* 0x001fc6000f8e0200 */
[----:B------:R0:W2:Y:S01]  /*7e90*/  LDG.E.U8 R117, desc[UR6][R26.64] ;  /* 0x000000061a757981 */ /* 0x0000a2000c1e1100 */
[----:B-1----:R-:W-:Y:S01]  /*7ea0*/  IADD3 R154, P0, PT, R54, UR12, RZ ;  /* 0x0000000c369a7c10 */ /* 0x002fe2000ff1e0ff */
[----:B------:R-:W-:Y:S01]  /*7eb0*/  VIADD R173, R179, UR4 ;  /* 0x00000004b3ad7c36 */ /* 0x000fe20008000000 */
[----:B------:R-:W-:Y:S02]  /*7ec0*/  LEA.HI.X.SX32 R157, R60, UR13, 0x1, P1 ;  /* 0x0000000d3c9d7c11 */ /* 0x000fe400088f0eff */
[----:B------:R-:W-:Y:S02]  /*7ed0*/  LEA.HI.X.SX32 R155, R54, UR13, 0x1, P0 ;  /* 0x0000000d369b7c11 */ /* 0x000fe400080f0eff */
[----:B------:R-:W-:Y:S01]  /*7ee0*/  IADD3 R114, P0, PT, R29, UR12, RZ ;  /* 0x0000000c1d727c10 */ /* 0x000fe2000ff1e0ff */
[----:B------:R1:W2:Y:S01]  /*7ef0*/  LDG.E.U8 R28, desc[UR6][R156.64] ;  /* 0x000000069c1c7981 */ /* 0x0002a2000c1e1100 */
[----:B0-----:R-:W-:Y:S01]  /*7f00*/  IMAD R26, R147, UR9, R0 ;  /* 0x00000009931a7c24 */ /* 0x001fe2000f8e0200 */
[----:B------:R-:W-:Y:S01]  /*7f10*/  IADD3 R46, PT, PT, R135, R58, R46 ;  /* 0x0000003a872e7210 */ /* 0x000fe20007ffe02e */
[--C-:B------:R-:W-:Y:S01]  /*7f20*/  IMAD R27, R177, UR9, R0.reuse ;  /* 0x00000009b11b7c24 */ /* 0x100fe2000f8e0200 */
[----:B------:R-:W-:Y:S01]  /*7f30*/  LEA.HI.X.SX32 R115, R29, UR13, 0x1, P0 ;  /* 0x0000000d1d737c11 */ /* 0x000fe200080f0eff */
[----:B------:R-:W-:Y:S01]  /*7f40*/  IMAD R29, R173, UR9, R0 ;  /* 0x00000009ad1d7c24 */ /* 0x000fe2000f8e0200 */
[----:B------:R-:W-:Y:S01]  /*7f50*/  IADD3 R46, PT, PT, R141, R46, R56 ;  /* 0x0000002e8d2e7210 */ /* 0x000fe20007ffe038 */
[----:B------:R0:W5:Y:S01]  /*7f60*/  LDG.E.U8 R161, desc[UR6][R154.64] ;  /* 0x000000069aa17981 */ /* 0x000162000c1e1100 */
[C---:B------:R-:W-:Y:S01]  /*7f70*/  IADD3 R134, P1, PT, R26.reuse, UR12, RZ ;  /* 0x0000000c1a867c10 */ /* 0x040fe2000ff3e0ff */
[----:B-1----:R-:W-:Y:S01]  /*7f80*/  VIADD R157, R181, UR4 ;  /* 0x00000004b59d7c36 */ /* 0x002fe20008000000 */
[----:B------:R-:W-:Y:S01]  /*7f90*/  IADD3 R20, PT, PT, R131, R46, R20 ;  /* 0x0000002e83147210 */ /* 0x000fe20007ffe014 */
[----:B------:R-:W-:Y:S01]  /*7fa0*/  VIADD R183, R175, UR4 ;  /* 0x00000004afb77c36 */ /* 0x000fe20008000000 */
[----:B------:R-:W-:Y:S01]  /*7fb0*/  LEA.HI.X.SX32 R135, R26, UR13, 0x1, P1 ;  /* 0x0000000d1a877c11 */ /* 0x000fe200088f0eff */
[----:B------:R-:W-:Y:S01]  /*7fc0*/  IMAD R46, R157, UR9, R0 ;  /* 0x000000099d2e7c24 */ /* 0x000fe2000f8e0200 */
[----:B------:R-:W-:Y:S01]  /*7fd0*/  IADD3 R26, P1, PT, R29, UR12, RZ ;  /* 0x0000000c1d1a7c10 */ /* 0x000fe2000ff3e0ff */
[----:B------:R-:W-:Y:S01]  /*7fe0*/  VIADD R179, R147, UR4 ;  /* 0x0000000493b37c36 */ /* 0x000fe20008000000 */
[----:B0-----:R-:W-:Y:S01]  /*7ff0*/  IADD3 R154, P0, PT, R27, UR12, RZ ;  /* 0x0000000c1b9a7c10 */ /* 0x001fe2000ff1e0ff */
[----:B------:R0:W2:Y:S01]  /*8000*/  LDG.E.U8 R141, desc[UR6][R114.64] ;  /* 0x00000006728d7981 */ /* 0x0000a2000c1e1100 */
[----:B------:R-:W-:-:S02]  /*8010*/  IADD3 R20, PT, PT, R133, R20, R42 ;  /* 0x0000001485147210 */ /* 0x000fc40007ffe02a */
[----:B------:R-:W-:Y:S01]  /*8020*/  LEA.HI.X.SX32 R155, R27, UR13, 0x1, P0 ;  /* 0x0000000d1b9b7c11 */ /* 0x000fe200080f0eff */
[--C-:B------:R-:W-:Y:S01]  /*8030*/  IMAD R42, R183, UR9, R0.reuse ;  /* 0x00000009b72a7c24 */ /* 0x100fe2000f8e0200 */
[----:B------:R-:W-:Y:S01]  /*8040*/  LEA.HI.X.SX32 R27, R29, UR13, 0x1, P1 ;  /* 0x0000000d1d1b7c11 */ /* 0x000fe200088f0eff */
[----:B------:R-:W-:Y:S01]  /*8050*/  VIADD R175, R177, UR4 ;  /* 0x00000004b1af7c36 */ /* 0x000fe20008000000 */
[----:B------:R-:W-:Y:S01]  /*8060*/  IADD3 R130, P1, PT, R46, UR12, RZ ;  /* 0x0000000c2e827c10 */ /* 0x000fe2000ff3e0ff */
[----:B------:R-:W-:Y:S01]  /*8070*/  VIADD R177, R173, UR4 ;  /* 0x00000004adb17c36 */ /* 0x000fe20008000000 */
[----:B------:R-:W-:Y:S01]  /*8080*/  IADD3 R132, P0, PT, R42, UR12, RZ ;  /* 0x0000000c2a847c10 */ /* 0x000fe2000ff1e0ff */
[----:B------:R1:W2:Y:S01]  /*8090*/  LDG.E.U8 R64, desc[UR6][R154.64] ;  /* 0x000000069a407981 */ /* 0x0002a2000c1e1100 */
[----:B------:R-:W-:Y:S01]  /*80a0*/  LEA.HI.X.SX32 R131, R46, UR13, 0x1, P1 ;  /* 0x0000000d2e837c11 */ /* 0x000fe200088f0eff */
[----:B------:R-:W-:Y:S01]  /*80b0*/  IMAD R46, R175, UR9, R0 ;  /* 0x00000009af2e7c24 */ /* 0x000fe2000f8e0200 */
[----:B------:R-:W-:Y:S01]  /*80c0*/  IADD3 R6, PT, PT, R127, R20, R6 ;  /* 0x000000147f067210 */ /* 0x000fe20007ffe006 */
[----:B------:R1:W2:Y:S01]  /*80d0*/  LDG.E.U8 R29, desc[UR6][R26.64] ;  /* 0x000000061a1d7981 */ /* 0x0002a2000c1e1100 */
[----:B------:R-:W-:Y:S01]  /*80e0*/  LEA.HI.X.SX32 R133, R42, UR13, 0x1, P0 ;  /* 0x0000000d2a857c11 */ /* 0x000fe200080f0eff */
[----:B------:R-:W-:Y:S01]  /*80f0*/  IMAD R42, R179, UR9, R0 ;  /* 0x00000009b32a7c24 */ /* 0x000fe2000f8e0200 */
[----:B------:R-:W-:Y:S01]  /*8100*/  IADD3 R6, PT, PT, R129, R6, R10 ;  /* 0x0000000681067210 */ /* 0x000fe20007ffe00a */
[--C-:B------:R-:W-:Y:S01]  /*8110*/  IMAD R10, R177, UR9, R0.reuse ;  /* 0x00000009b10a7c24 */ /* 0x100fe2000f8e0200 */
[----:B0-----:R-:W-:Y:S01]  /*8120*/  IADD3 R114, P1, PT, R46, UR12, RZ ;  /* 0x0000000c2e727c10 */ /* 0x001fe2000ff3e0ff */
[----:B------:R-:W-:Y:S01]  /*8130*/  VIADD R173, R183, UR4 ;  /* 0x00000004b7ad7c36 */ /* 0x000fe20008000000 */
[----:B-1----:R-:W-:Y:S01]  /*8140*/  IADD3 R154, P0, PT, R42, UR12, RZ ;  /* 0x0000000c2a9a7c10 */ /* 0x002fe2000ff1e0ff */
[----:B------:R-:W-:Y:S01]  /*8150*/  VIADD R147, R157, UR4 ;  /* 0x000000049d937c36 */ /* 0x000fe20008000000 */
[----:B------:R-:W-:Y:S01]  /*8160*/  LEA.HI.X.SX32 R115, R46, UR13, 0x1, P1 ;  /* 0x0000000d2e737c11 */ /* 0x000fe200088f0eff */
[----:B------:R-:W-:Y:S01]  /*8170*/  IMAD R20, R173, UR9, R0 ;  /* 0x00000009ad147c24 */ /* 0x000fe2000f8e0200 */
[----:B------:R-:W-:Y:S01]  /*8180*/  IADD3 R26, P1, PT, R10, UR12, RZ ;  /* 0x0000000c0a1a7c10 */ /* 0x000fe2000ff3e0ff */
[----:B------:R0:W5:Y:S01]  /*8190*/  LDG.E.U8 R54, desc[UR6][R132.64] ;  /* 0x0000000684367981 */ /* 0x000162000c1e1100 */
[----:B------:R-:W-:-:S02]  /*81a0*/  LEA.HI.X.SX32 R155, R42, UR13, 0x1, P0 ;  /* 0x0000000d2a9b7c11 */ /* 0x000fc400080f0eff */
[----:B------:R-:W-:Y:S01]  /*81b0*/  LEA.HI.X.SX32 R27, R10, UR13, 0x1, P1 ;  /* 0x0000000d0a1b7c11 */ /* 0x000fe200088f0eff */
[----:B------:R-:W-:Y:S01]  /*81c0*/  IMAD R10, R147, UR9, R0 ;  /* 0x00000009930a7c24 */ /* 0x000fe2000f8e0200 */
[C---:B------:R-:W-:Y:S01]  /*81d0*/  IADD3 R126, P0, PT, R20.reuse, UR12, RZ ;  /* 0x0000000c147e7c10 */ /* 0x040fe2000ff1e0ff */
[----:B------:R-:W-:Y:S01]  /*81e0*/  VIADD R175, R175, UR4 ;  /* 0x00000004afaf7c36 */ /* 0x000fe20008000000 */
[----:B------:R-:W-:Y:S01]  /*81f0*/  IADD3 R2, PT, PT, R75, R6, R2 ;  /* 0x000000064b027210 */ /* 0x000fe20007ffe002 */
[----:B------:R-:W-:Y:S01]  /*8200*/  VIADD R177, R177, UR4 ;  /* 0x00000004b1b17c36 */ /* 0x000fe20008000000 */
[----:B------:R-:W2:Y:S01]  /*8210*/  LDG.E.U8 R134, desc[UR6][R134.64] ;  /* 0x0000000686867981 */ /* 0x000ea2000c1e1100 */
[----:B0-----:R-:W-:Y:S01]  /*8220*/  VIADD R133, R179, UR4 ;  /* 0x00000004b3857c36 */ /* 0x001fe20008000000 */
[----:B------:R-:W-:Y:S02]  /*8230*/  LEA.HI.X.SX32 R127, R20, UR13, 0x1, P0 ;  /* 0x0000000d147f7c11 */ /* 0x000fe400080f0eff */
[----:B------:R-:W-:Y:S01]  /*8240*/  IADD3 R18, PT, PT, R113, R2, R18 ;  /* 0x0000000271127210 */ /* 0x000fe20007ffe012 */
[--C-:B------:R-:W-:Y:S01]  /*8250*/  IMAD R20, R133, UR9, R0.reuse ;  /* 0x0000000985147c24 */ /* 0x100fe2000f8e0200 */
[C---:B------:R-:W-:Y:S01]  /*8260*/  IADD3 R156, P0, PT, R10.reuse, UR12, RZ ;  /* 0x0000000c0a9c7c10 */ /* 0x040fe2000ff1e0ff */
[--C-:B------:R-:W-:Y:S01]  /*8270*/  IMAD R2, R175, UR9, R0.reuse ;  /* 0x00000009af027c24 */ /* 0x100fe2000f8e0200 */
[----:B------:R0:W2:Y:S02]  /*8280*/  LDG.E.U8 R132, desc[UR6][R154.64] ;  /* 0x000000069a847981 */ /* 0x0000a4000c1e1100 */
[----:B------:R-:W-:Y:S01]  /*8290*/  LEA.HI.X.SX32 R157, R10, UR13, 0x1, P0 ;  /* 0x0000000d0a9d7c11 */ /* 0x000fe200080f0eff */
[----:B------:R-:W-:Y:S01]  /*82a0*/  IMAD R10, R177, UR9, R0 ;  /* 0x00000009b10a7c24 */ /* 0x000fe2000f8e0200 */
[----:B------:R1:W2:Y:S01]  /*82b0*/  LDG.E.U8 R135, desc[UR6][R130.64] ;  /* 0x0000000682877981 */ /* 0x0002a2000c1e1100 */
[----:B------:R-:W-:-:S03]  /*82c0*/  VIADD R75, R173, UR4 ;  /* 0x00000004ad4b7c36 */ /* 0x000fc60008000000 */
[----:B------:R1:W2:Y:S01]  /*82d0*/  LDG.E.U8 R6, desc[UR6][R156.64] ;  /* 0x000000069c067981 */ /* 0x0002a2000c1e1100 */
[----:B0-----:R-:W-:Y:S01]  /*82e0*/  IADD3 R154, P0, PT, R2, UR12, RZ ;  /* 0x0000000c029a7c10 */ /* 0x001fe2000ff1e0ff */
[----:B------:R-:W-:Y:S02]  /*82f0*/  VIADD R147, R147, UR4 ;  /* 0x0000000493937c36 */ /* 0x000fe40008000000 */
[----:B------:R-:W2:Y:S01]  /*8300*/  LDG.E.U8 R26, desc[UR6][R26.64] ;  /* 0x000000061a1a7981 */ /* 0x000ea2000c1e1100 */
[----:B-1----:R-:W-:Y:S02]  /*8310*/  IADD3 R130, P1, PT, R20, UR12, RZ ;  /* 0x0000000c14827c10 */ /* 0x002fe4000ff3e0ff */
[----:B------:R-:W-:Y:S01]  /*8320*/  LEA.HI.X.SX32 R155, R2, UR13, 0x1, P0 ;  /* 0x0000000d029b7c11 */ /* 0x000fe200080f0eff */
[----:B------:R-:W-:Y:S01]  /*8330*/  IMAD R2, R75, UR9, R0 ;  /* 0x000000094b027c24 */ /* 0x000fe2000f8e0200 */
[----:B------:R-:W-:Y:S01]  /*8340*/  LEA.HI.X.SX32 R131, R20, UR13, 0x1, P1 ;  /* 0x0000000d14837c11 */ /* 0x000fe200088f0eff */
[----:B------:R-:W2:Y:S01]  /*8350*/  LDG.E.U8 R127, desc[UR6][R126.64] ;  /* 0x000000067e7f7981 */ /* 0x000ea2000c1e1100 */
[----:B------:R-:W-:-:S02]  /*8360*/  IADD3 R128, P1, PT, R10, UR12, RZ ;  /* 0x0000000c0a807c10 */ /* 0x000fc4000ff3e0ff */
[----:B------:R-:W-:Y:S01]  /*8370*/  IADD3 R172, P0, PT, R24, UR9, RZ ;  /* 0x0000000918ac7c10 */ /* 0x000fe2000ff1e0ff */
[----:B------:R-:W-:Y:S01]  /*8380*/  VIADD R133, R133, UR4 ;  /* 0x0000000485857c36 */ /* 0x000fe20008000000 */
[----:B------:R-:W-:Y:S01]  /*8390*/  LEA.HI.X.SX32 R129, R10, UR13, 0x1, P1 ;  /* 0x0000000d0a817c11 */ /* 0x000fe200088f0eff */
[----:B------:R0:W2:Y:S01]  /*83a0*/  LDG.E.U8 R62, desc[UR6][R154.64] ;  /* 0x000000069a3e7981 */ /* 0x0000a2000c1e1100 */
[C---:B------:R-:W-:Y:S01]  /*83b0*/  IADD3 R156, P1, PT, R2.reuse, UR12, RZ ;  /* 0x0000000c029c7c10 */ /* 0x040fe2000ff3e0ff */
[----:B------:R-:W-:Y:S01]  /*83c0*/  IMAD.X R173, RZ, RZ, R25, P0 ;  /* 0x000000ffffad7224 */ /* 0x000fe200000e0619 */
[----:B------:R-:W-:Y:S01]  /*83d0*/  IADD3 R14, PT, PT, R79, R18, R14 ;  /* 0x000000124f0e7210 */ /* 0x000fe20007ffe00e */
[--C-:B------:R-:W-:Y:S01]  /*83e0*/  IMAD R10, R133, UR9, R0.reuse ;  /* 0x00000009850a7c24 */ /* 0x100fe2000f8e0200 */
[----:B------:R-:W-:Y:S01]  /*83f0*/  LEA.HI.X.SX32 R157, R2, UR13, 0x1, P1 ;  /* 0x0000000d029d7c11 */ /* 0x000fe200088f0eff */
[----:B------:R-:W-:Y:S01]  /*8400*/  IMAD R2, R147, UR9, R0 ;  /* 0x0000000993027c24 */ /* 0x000fe2000f8e0200 */
[----:B------:R1:W2:Y:S01]  /*8410*/  LDG.E.U8 R27, desc[UR6][R128.64] ;  /* 0x00000006801b7981 */ /* 0x0002a2000c1e1100 */
[----:B------:R-:W-:-:S03]  /*8420*/  VIADD R79, R175, UR4 ;  /* 0x00000004af4f7c36 */ /* 0x000fc60008000000 */
[C---:B0-----:R-:W-:Y:S01]  /*8430*/  IADD3 R154, P0, PT, R2.reuse, UR12, RZ ;  /* 0x0000000c029a7c10 */ /* 0x041fe2000ff1e0ff */
[----:B------:R-:W-:Y:S01]  /*8440*/  VIADD R25, R177, UR4 ;  /* 0x00000004b1197c36 */ /* 0x000fe20008000000 */
[----:B------:R0:W2:Y:S02]  /*8450*/  LDG.E.U8 R46, desc[UR6][R156.64] ;  /* 0x000000069c2e7981 */ /* 0x0000a4000c1e1100 */
[----:B------:R-:W-:Y:S01]  /*8460*/  LEA.HI.X.SX32 R155, R2, UR13, 0x1, P0 ;  /* 0x0000000d029b7c11 */ /* 0x000fe200080f0eff */
[--C-:B------:R-:W-:Y:S01]  /*8470*/  IMAD R2, R79, UR9, R0.reuse ;  /* 0x000000094f027c24 */ /* 0x100fe2000f8e0200 */
[C---:B-1----:R-:W-:Y:S01]  /*8480*/  IADD3 R128, P1, PT, R10.reuse, UR12, RZ ;  /* 0x0000000c0a807c10 */ /* 0x042fe2000ff3e0ff */
[----:B------:R-:W-:Y:S01]  /*8490*/  VIADD R75, R75, UR4 ;  /* 0x000000044b4b7c36 */ /* 0x000fe20008000000 */
[----:B------:R1:W4:Y:S02]  /*84a0*/  LDG.E.U8 R78, desc[UR6][R172.64] ;  /* 0x00000006ac4e7981 */ /* 0x000324000c1e1100 */
[----:B------:R-:W-:Y:S01]  /*84b0*/  LEA.HI.X.SX32 R129, R10, UR13, 0x1, P1 ;  /* 0x0000000d0a817c11 */ /* 0x000fe200088f0eff */
[--C-:B------:R-:W-:Y:S01]  /*84c0*/  IMAD R10, R25, UR9, R0.reuse ;  /* 0x00000009190a7c24 */ /* 0x100fe2000f8e0200 */
[C---:B0-----:R-:W-:Y:S01]  /*84d0*/  IADD3 R156, P0, PT, R2.reuse, UR12, RZ ;  /* 0x0000000c029c7c10 */ /* 0x041fe2000ff1e0ff */
[----:B------:R-:W-:Y:S01]  /*84e0*/  VIADD R147, R147, UR4 ;  /* 0x0000000493937c36 */ /* 0x000fe20008000000 */
[----:B------:R0:W2:Y:S02]  /*84f0*/  LDG.E.U8 R130, desc[UR6][R130.64] ;  /* 0x0000000682827981 */ /* 0x0000a4000c1e1100 */
[----:B------:R-:W-:Y:S01]  /*8500*/  LEA.HI.X.SX32 R157, R2, UR13, 0x1, P0 ;  /* 0x0000000d029d7c11 */ /* 0x000fe200080f0eff */
[----:B------:R-:W-:Y:S01]  /*8510*/  IMAD R2, R75, UR9, R0 ;  /* 0x000000094b027c24 */ /* 0x000fe2000f8e0200 */
[----:B-1----:R-:W-:Y:S01]  /*8520*/  IADD3 R172, P0, PT, R16, UR9, RZ ;  /* 0x0000000910ac7c10 */ /* 0x002fe2000ff1e0ff */
[----:B------:R-:W2:Y:S01]  /*8530*/  LDG.E.U8 R128, desc[UR6][R128.64] ;  /* 0x0000000680807981 */ /* 0x000ea2000c1e1100 */
[----:B------:R-:W-:-:S03]  /*8540*/  IADD3 R174, P1, PT, R10, UR12, RZ ;  /* 0x0000000c0aae7c10 */ /* 0x000fc6000ff3e0ff */
[----:B------:R-:W-:Y:S01]  /*8550*/  IMAD.X R173, RZ, RZ, R17, P0 ;  /* 0x000000ffffad7224 */ /* 0x000fe200000e0611 */
[----:B------:R-:W-:Y:S01]  /*8560*/  LEA.HI.X.SX32 R175, R10, UR13, 0x1, P1 ;  /* 0x0000000d0aaf7c11 */ /* 0x000fe200088f0eff */
[----:B------:R-:W-:Y:S01]  /*8570*/  IMAD R10, R147, UR9, R0 ;  /* 0x00000009930a7c24 */ /* 0x000fe2000f8e0200 */
[C---:B------:R-:W-:Y:S01]  /*8580*/  IADD3 R16, P0, PT, R2.reuse, UR12, RZ ;  /* 0x0000000c02107c10 */ /* 0x040fe2000ff1e0ff */
[----:B------:R1:W2:Y:S01]  /*8590*/  LDG.E.U8 R113, desc[UR6][R156.64] ;  /* 0x000000069c717981 */ /* 0x0002a2000c1e1100 */
[----:B0-----:R-:W-:Y:S02]  /*85a0*/  VIADD R131, R133, UR4 ;  /* 0x0000000485837c36 */ /* 0x001fe40008000000 */
[----:B------:R-:W-:Y:S01]  /*85b0*/  LEA.HI.X.SX32 R17, R2, UR13, 0x1, P0 ;  /* 0x0000000d02117c11 */ /* 0x000fe200080f0eff */
[----:B------:R-:W-:Y:S01]  /*85c0*/  VIADD R133, R79, UR4 ;  /* 0x000000044f857c36 */ /* 0x000fe20008000000 */
[----:B------:R-:W-:Y:S01]  /*85d0*/  IADD3 R48, PT, PT, R137, R14, R48 ;  /* 0x0000000e89307210 */ /* 0x000fe20007ffe030 */
[----:B------:R0:W4:Y:S01]  /*85e0*/  LDG.E.U8 R129, desc[UR6][R172.64] ;  /* 0x00000006ac817981 */ /* 0x000122000c1e1100 */
[----:B-1----:R-:W-:Y:S01]  /*85f0*/  IADD3 R156, P0, PT, R10, UR12, RZ ;  /* 0x0000000c0a9c7c10 */ /* 0x002fe2000ff1e0ff */
[----:B------:R-:W-:-:S02]  /*8600*/  IMAD R2, R131, UR9, R0 ;  /* 0x0000000983027c24 */ /* 0x000fc4000f8e0200 */
[----:B------:R1:W2:Y:S01]  /*8610*/  LDG.E.U8 R24, desc[UR6][R174.64] ;  /* 0x00000006ae187981 */ /* 0x0002a2000c1e1100 */
[----:B------:R-:W-:Y:S01]  /*8620*/  LEA.HI.X.SX32 R157, R10, UR13, 0x1, P0 ;  /* 0x0000000d0a9d7c11 */ /* 0x000fe200080f0eff */
[----:B------:R-:W-:Y:S01]  /*8630*/  IMAD R10, R133, UR9, R0 ;  /* 0x00000009850a7c24 */ /* 0x000fe2000f8e0200 */
[----:B------:R-:W-:Y:S01]  /*8640*/  IADD3 R40, PT, PT, R55, R48, R40 ;  /* 0x0000003037287210 */ /* 0x000fe20007ffe028 */
[----:B------:R-:W-:Y:S01]  /*8650*/  VIADD R55, R75, UR4 ;  /* 0x000000044b377c36 */ /* 0x000fe20008000000 */
[----:B------:R-:W2:Y:S02]  /*8660*/  LDG.E.U8 R154, desc[UR6][R154.64] ;  /* 0x000000069a9a7981 */ /* 0x000ea4000c1e1100 */
[----:B0-----:R-:W-:Y:S02]  /*8670*/  IADD3 R172, P0, PT, R10, UR12, RZ ;  /* 0x0000000c0aac7c10 */ /* 0x001fe4000ff1e0ff */
[----:B-1----:R-:W-:Y:S01]  /*8680*/  IADD3 R174, P1, PT, R2, UR12, RZ ;  /* 0x0000000c02ae7c10 */ /* 0x002fe2000ff3e0ff */
[----:B------:R-:W2:Y:S01]  /*8690*/  LDG.E.U8 R17, desc[UR6][R16.64] ;  /* 0x0000000610117981 */ /* 0x000ea2000c1e1100 */
[----:B------:R-:W-:-:S02]  /*86a0*/  LEA.HI.X.SX32 R173, R10, UR13, 0x1, P0 ;  /* 0x0000000d0aad7c11 */ /* 0x000fc400080f0eff */
[----:B------:R-:W-:Y:S01]  /*86b0*/  LEA.HI.X.SX32 R175, R2, UR13, 0x1, P1 ;  /* 0x0000000d02af7c11 */ /* 0x000fe200088f0eff */
[----:B------:R-:W-:Y:S01]  /*86c0*/  IMAD R2, R55, UR9, R0 ;  /* 0x0000000937027c24 */ /* 0x000fe2000f8e0200 */
[----:B------:R-:W-:Y:S01]  /*86d0*/  IADD3 R110, P0, PT, R110, UR9, RZ ;  /* 0x000000096e6e7c10 */ /* 0x000fe2000ff1e0ff */
[----:B------:R-:W-:Y:S01]  /*86e0*/  VIADD R133, R133, UR4 ;  /* 0x0000000485857c36 */ /* 0x000fe20008000000 */
[----:B------:R-:W-:Y:S01]  /*86f0*/  IADD3 R44, PT, PT, R63, R40, R44 ;  /* 0x000000283f2c7210 */ /* 0x000fe20007ffe02c */
[----:B------:R-:W-:Y:S01]  /*8700*/  VIADD R63, R131, UR4 ;  /* 0x00000004833f7c36 */ /* 0x000fe20008000000 */
[----:B------:R0:W2:Y:S01]  /*8710*/  LDG.E.U8 R126, desc[UR6][R174.64] ;  /* 0x00000006ae7e7981 */ /* 0x0000a2000c1e1100 */
[----:B------:R-:W-:Y:S01]  /*8720*/  IMAD.X R111, RZ, RZ, R111, P0 ;  /* 0x000000ffff6f7224 */ /* 0x000fe200000e066f */
[C---:B------:R-:W-:Y:S02]  /*8730*/  IADD3 R178, P0, PT, R2.reuse, UR12, RZ ;  /* 0x0000000c02b27c10 */ /* 0x040fe4000ff1e0ff */
[----:B------:R-:W2:Y:S02]  /*8740*/  LDG.E.U8 R60, desc[UR6][R172.64] ;  /* 0x00000006ac3c7981 */ /* 0x000ea4000c1e1100 */
[----:B------:R-:W-:Y:S01]  /*8750*/  LEA.HI.X.SX32 R179, R2, UR13, 0x1, P0 ;  /* 0x0000000d02b37c11 */ /* 0x000fe200080f0eff */
[--C-:B------:R-:W-:Y:S01]  /*8760*/  IMAD R2, R63, UR9, R0.reuse ;  /* 0x000000093f027c24 */ /* 0x100fe2000f8e0200 */
[----:B------:R1:W3:Y:S04]  /*8770*/  LDG.E.U8 R18, desc[UR6][R110.64] ;  /* 0x000000066e127981 */ /* 0x0002e8000c1e1100 */
[C---:B0-----:R-:W-:Y:S01]  /*8780*/  IADD3 R174, P0, PT, R2.reuse, UR12, RZ ;  /* 0x0000000c02ae7c10 */ /* 0x041fe2000ff1e0ff */
[----:B------:R-:W2:Y:S03]  /*8790*/  LDG.E.U8 R115, desc[UR6][R114.64] ;  /* 0x0000000672737981 */ /* 0x000ea6000c1e1100 */
[----:B------:R-:W-:Y:S01]  /*87a0*/  LEA.HI.X.SX32 R175, R2, UR13, 0x1, P0 ;  /* 0x0000000d02af7c11 */ /* 0x000fe200080f0eff */
[----:B------:R-:W-:Y:S01]  /*87b0*/  IMAD R2, R133, UR9, R0 ;  /* 0x0000000985027c24 */ /* 0x000fe2000f8e0200 */
[----:B------:R-:W2:Y:S01]  /*87c0*/  LDG.E.U8 R156, desc[UR6][R156.64] ;  /* 0x000000069c9c7981 */ /* 0x000ea2000c1e1100 */
[----:B------:R-:W-:-:S03]  /*87d0*/  VIADD R55, R55, UR4 ;  /* 0x0000000437377c36 */ /* 0x000fc60008000000 */
[C---:B-1----:R-:W-:Y:S01]  /*87e0*/  IADD3 R110, P0, PT, R2.reuse, UR12, RZ ;  /* 0x0000000c026e7c10 */ /* 0x042fe2000ff1e0ff */
[----:B------:R-:W-:Y:S01]  /*87f0*/  VIADD R155, R147, UR4 ;  /* 0x00000004939b7c36 */ /* 0x000fe20008000000 */
[----:B------:R-:W2:Y:S02]  /*8800*/  LDG.E.U8 R124, desc[UR6][R174.64] ;  /* 0x00000006ae7c7981 */ /* 0x000ea4000c1e1100 */
[----:B------:R-:W-:Y:S01]  /*8810*/  LEA.HI.X.SX32 R111, R2, UR13, 0x1, P0 ;  /* 0x0000000d026f7c11 */ /* 0x000fe200080f0eff */
[--C-:B------:R-:W-:Y:S01]  /*8820*/  IMAD R2, R55, UR9, R0.reuse ;  /* 0x0000000937027c24 */ /* 0x100fe2000f8e0200 */
[----:B------:R-:W-:Y:S01]  /*8830*/  IADD3 R172, P0, PT, R158, UR9, RZ ;  /* 0x000000099eac7c10 */ /* 0x000fe2000ff1e0ff */
[C---:B------:R-:W-:Y:S02]  /*8840*/  IMAD R10, R155.reuse, UR9, R0 ;  /* 0x000000099b0a7c24 */ /* 0x040fe4000f8e0200 */
[----:B------:R-:W-:Y:S01]  /*8850*/  VIADD R155, R155, UR4 ;  /* 0x000000049b9b7c36 */ /* 0x000fe20008000000 */
[----:B------:R-:W2:Y:S01]  /*8860*/  LDG.E.U8 R111, desc[UR6][R110.64] ;  /* 0x000000066e6f7981 */ /* 0x000ea2000c1e1100 */
[----:B------:R-:W-:Y:S01]  /*8870*/  IMAD.X R173, RZ, RZ, R159, P0 ;  /* 0x000000ffffad7224 */ /* 0x000fe200000e069f */
[----:B------:R-:W-:-:S02]  /*8880*/  IADD3 R158, P0, PT, R2, UR12, RZ ;  /* 0x0000000c029e7c10 */ /* 0x000fc4000ff1e0ff */
[----:B------:R-:W-:Y:S02]  /*8890*/  IADD3 R176, P1, PT, R10, UR12, RZ ;  /* 0x0000000c0ab07c10 */ /* 0x000fe4000ff3e0ff */
[----:B------:R-:W-:Y:S01]  /*88a0*/  LEA.HI.X.SX32 R159, R2, UR13, 0x1, P0 ;  /* 0x0000000d029f7c11 */ /* 0x000fe200080f0eff */
[--C-:B------:R-:W-:Y:S02]  /*88b0*/  IMAD R2, R155, UR9, R0.reuse ;  /* 0x000000099b027c24 */ /* 0x100fe4000f8e0200 */
[----:B------:R-:W-:Y:S01]  /*88c0*/  VIADD R63, R63, UR4 ;  /* 0x000000043f3f7c36 */ /* 0x000fe20008000000 */
[----:B------:R-:W-:Y:S01]  /*88d0*/  LEA.HI.X.SX32 R177, R10, UR13, 0x1, P1 ;  /* 0x0000000d0ab17c11 */ /* 0x000fe200088f0eff */
[----:B------:R-:W-:Y:S01]  /*88e0*/  VIADD R133, R133, UR4 ;  /* 0x0000000485857c36 */ /* 0x000fe20008000000 */
[----:B------:R0:W2:Y:S01]  /*88f0*/  LDG.E.U8 R10, desc[UR6][R178.64] ;  /* 0x00000006b20a7981 */ /* 0x0000a2000c1e1100 */
[----:B------:R-:W-:-:S03]  /*8900*/  IMAD R14, R63, UR9, R0 ;  /* 0x000000093f0e7c24 */ /* 0x000fc6000f8e0200 */
[----:B------:R1:W2:Y:S01]  /*8910*/  LDG.E.U8 R131, desc[UR6][R176.64] ;  /* 0x00000006b0837981 */ /* 0x0002a2000c1e1100 */
[----:B------:R-:W-:-:S03]  /*8920*/  VIADD R55, R55, UR4 ;  /* 0x0000000437377c36 */ /* 0x000fc60008000000 */
[----:B------:R1:W3:Y:S01]  /*8930*/  LDG.E.U8 R147, desc[UR6][R172.64] ;  /* 0x00000006ac937981 */ /* 0x0002e2000c1e1100 */
[----:B0-----:R-:W-:-:S03]  /*8940*/  IADD3 R178, P0, PT, R2, UR12, RZ ;  /* 0x0000000c02b27c10 */ /* 0x001fc6000ff1e0ff */
[----:B------:R-:W2:Y:S01]  /*8950*/  LDG.E.U8 R159, desc[UR6][R158.64] ;  /* 0x000000069e9f7981 */ /* 0x000ea2000c1e1100 */
[----:B------:R-:W-:Y:S02]  /*8960*/  LEA.HI.X.SX32 R179, R2, UR13, 0x1, P0 ;  /* 0x0000000d02b37c11 */ /* 0x000fe400080f0eff */
[C---:B-1----:R-:W-:Y:S01]  /*8970*/  IADD3 R176, P0, PT, R14.reuse, UR12, RZ ;  /* 0x0000000c0eb07c10 */ /* 0x042fe2000ff1e0ff */
[----:B------:R-:W-:Y:S02]  /*8980*/  VIADD R155, R155, UR4 ;  /* 0x000000049b9b7c36 */ /* 0x000fe40008000000 */
[----:B------:R-:W-:Y:S01]  /*8990*/  VIADD R63, R63, UR4 ;  /* 0x000000043f3f7c36 */ /* 0x000fe20008000000 */
[----:B------:R-:W-:Y:S01]  /*89a0*/  LEA.HI.X.SX32 R177, R14, UR13, 0x1, P0 ;  /* 0x0000000d0eb17c11 */ /* 0x000fe200080f0eff */
[--C-:B------:R-:W-:Y:S01]  /*89b0*/  IMAD R14, R133, UR9, R0.reuse ;  /* 0x00000009850e7c24 */ /* 0x100fe2000f8e0200 */
[----:B------:R-:W2:Y:S04]  /*89c0*/  LDG.E.U8 R2, desc[UR6][R178.64] ;  /* 0x00000006b2027981 */ /* 0x000ea8000c1e1100 */
[C---:B------:R-:W-:Y:S01]  /*89d0*/  IADD3 R174, P0, PT, R14.reuse, UR12, RZ ;  /* 0x0000000c0eae7c10 */ /* 0x040fe2000ff1e0ff */
[----:B------:R0:W2:Y:S03]  /*89e0*/  LDG.E.U8 R122, desc[UR6][R176.64] ;  /* 0x00000006b07a7981 */ /* 0x0000a6000c1e1100 */
[----:B------:R-:W-:Y:S01]  /*89f0*/  LEA.HI.X.SX32 R175, R14, UR13, 0x1, P0 ;  /* 0x0000000d0eaf7c11 */ /* 0x000fe200080f0eff */
[----:B------:R-:W-:Y:S01]  /*8a00*/  IMAD R14, R55, UR9, R0 ;  /* 0x00000009370e7c24 */ /* 0x000fe2000f8e0200 */
[----:B------:R-:W-:Y:S01]  /*8a10*/  IADD3 R172, P0, PT, R170, UR9, RZ ;  /* 0x00000009aaac7c10 */ /* 0x000fe2000ff1e0ff */
[----:B------:R-:W-:-:S02]  /*8a20*/  VIADD R133, R133, UR4 ;  /* 0x0000000485857c36 */ /* 0x000fc40008000000 */
[----:B------:R-:W2:Y:S02]  /*8a30*/  LDG.E.U8 R58, desc[UR6][R174.64] ;  /* 0x00000006ae3a7981 */ /* 0x000ea4000c1e1100 */
[----:B------:R-:W-:Y:S01]  /*8a40*/  IMAD.X R173, RZ, RZ, R171, P0 ;  /* 0x000000ffffad7224 */ /* 0x000fe200000e06ab */
[----:B------:R-:W-:-:S04]  /*8a50*/  IADD3 R170, P0, PT, R14, UR12, RZ ;  /* 0x0000000c0eaa7c10 */ /* 0x000fc8000ff1e0ff */
[----:B------:R-:W-:Y:S01]  /*8a60*/  LEA.HI.X.SX32 R171, R14, UR13, 0x1, P0 ;  /* 0x0000000d0eab7c11 */ /* 0x000fe200080f0eff */
[--C-:B------:R-:W-:Y:S01]  /*8a70*/  IMAD R14, R155, UR9, R0.reuse ;  /* 0x000000099b0e7c24 */ /* 0x100fe2000f8e0200 */
[----:B------:R1:W5:Y:S04]  /*8a80*/  LDG.E.U8 R75, desc[UR6][R172.64] ;  /* 0x00000006ac4b7981 */ /* 0x000368000c1e1100 */
[C---:B0-----:R-:W-:Y:S01]  /*8a90*/  IADD3 R176, P0, PT, R14.reuse, UR12, RZ ;  /* 0x0000000c0eb07c10 */ /* 0x041fe2000ff1e0ff */
[----:B------:R0:W2:Y:S03]  /*8aa0*/  LDG.E.U8 R16, desc[UR6][R170.64] ;  /* 0x00000006aa107981 */ /* 0x0000a6000c1e1100 */
[----:B------:R-:W-:Y:S01]  /*8ab0*/  LEA.HI.X.SX32 R177, R14, UR13, 0x1, P0 ;  /* 0x0000000d0eb17c11 */ /* 0x000fe200080f0eff */
[----:B------:R-:W-:-:S02]  /*8ac0*/  IMAD R14, R63, UR9, R0 ;  /* 0x000000093f0e7c24 */ /* 0x000fc4000f8e0200 */
[----:B------:R-:W-:Y:S02]  /*8ad0*/  VIADD R55, R55, UR4 ;  /* 0x0000000437377c36 */ /* 0x000fe40008000000 */
[----:B------:R-:W-:Y:S01]  /*8ae0*/  VIADD R155, R155, UR4 ;  /* 0x000000049b9b7c36 */ /* 0x000fe20008000000 */
[C---:B-1----:R-:W-:Y:S01]  /*8af0*/  IADD3 R172, P0, PT, R14.reuse, UR12, RZ ;  /* 0x0000000c0eac7c10 */ /* 0x042fe2000ff1e0ff */
[----:B------:R-:W-:Y:S01]  /*8b00*/  VIADD R69, R69, 0x9 ;  /* 0x0000000945457836 */ /* 0x000fe20000000000 */
[----:B------:R-:W2:Y:S02]  /*8b10*/  LDG.E.U8 R110, desc[UR6][R176.64] ;  /* 0x00000006b06e7981 */ /* 0x000ea4000c1e1100 */
[----:B------:R-:W-:Y:S01]  /*8b20*/  LEA.HI.X.SX32 R173, R14, UR13, 0x1, P0 ;  /* 0x0000000d0ead7c11 */ /* 0x000fe200080f0eff */
[--C-:B------:R-:W-:Y:S02]  /*8b30*/  IMAD R14, R133, UR9, R0.reuse ;  /* 0x00000009850e7c24 */ /* 0x100fe4000f8e0200 */
[----:B------:R-:W-:-:S02]  /*8b40*/  IMAD R20, R155, UR9, R0 ;  /* 0x000000099b147c24 */ /* 0x000fc4000f8e0200 */
[----:B------:R1:W2:Y:S01]  /*8b50*/  LDG.E.U8 R120, desc[UR6][R172.64] ;  /* 0x00000006ac787981 */ /* 0x0002a2000c1e1100 */
[----:B------:R-:W-:-:S04]  /*8b60*/  IADD3 R174, P0, PT, R14, UR12, RZ ;  /* 0x0000000c0eae7c10 */ /* 0x000fc8000ff1e0ff */
[----:B------:R-:W-:Y:S02]  /*8b70*/  LEA.HI.X.SX32 R175, R14, UR13, 0x1, P0 ;  /* 0x0000000d0eaf7c11 */ /* 0x000fe400080f0eff */
[----:B0-----:R-:W-:Y:S01]  /*8b80*/  IADD3 R170, P0, PT, R168, UR9, RZ ;  /* 0x00000009a8aa7c10 */ /* 0x001fe2000ff1e0ff */
[----:B------:R-:W-:Y:S02]  /*8b90*/  IMAD R14, R55, UR9, R0 ;  /* 0x00000009370e7c24 */ /* 0x000fe4000f8e0200 */
[----:B------:R-:W-:Y:S01]  /*8ba0*/  VIADD R63, R63, UR4 ;  /* 0x000000043f3f7c36 */ /* 0x000fe20008000000 */
[----:B------:R-:W2:Y:S01]  /*8bb0*/  LDG.E.U8 R79, desc[UR6][R174.64] ;  /* 0x00000006ae4f7981 */ /* 0x000ea2000c1e1100 */
[----:B------:R-:W-:-:S05]  /*8bc0*/  IMAD.X R171, RZ, RZ, R169, P0 ;  /* 0x000000ffffab7224 */ /* 0x000fca00000e06a9 */
[----:B------:R0:W5:Y:S01]  /*8bd0*/  LDG.E.U8 R42, desc[UR6][R170.64] ;  /* 0x00000006aa2a7981 */ /* 0x000162000c1e1100 */
[----:B------:R-:W-:-:S04]  /*8be0*/  IADD3 R168, P0, PT, R14, UR12, RZ ;  /* 0x0000000c0ea87c10 */ /* 0x000fc8000ff1e0ff */
[----:B------:R-:W-:Y:S02]  /*8bf0*/  LEA.HI.X.SX32 R169, R14, UR13, 0x1, P0 ;  /* 0x0000000d0ea97c11 */ /* 0x000fe400080f0eff */
[C---:B-1----:R-:W-:Y:S01]  /*8c00*/  IADD3 R172, P0, PT, R20.reuse, UR12, RZ ;  /* 0x0000000c14ac7c10 */ /* 0x042fe2000ff1e0ff */
[----:B------:R-:W-:Y:S02]  /*8c10*/  VIADD R133, R133, UR4 ;  /* 0x0000000485857c36 */ /* 0x000fe40008000000 */
[----:B------:R1:W2:Y:S01]  /*8c20*/  LDG.E.U8 R14, desc[UR6][R168.64] ;  /* 0x00000006a80e7981 */ /* 0x0002a2000c1e1100 */
[----:B------:R-:W-:Y:S01]  /*8c30*/  LEA.HI.X.SX32 R173, R20, UR13, 0x1, P0 ;  /* 0x0000000d14ad7c11 */ /* 0x000fe200080f0eff */
[----:B------:R-:W-:-:S04]  /*8c40*/  IMAD R20, R63, UR9, R0 ;  /* 0x000000093f147c24 */ /* 0x000fc8000f8e0200 */
[----:B------:R1:W2:Y:S01]  /*8c50*/  LDG.E.U8 R137, desc[UR6][R172.64] ;  /* 0x00000006ac897981 */ /* 0x0002a2000c1e1100 */
[----:B0-----:R-:W-:-:S04]  /*8c60*/  IADD3 R170, P0, PT, R20, UR12, RZ ;  /* 0x0000000c14aa7c10 */ /* 0x001fc8000ff1e0ff */
[----:B------:R-:W-:Y:S01]  /*8c70*/  LEA.HI.X.SX32 R171, R20, UR13, 0x1, P0 ;  /* 0x0000000d14ab7c11 */ /* 0x000fe200080f0eff */
[----:B------:R-:W-:-:S04]  /*8c80*/  IMAD R20, R133, UR9, R0 ;  /* 0x0000000985147c24 */ /* 0x000fc8000f8e0200 */
[----:B------:R-:W2:Y:S01]  /*8c90*/  LDG.E.U8 R118, desc[UR6][R170.64] ;  /* 0x00000006aa767981 */ /* 0x000ea2000c1e1100 */
[----:B-1----:R-:W-:-:S04]  /*8ca0*/  IADD3 R168, P0, PT, R20, UR12, RZ ;  /* 0x0000000c14a87c10 */ /* 0x002fc8000ff1e0ff */
[----:B------:R-:W-:Y:S02]  /*8cb0*/  LEA.HI.X.SX32 R169, R20, UR13, 0x1, P0 ;  /* 0x0000000d14a97c11 */ /* 0x000fe400080f0eff */
[----:B------:R-:W-:-:S03]  /*8cc0*/  IADD3 R174, P0, PT, R22, UR9, RZ ;  /* 0x0000000916ae7c10 */ /* 0x000fc6000ff1e0ff */
[----:B------:R-:W2:Y:S02]  /*8cd0*/  LDG.E.U8 R56, desc[UR6][R168.64] ;  /* 0x00000006a8387981 */ /* 0x000ea4000c1e1100 */
[----:B------:R-:W-:Y:S02]  /*8ce0*/  IMAD.X R175, RZ, RZ, R23, P0 ;  /* 0x000000ffffaf7224 */ /* 0x000fe400000e0617 */
[----:B------:R-:W-:-:S03]  /*8cf0*/  VIADD R23, R55, UR4 ;  /* 0x0000000437177c36 */ /* 0x000fc60008000000 */
[----:B------:R0:W2:Y:S01]  /*8d00*/  LDG.E.U8 R48, desc[UR6][R174.64] ;  /* 0x00000006ae307981 */ /* 0x0000a2000c1e1100 */
[----:B------:R-:W-:Y:S02]  /*8d10*/  IMAD R20, R23, UR9, R0 ;  /* 0x0000000917147c24 */ /* 0x000fe4000f8e0200 */
[----:B------:R-:W-:-:S03]  /*8d20*/  VIADD R55, R25, UR4 ;  /* 0x0000000419377c36 */ /* 0x000fc60008000000 */
[----:B------:R-:W-:-:S04]  /*8d30*/  IADD3 R172, P0, PT, R20, UR12, RZ ;  /* 0x0000000c14ac7c10 */ /* 0x000fc8000ff1e0ff */
[----:B------:R-:W-:Y:S01]  /*8d40*/  LEA.HI.X.SX32 R173, R20, UR13, 0x1, P0 ;  /* 0x0000000d14ad7c11 */ /* 0x000fe200080f0eff */
[C-C-:B------:R-:W-:Y:S02]  /*8d50*/  IMAD R20, R55.reuse, UR9, R0.reuse ;  /* 0x0000000937147c24 */ /* 0x140fe4000f8e0200 */
[----:B0-----:R-:W-:Y:S02]  /*8d60*/  VIADD R175, R55, UR4 ;  /* 0x0000000437af7c36 */ /* 0x001fe40008000000 */
[----:B------:R-:W-:Y:S01]  /*8d70*/  VIADD R143, R143, 0x9 ;  /* 0x000000098f8f7836 */ /* 0x000fe20000000000 */
[C---:B------:R-:W-:Y:S01]  /*8d80*/  IADD3 R170, P0, PT, R20.reuse, UR12, RZ ;  /* 0x0000000c14aa7c10 */ /* 0x040fe2000ff1e0ff */
[----:B------:R-:W-:Y:S01]  /*8d90*/  VIADD R13, R13, 0x9 ;  /* 0x000000090d0d7836 */ /* 0x000fe20000000000 */
[----:B------:R-:W2:Y:S02]  /*8da0*/  LDG.E.U8 R157, desc[UR6][R172.64] ;  /* 0x00000006ac9d7981 */ /* 0x000ea4000c1e1100 */
[----:B------:R-:W-:Y:S01]  /*8db0*/  LEA.HI.X.SX32 R171, R20, UR13, 0x1, P0 ;  /* 0x0000000d14ab7c11 */ /* 0x000fe200080f0eff */
[--C-:B------:R-:W-:Y:S01]  /*8dc0*/  IMAD R20, R175, UR9, R0.reuse ;  /* 0x00000009af147c24 */ /* 0x100fe2000f8e0200 */
[----:B------:R-:W-:Y:S01]  /*8dd0*/  IADD3 R168, P0, PT, R166, UR9, RZ ;  /* 0x00000009a6a87c10 */ /* 0x000fe2000ff1e0ff */
[----:B------:R-:W-:-:S02]  /*8de0*/  IMAD R143, R143, UR9, R0 ;  /* 0x000000098f8f7c24 */ /* 0x000fc4000f8e0200 */
[----:B------:R-:W-:Y:S01]  /*8df0*/  VIADD R43, R43, 0x9 ;  /* 0x000000092b2b7836 */ /* 0x000fe20000000000 */
[----:B------:R-:W2:Y:S01]  /*8e00*/  LDG.E.U8 R25, desc[UR6][R170.64] ;  /* 0x00000006aa197981 */ /* 0x000ea2000c1e1100 */
[----:B------:R-:W-:Y:S01]  /*8e10*/  IMAD.X R169, RZ, RZ, R167, P0 ;  /* 0x000000ffffa97224 */ /* 0x000fe200000e06a7 */
[----:B------:R-:W-:Y:S01]  /*8e20*/  IADD3 R166, P0, PT, R20, UR12, RZ ;  /* 0x0000000c14a67c10 */ /* 0x000fe2000ff1e0ff */
[----:B------:R-:W-:-:S03]  /*8e30*/  VIADD R175, R175, UR4 ;  /* 0x00000004afaf7c36 */ /* 0x000fc60008000000 */
[----:B------:R-:W-:Y:S01]  /*8e40*/  LEA.HI.X.SX32 R167, R20, UR13, 0x1, P0 ;  /* 0x0000000d14a77c11 */ /* 0x000fe200080f0eff */
[----:B------:R-:W2:Y:S01]  /*8e50*/  LDG.E.U8 R55, desc[UR6][R168.64] ;  /* 0x00000006a8377981 */ /* 0x000ea2000c1e1100 */
[----:B------:R-:W-:Y:S01]  /*8e60*/  IADD3 R104, P0, PT, R104, UR9, RZ ;  /* 0x0000000968687c10 */ /* 0x000fe2000ff1e0ff */
[--C-:B------:R-:W-:Y:S02]  /*8e70*/  IMAD R20, R175, UR9, R0.reuse ;  /* 0x00000009af147c24 */ /* 0x100fe4000f8e0200 */
[----:B------:R-:W-:Y:S01]  /*8e80*/  IMAD R43, R43, UR9, R0 ;  /* 0x000000092b2b7c24 */ /* 0x000fe2000f8e0200 */
[----:B------:R-:W2:Y:S01]  /*8e90*/  LDG.E.U8 R22, desc[UR6][R166.64] ;  /* 0x00000006a6167981 */ /* 0x000ea2000c1e1100 */
[----:B------:R-:W-:Y:S02]  /*8ea0*/  IMAD.X R105, RZ, RZ, R105, P0 ;  /* 0x000000ffff697224 */ /* 0x000fe400000e0669 */
[----:B------:R-:W-:-:S03]  /*8eb0*/  VIADD R175, R175, UR4 ;  /* 0x00000004afaf7c36 */ /* 0x000fc60008000000 */
[----:B------:R0:W2:Y:S01]  /*8ec0*/  LDG.E.U8 R114, desc[UR6][R104.64] ;  /* 0x0000000668727981 */ /* 0x0000a2000c1e1100 */
[----:B------:R-:W-:Y:S01]  /*8ed0*/  IMAD R158, R175, UR9, R0 ;  /* 0x00000009af9e7c24 */ /* 0x000fe2000f8e0200 */
[----:B0-----:R-:W-:-:S04]  /*8ee0*/  IADD3 R104, P0, PT, R20, UR12, RZ ;  /* 0x0000000c14687c10 */ /* 0x001fc8000ff1e0ff */
[----:B------:R-:W-:Y:S02]  /*8ef0*/  LEA.HI.X.SX32 R105, R20, UR13, 0x1, P0 ;  /* 0x0000000d14697c11 */ /* 0x000fe400080f0eff */
[----:B------:R-:W-:-:S03]  /*8f00*/  IADD3 R108, P0, PT, R108, UR9, RZ ;  /* 0x000000096c6c7c10 */ /* 0x000fc6000ff1e0ff */
[----:B------:R0:W2:Y:S02]  /*8f10*/  LDG.E.U8 R20, desc[UR6][R104.64] ;  /* 0x0000000668147981 */ /* 0x0000a4000c1e1100 */
[----:B------:R-:W-:-:S05]  /*8f20*/  IMAD.X R109, RZ, RZ, R109, P0 ;  /* 0x000000ffff6d7224 */ /* 0x000fca00000e066d */
[----:B------:R1:W2:Y:S01]  /*8f30*/  LDG.E.U8 R40, desc[UR6][R108.64] ;  /* 0x000000066c287981 */ /* 0x0002a2000c1e1100 */
[----:B0-----:R-:W-:-:S04]  /*8f40*/  IADD3 R104, P0, PT, R158, UR12, RZ ;  /* 0x0000000c9e687c10 */ /* 0x001fc8000ff1e0ff */
[----:B------:R-:W-:Y:S01]  /*8f50*/  LEA.HI.X.SX32 R105, R158, UR13, 0x1, P0 ;  /* 0x0000000d9e697c11 */ /* 0x000fe200080f0eff */
[----:B------:R-:W-:Y:S01]  /*8f60*/  VIADD R158, R175, UR4 ;  /* 0x00000004af9e7c36 */ /* 0x000fe20008000000 */
[----:B------:R-:W-:-:S03]  /*8f70*/  IADD3 R106, P0, PT, R106, UR9, RZ ;  /* 0x000000096a6a7c10 */ /* 0x000fc6000ff1e0ff */
[----:B------:R-:W-:Y:S01]  /*8f80*/  IMAD R160, R158, UR9, R0 ;  /* 0x000000099ea07c24 */ /* 0x000fe2000f8e0200 */
[----:B------:R-:W2:Y:S01]  /*8f90*/  LDG.E.U8 R105, desc[UR6][R104.64] ;  /* 0x0000000668697981 */ /* 0x000ea2000c1e1100 */
[----:B------:R-:W-:Y:S01]  /*8fa0*/  IMAD.X R107, RZ, RZ, R107, P0 ;  /* 0x000000ffff6b7224 */ /* 0x000fe200000e066b */
[----:B------:R-:W-:Y:S02]  /*8fb0*/  IADD3 R84, P0, PT, R84, UR9, RZ ;  /* 0x0000000954547c10 */ /* 0x000fe4000ff1e0ff */
[----:B-1----:R-:W-:Y:S02]  /*8fc0*/  IADD3 R108, P1, PT, R160, UR12, RZ ;  /* 0x0000000ca06c7c10 */ /* 0x002fe4000ff3e0ff */
[----:B------:R-:W2:Y:S01]  /*8fd0*/  LDG.E.U8 R106, desc[UR6][R106.64] ;  /* 0x000000066a6a7981 */ /* 0x000ea2000c1e1100 */
[----:B------:R-:W-:Y:S01]  /*8fe0*/  IMAD.X R85, RZ, RZ, R85, P0 ;  /* 0x000000ffff557224 */ /* 0x000fe200000e0655 */
[----:B------:R-:W-:Y:S02]  /*8ff0*/  IADD3 R82, P0, PT, R82, UR9, RZ ;  /* 0x0000000952527c10 */ /* 0x000fe4000ff1e0ff */
[----:B------:R-:W-:-:S02]  /*9000*/  LEA.HI.X.SX32 R109, R160, UR13, 0x1, P1 ;  /* 0x0000000da06d7c11 */ /* 0x000fc400088f0eff */
[----:B------:R-:W-:Y:S01]  /*9010*/  IADD3 R102, P1, PT, R102, UR9, RZ ;  /* 0x0000000966667c10 */ /* 0x000fe2000ff3e0ff */
[----:B------:R-:W-:Y:S01]  /*9020*/  IMAD.X R83, RZ, RZ, R83, P0 ;  /* 0x000000ffff537224 */ /* 0x000fe200000e0653 */
[----:B------:R-:W-:Y:S01]  /*9030*/  IADD3 R92, P0, PT, R92, UR9, RZ ;  /* 0x000000095c5c7c10 */ /* 0x000fe2000ff1e0ff */
[----:B------:R-:W2:Y:S02]  /*9040*/  LDG.E.U8 R85, desc[UR6][R84.64] ;  /* 0x0000000654557981 */ /* 0x000ea4000c1e1100 */
[----:B------:R-:W-:Y:S01]  /*9050*/  IMAD.X R103, RZ, RZ, R103, P1 ;  /* 0x000000ffff677224 */ /* 0x000fe200008e0667 */
[----:B------:R-:W-:Y:S01]  /*9060*/  IADD3 R96, P1, PT, R96, UR9, RZ ;  /* 0x0000000960607c10 */ /* 0x000fe2000ff3e0ff */
[----:B------:R-:W-:Y:S01]  /*9070*/  IMAD.X R93, RZ, RZ, R93, P0 ;  /* 0x000000ffff5d7224 */ /* 0x000fe200000e065d */
[----:B------:R-:W-:Y:S01]  /*9080*/  IADD3 R86, P0, PT, R86, UR9, RZ ;  /* 0x0000000956567c10 */ /* 0x000fe2000ff1e0ff */
[----:B------:R-:W2:Y:S02]  /*9090*/  LDG.E.U8 R82, desc[UR6][R82.64] ;  /* 0x0000000652527981 */ /* 0x000ea4000c1e1100 */
[----:B------:R-:W-:Y:S01]  /*90a0*/  IMAD.X R97, RZ, RZ, R97, P1 ;  /* 0x000000ffff617224 */ /* 0x000fe200008e0661 */
[----:B------:R-:W-:Y:S01]  /*90b0*/  IADD3 R98, P1, PT, R98, UR9, RZ ;  /* 0x0000000962627c10 */ /* 0x000fe2000ff3e0ff */
[----:B------:R-:W2:Y:S01]  /*90c0*/  LDG.E.U8 R103, desc[UR6][R102.64] ;  /* 0x0000000666677981 */ /* 0x000ea2000c1e1100 */
[----:B------:R-:W-:Y:S01]  /*90d0*/  IMAD.X R87, RZ, RZ, R87, P0 ;  /* 0x000000ffff577224 */ /* 0x000fe200000e0657 */
[----:B------:R-:W-:-:S02]  /*90e0*/  IADD3 R94, P0, PT, R94, UR9, RZ ;  /* 0x000000095e5e7c10 */ /* 0x000fc4000ff1e0ff */
[----:B------:R-:W-:Y:S01]  /*90f0*/  IMAD.X R99, RZ, RZ, R99, P1 ;  /* 0x000000ffff637224 */ /* 0x000fe200008e0663 */
[----:B------:R-:W-:Y:S01]  /*9100*/  IADD3 R90, P1, PT, R90, UR9, RZ ;  /* 0x000000095a5a7c10 */ /* 0x000fe2000ff3e0ff */
[----:B------:R0:W2:Y:S01]  /*9110*/  LDG.E.U8 R84, desc[UR6][R92.64] ;  /* 0x000000065c547981 */ /* 0x0000a2000c1e1100 */
[----:B------:R-:W-:-:S03]  /*9120*/  IMAD.X R95, RZ, RZ, R95, P0 ;  /* 0x000000ffff5f7224 */ /* 0x000fc600000e065f */
[----:B------:R-:W2:Y:S01]  /*9130*/  LDG.E.U8 R97, desc[UR6][R96.64] ;  /* 0x0000000660617981 */ /* 0x000ea2000c1e1100 */
[----:B------:R-:W-:-:S03]  /*9140*/  IMAD.X R91, RZ, RZ, R91, P1 ;  /* 0x000000ffff5b7224 */ /* 0x000fc600008e065b */
[----:B------:R1:W2:Y:S01]  /*9150*/  LDG.E.U8 R83, desc[UR6][R86.64] ;  /* 0x0000000656537981 */ /* 0x0002a2000c1e1100 */
[----:B0-----:R-:W-:Y:S02]  /*9160*/  IADD3 R92, P0, PT, R100, UR9, RZ ;  /* 0x00000009645c7c10 */ /* 0x001fe4000ff1e0ff */
[----:B------:R-:W-:Y:S01]  /*9170*/  IADD3 R88, P1, PT, R88, UR9, RZ ;  /* 0x0000000958587c10 */ /* 0x000fe2000ff3e0ff */
[----:B------:R0:W2:Y:S04]  /*9180*/  LDG.E.U8 R107, desc[UR6][R90.64] ;  /* 0x000000065a6b7981 */ /* 0x0000a8000c1e1100 */
[----:B------:R4:W2:Y:S01]  /*9190*/  LDG.E.U8 R94, desc[UR6][R94.64] ;  /* 0x000000065e5e7981 */ /* 0x0008a2000c1e1100 */
[--C-:B-1----:R-:W-:Y:S02]  /*91a0*/  IMAD R87, R69, UR9, R0.reuse ;  /* 0x0000000945577c24 */ /* 0x102fe4000f8e0200 */
[----:B------:R-:W-:Y:S01]  /*91b0*/  IMAD.X R93, RZ, RZ, R101, P0 ;  /* 0x000000ffff5d7224 */ /* 0x000fe200000e0665 */
[----:B------:R-:W2:Y:S02]  /*91c0*/  LDG.E.U8 R98, desc[UR6][R98.64] ;  /* 0x0000000662627981 */ /* 0x000ea4000c1e1100 */
[----:B------:R-:W-:Y:S01]  /*91d0*/  IADD3 R86, P0, PT, R87, UR12, RZ ;  /* 0x0000000c57567c10 */ /* 0x000fe2000ff1e0ff */
[----:B0-----:R-:W-:Y:S01]  /*91e0*/  VIADD R91, R65, 0x9 ;  /* 0x00000009415b7836 */ /* 0x001fe20000000000 */
[----:B------:R0:W2:Y:S01]  /*91f0*/  LDG.E.U8 R69, desc[UR6][R92.64] ;  /* 0x000000065c457981 */ /* 0x0000a2000c1e1100 */
[----:B------:R-:W-:Y:S01]  /*9200*/  IMAD.X R89, RZ, RZ, R89, P1 ;  /* 0x000000ffff597224 */ /* 0x000fe200008e0659 */
[----:B------:R-:W-:Y:S01]  /*9210*/  LEA.HI.X.SX32 R87, R87, UR13, 0x1, P0 ;  /* 0x0000000d57577c11 */ /* 0x000fe200080f0eff */
[--C-:B----4-:R-:W-:Y:S01]  /*9220*/  IMAD R95, R91, UR9, R0.reuse ;  /* 0x000000095b5f7c24 */ /* 0x110fe2000f8e0200 */
[----:B------:R-:W-:Y:S01]  /*9230*/  IADD3 R90, P0, PT, R143, UR12, RZ ;  /* 0x0000000c8f5a7c10 */ /* 0x000fe2000ff1e0ff */
[----:B------:R-:W-:Y:S01]  /*9240*/  VIADD R155, R155, UR4 ;  /* 0x000000049b9b7c36 */ /* 0x000fe20008000000 */
[----:B------:R1:W4:Y:S02]  /*9250*/  LDG.E.U8 R96, desc[UR6][R88.64] ;  /* 0x0000000658607981 */ /* 0x000324000c1e1100 */
[----:B------:R-:W-:Y:S01]  /*9260*/  LEA.HI.X.SX32 R91, R143, UR13, 0x1, P0 ;  /* 0x0000000d8f5b7c11 */ /* 0x000fe200080f0eff */
[----:B0-----:R-:W-:Y:S01]  /*9270*/  IMAD R93, R13, UR9, R0 ;  /* 0x000000090d5d7c24 */ /* 0x001fe2000f8e0200 */
[----:B------:R-:W4:Y:S01]  /*9280*/  LDG.E.U8 R65, desc[UR6][R86.64] ;  /* 0x0000000656417981 */ /* 0x000f22000c1e1100 */
[----:B------:R-:W-:-:S03]  /*9290*/  VIADD R51, R51, 0x9 ;  /* 0x0000000933337836 */ /* 0x000fc60000000000 */
[----:B------:R0:W4:Y:S01]  /*92a0*/  LDG.E.U8 R13, desc[UR6][R90.64] ;  /* 0x000000065a0d7981 */ /* 0x000122000c1e1100 */
[----:B-1----:R-:W-:Y:S01]  /*92b0*/  IADD3 R88, P0, PT, R95, UR12, RZ ;  /* 0x0000000c5f587c10 */ /* 0x002fe2000ff1e0ff */
[----:B------:R-:W-:Y:S02]  /*92c0*/  VIADD R67, R67, 0x9 ;  /* 0x0000000943437836 */ /* 0x000fe40000000000 */
[----:B------:R-:W-:Y:S01]  /*92d0*/  VIADD R153, R153, 0x9 ;  /* 0x0000000999997836 */ /* 0x000fe20000000000 */
[----:B------:R-:W-:Y:S01]  /*92e0*/  LEA.HI.X.SX32 R89, R95, UR13, 0x1, P0 ;  /* 0x0000000d5f597c11 */ /* 0x000fe200080f0eff */
[----:B------:R-:W-:Y:S01]  /*92f0*/  VIADD R63, R63, UR4 ;  /* 0x000000043f3f7c36 */ /* 0x000fe20008000000 */
[----:B------:R-:W-:Y:S02]  /*9300*/  IADD3 R92, P0, PT, R93, UR12, RZ ;  /* 0x0000000c5d5c7c10 */ /* 0x000fe4000ff1e0ff */
[----:B------:R-:W-:Y:S01]  /*9310*/  IADD3 R44, PT, PT, R129, R44, R78 ;  /* 0x0000002c812c7210 */ /* 0x000fe20007ffe04e */
[----:B0-----:R-:W-:Y:S01]  /*9320*/  IMAD R90, R155, UR9, R0 ;  /* 0x000000099b5a7c24 */ /* 0x001fe2000f8e0200 */
[----:B------:R-:W-:Y:S01]  /*9330*/  LEA.HI.X.SX32 R93, R93, UR13, 0x1, P0 ;  /* 0x0000000d5d5d7c11 */ /* 0x000fe200080f0eff */
[----:B------:R0:W4:Y:S01]  /*9340*/  LDG.E.U8 R100, desc[UR6][R88.64] ;  /* 0x0000000658647981 */ /* 0x000122000c1e1100 */
[----:B------:R-:W-:-:S02]  /*9350*/  IADD3 R80, P0, PT, R80, UR9, RZ ;  /* 0x0000000950507c10 */ /* 0x000fc4000ff1e0ff */
[----:B------:R-:W-:Y:S01]  /*9360*/  IADD3 R86, P1, PT, R43, UR12, RZ ;  /* 0x0000000c2b567c10 */ /* 0x000fe2000ff3e0ff */
[--C-:B------:R-:W-:Y:S01]  /*9370*/  IMAD R51, R51, UR9, R0.reuse ;  /* 0x0000000933337c24 */ /* 0x100fe2000f8e0200 */
[----:B------:R1:W4:Y:S01]  /*9380*/  LDG.E.U8 R92, desc[UR6][R92.64] ;  /* 0x000000065c5c7981 */ /* 0x000322000c1e1100 */
[----:B------:R-:W-:Y:S01]  /*9390*/  IMAD.X R81, RZ, RZ, R81, P0 ;  /* 0x000000ffff517224 */ /* 0x000fe200000e0651 */
[----:B------:R-:W-:Y:S01]  /*93a0*/  LEA.HI.X.SX32 R87, R43, UR13, 0x1, P1 ;  /* 0x0000000d2b577c11 */ /* 0x000fe200088f0eff */
[----:B------:R-:W-:Y:S01]  /*93b0*/  VIADD R47, R47, 0x9 ;  /* 0x000000092f2f7836 */ /* 0x000fe20000000000 */
[----:B------:R-:W4:Y:S04]  /*93c0*/  LDG.E.U8 R108, desc[UR6][R108.64] ;  /* 0x000000066c6c7981 */ /* 0x000f28000c1e1100 */
[----:B------:R3:W4:Y:S01]  /*93d0*/  LDG.E.U8 R102, desc[UR6][R80.64] ;  /* 0x0000000650667981 */ /* 0x000722000c1e1100 */
[----:B0-----:R-:W-:Y:S01]  /*93e0*/  IADD3 R88, P0, PT, R90, UR12, RZ ;  /* 0x0000000c5a587c10 */ /* 0x001fe2000ff1e0ff */
[----:B------:R-:W-:-:S02]  /*93f0*/  IMAD R67, R67, UR9, R0 ;  /* 0x0000000943437c24 */ /* 0x000fc4000f8e0200 */
[----:B------:R0:W4:Y:S01]  /*9400*/  LDG.E.U8 R43, desc[UR6][R86.64] ;  /* 0x00000006562b7981 */ /* 0x000122000c1e1100 */
[----:B------:R-:W-:Y:S01]  /*9410*/  LEA.HI.X.SX32 R89, R90, UR13, 0x1, P0 ;  /* 0x0000000d5a597c11 */ /* 0x000fe200080f0eff */
[----:B-1----:R-:W-:Y:S01]  /*9420*/  VIADD R93, R9, 0x9 ;  /* 0x00000009095d7836 */ /* 0x002fe20000000000 */
[----:B------:R-:W-:-:S03]  /*9430*/  IADD3 R90, P0, PT, R51, UR12, RZ ;  /* 0x0000000c335a7c10 */ /* 0x000fc6000ff1e0ff */
[--C-:B------:R-:W-:Y:S01]  /*9440*/  IMAD R93, R93, UR9, R0.reuse ;  /* 0x000000095d5d7c24 */ /* 0x100fe2000f8e0200 */
[----:B------:R-:W-:Y:S02]  /*9450*/  LEA.HI.X.SX32 R91, R51, UR13, 0x1, P0 ;  /* 0x0000000d335b7c11 */ /* 0x000fe400080f0eff */
[----:B---3--:R-:W-:Y:S01]  /*9460*/  IADD3 R80, P0, PT, R67, UR12, RZ ;  /* 0x0000000c43507c10 */ /* 0x008fe2000ff1e0ff */
[--C-:B------:R-:W-:Y:S01]  /*9470*/  IMAD R153, R153, UR9, R0.reuse ;  /* 0x0000000999997c24 */ /* 0x100fe2000f8e0200 */
[----:B------:R-:W3:Y:S02]  /*9480*/  LDG.E.U8 R51, desc[UR6][R88.64] ;  /* 0x0000000658337981 */ /* 0x000ee4000c1e1100 */
[----:B------:R-:W-:Y:S02]  /*9490*/  LEA.HI.X.SX32 R81, R67, UR13, 0x1, P0 ;  /* 0x0000000d43517c11 */ /* 0x000fe400080f0eff */
[----:B------:R1:W3:Y:S01]  /*94a0*/  LDG.E.U8 R9, desc[UR6][R90.64] ;  /* 0x000000065a097981 */ /* 0x0002e2000c1e1100 */
[----:B0-----:R-:W-:Y:S01]  /*94b0*/  IADD3 R86, P0, PT, R93, UR12, RZ ;  /* 0x0000000c5d567c10 */ /* 0x001fe2000ff1e0ff */
[----:B------:R-:W-:-:S02]  /*94c0*/  IMAD R78, R63, UR9, R0 ;  /* 0x000000093f4e7c24 */ /* 0x000fc4000f8e0200 */
[----:B------:R0:W3:Y:S01]  /*94d0*/  LDG.E.U8 R104, desc[UR6][R80.64] ;  /* 0x0000000650687981 */ /* 0x0000e2000c1e1100 */
[----:B------:R-:W-:Y:S01]  /*94e0*/  LEA.HI.X.SX32 R87, R93, UR13, 0x1, P0 ;  /* 0x0000000d5d577c11 */ /* 0x000fe200080f0eff */
[----:B-1----:R-:W-:Y:S01]  /*94f0*/  VIADD R91, R116, 0x9 ;  /* 0x00000009745b7836 */ /* 0x002fe20000000000 */
[----:B------:R-:W-:Y:S01]  /*9500*/  IADD3 R88, P0, PT, R153, UR12, RZ ;  /* 0x0000000c99587c10 */ /* 0x000fe2000ff1e0ff */
[--C-:B------:R-:W-:Y:S01]  /*9510*/  IMAD R93, R47, UR9, R0.reuse ;  /* 0x000000092f5d7c24 */ /* 0x100fe2000f8e0200 */
[----:B------:R-:W-:Y:S01]  /*9520*/  IADD3 R90, P1, PT, R78, UR12, RZ ;  /* 0x0000000c4e5a7c10 */ /* 0x000fe2000ff3e0ff */
[----:B0-----:R-:W-:Y:S01]  /*9530*/  IMAD R81, R91, UR9, R0 ;  /* 0x000000095b517c24 */ /* 0x001fe2000f8e0200 */
[----:B------:R-:W-:Y:S01]  /*9540*/  LEA.HI.X.SX32 R89, R153, UR13, 0x1, P0 ;  /* 0x0000000d99597c11 */ /* 0x000fe200080f0eff */
[----:B------:R-:W-:Y:S01]  /*9550*/  VIADD R49, R49, 0x9 ;  /* 0x0000000931317836 */ /* 0x000fe20000000000 */
[----:B------:R0:W3:Y:S02]  /*9560*/  LDG.E.U8 R67, desc[UR6][R86.64] ;  /* 0x0000000656437981 */ /* 0x0000e4000c1e1100 */
[----:B------:R-:W-:-:S02]  /*9570*/  IADD3 R80, P0, PT, R81, UR12, RZ ;  /* 0x0000000c51507c10 */ /* 0x000fc4000ff1e0ff */
[----:B------:R-:W-:Y:S01]  /*9580*/  LEA.HI.X.SX32 R91, R78, UR13, 0x1, P1 ;  /* 0x0000000d4e5b7c11 */ /* 0x000fe200088f0eff */
[--C-:B------:R-:W-:Y:S01]  /*9590*/  IMAD R49, R49, UR9, R0.reuse ;  /* 0x0000000931317c24 */ /* 0x100fe2000f8e0200 */
[----:B------:R1:W3:Y:S01]  /*95a0*/  LDG.E.U8 R78, desc[UR6][R88.64] ;  /* 0x00000006584e7981 */ /* 0x0002e2000c1e1100 */
[----:B------:R-:W-:Y:S01]  /*95b0*/  LEA.HI.X.SX32 R81, R81, UR13, 0x1, P0 ;  /* 0x0000000d51517c11 */ /* 0x000fe200080f0eff */
[----:B------:R-:W-:Y:S01]  /*95c0*/  VIADD R95, R15, 0x9 ;  /* 0x000000090f5f7836 */ /* 0x000fe20000000000 */
[----:B0-----:R-:W-:Y:S01]  /*95d0*/  IADD3 R86, P0, PT, R93, UR12, RZ ;  /* 0x0000000c5d567c10 */ /* 0x001fe2000ff1e0ff */
[----:B------:R-:W-:Y:S01]  /*95e0*/  VIADD R61, R61, 0x9 ;  /* 0x000000093d3d7836 */ /* 0x000fe20000000000 */
[----:B------:R0:W3:Y:S01]  /*95f0*/  LDG.E.U8 R47, desc[UR6][R90.64] ;  /* 0x000000065a2f7981 */ /* 0x0000e2000c1e1100 */
[--C-:B------:R-:W-:Y:S01]  /*9600*/  IMAD R95, R95, UR9, R0.reuse ;  /* 0x000000095f5f7c24 */ /* 0x100fe2000f8e0200 */
[----:B------:R-:W-:Y:S02]  /*9610*/  LEA.HI.X.SX32 R87, R93, UR13, 0x1, P0 ;  /* 0x0000000d5d577c11 */ /* 0x000fe400080f0eff */
[----:B-1----:R-:W-:Y:S01]  /*9620*/  IADD3 R88, P0, PT, R49, UR12, RZ ;  /* 0x0000000c31587c10 */ /* 0x002fe2000ff1e0ff */
[--C-:B------:R-:W-:Y:S01]  /*9630*/  IMAD R61, R61, UR9, R0.reuse ;  /* 0x000000093d3d7c24 */ /* 0x100fe2000f8e0200 */
[----:B------:R1:W3:Y:S02]  /*9640*/  LDG.E.U8 R15, desc[UR6][R80.64] ;  /* 0x00000006500f7981 */ /* 0x0002e4000c1e1100 */
[----:B------:R-:W-:Y:S01]  /*9650*/  LEA.HI.X.SX32 R89, R49, UR13, 0x1, P0 ;  /* 0x0000000d31597c11 */ /* 0x000fe200080f0eff */
[----:B------:R-:W-:Y:S01]  /*9660*/  VIADD R151, R151, 0x9 ;  /* 0x0000000997977836 */ /* 0x000fe20000000000 */
[----:B0-----:R-:W-:Y:S01]  /*9670*/  IADD3 R90, P0, PT, R95, UR12, RZ ;  /* 0x0000000c5f5a7c10 */ /* 0x001fe2000ff1e0ff */
[----:B------:R-:W-:Y:S01]  /*9680*/  VIADD R149, R149, 0x9 ;  /* 0x0000000995957836 */ /* 0x000fe20000000000 */
[----:B------:R0:W3:Y:S01]  /*9690*/  LDG.E.U8 R116, desc[UR6][R86.64] ;  /* 0x0000000656747981 */ /* 0x0000e2000c1e1100 */
[----:B------:R-:W-:Y:S01]  /*96a0*/  IMAD R151, R151, UR9, R0 ;  /* 0x0000000997977c24 */ /* 0x000fe2000f8e0200 */
[----:B------:R-:W-:-:S02]  /*96b0*/  LEA.HI.X.SX32 R91, R95, UR13, 0x1, P0 ;  /* 0x0000000d5f5b7c11 */ /* 0x000fc400080f0eff */
[----:B-1----:R-:W-:Y:S01]  /*96c0*/  IADD3 R80, P0, PT, R61, UR12, RZ ;  /* 0x0000000c3d507c10 */ /* 0x002fe2000ff1e0ff */
[--C-:B------:R-:W-:Y:S01]  /*96d0*/  IMAD R149, R149, UR9, R0.reuse ;  /* 0x0000000995957c24 */ /* 0x100fe2000f8e0200 */
[----:B------:R1:W3:Y:S02]  /*96e0*/  LDG.E.U8 R49, desc[UR6][R88.64] ;  /* 0x0000000658317981 */ /* 0x0002e4000c1e1100 */
[----:B------:R-:W-:Y:S01]  /*96f0*/  LEA.HI.X.SX32 R81, R61, UR13, 0x1, P0 ;  /* 0x0000000d3d517c11 */ /* 0x000fe200080f0eff */
[----:B------:R-:W-:Y:S01]  /*9700*/  VIADD R19, R19, 0x9 ;  /* 0x0000000913137836 */ /* 0x000fe20000000000 */
[----:B0-----:R-:W-:Y:S01]  /*9710*/  IADD3 R86, P0, PT, R151, UR12, RZ ;  /* 0x0000000c97567c10 */ /* 0x001fe2000ff1e0ff */
[----:B------:R0:W3:Y:S02]  /*9720*/  LDG.E.U8 R160, desc[UR6][R90.64] ;  /* 0x000000065aa07981 */ /* 0x0000e4000c1e1100 */
[--C-:B------:R-:W-:Y:S01]  /*9730*/  IMAD R19, R19, UR9, R0.reuse ;  /* 0x0000000913137c24 */ /* 0x100fe2000f8e0200 */
[----:B------:R-:W-:Y:S01]  /*9740*/  LEA.HI.X.SX32 R87, R151, UR13, 0x1, P0 ;  /* 0x0000000d97577c11 */ /* 0x000fe200080f0eff */
[----:B------:R-:W-:Y:S01]  /*9750*/  VIADD R133, R133, UR4 ;  /* 0x0000000485857c36 */ /* 0x000fe20008000000 */
[C---:B-1----:R-:W-:Y:S01]  /*9760*/  IADD3 R88, P0, PT, R149.reuse, UR12, RZ ;  /* 0x0000000c95587c10 */ /* 0x042fe2000ff1e0ff */
[----:B------:R1:W3:Y:S03]  /*9770*/  LDG.E.U8 R61, desc[UR6][R80.64] ;  /* 0x00000006503d7981 */ /* 0x0002e6000c1e1100 */
[----:B------:R-:W-:Y:S01]  /*9780*/  LEA.HI.X.SX32 R89, R149, UR13, 0x1, P0 ;  /* 0x0000000d95597c11 */ /* 0x000fe200080f0eff */
[----:B0-----:R-:W-:Y:S01]  /*9790*/  VIADD R91, R21, 0x9 ;  /* 0x00000009155b7836 */ /* 0x001fe20000000000 */
[C---:B------:R-:W-:Y:S01]  /*97a0*/  IADD3 R166, P0, PT, R19.reuse, UR12, RZ ;  /* 0x0000000c13a67c10 */ /* 0x040fe2000ff1e0ff */
[----:B------:R0:W3:Y:S03]  /*97b0*/  LDG.E.U8 R162, desc[UR6][R86.64] ;  /* 0x0000000656a27981 */ /* 0x0000e6000c1e1100 */
[----:B------:R-:W-:Y:S01]  /*97c0*/  LEA.HI.X.SX32 R167, R19, UR13, 0x1, P0 ;  /* 0x0000000d13a77c11 */ /* 0x000fe200080f0eff */
[--C-:B------:R-:W-:Y:S01]  /*97d0*/  IMAD R19, R133, UR9, R0.reuse ;  /* 0x0000000985137c24 */ /* 0x100fe2000f8e0200 */
[----:B------:R5:W3:Y:S01]  /*97e0*/  LDG.E.U8 R21, desc[UR6][R88.64] ;  /* 0x0000000658157981 */ /* 0x000ae2000c1e1100 */
[----:B------:R-:W-:-:S02]  /*97f0*/  IMAD R91, R91, UR9, R0 ;  /* 0x000000095b5b7c24 */ /* 0x000fc4000f8e0200 */
[----:B------:R-:W-:Y:S01]  /*9800*/  VIADD R77, R77, 0x9 ;  /* 0x000000094d4d7836 */ /* 0x000fe20000000000 */
[----:B-1----:R-:W-:Y:S01]  /*9810*/  IADD3 R80, P1, PT, R19, UR12, RZ ;  /* 0x0000000c13507c10 */ /* 0x002fe2000ff3e0ff */
[----:B------:R-:W3:Y:S01]  /*9820*/  LDG.E.U8 R166, desc[UR6][R166.64] ;  /* 0x00000006a6a67981 */ /* 0x000ee2000c1e1100 */
[----:B------:R-:W-:Y:S02]  /*9830*/  IADD3 R90, P0, PT, R91, UR12, RZ ;  /* 0x0000000c5b5a7c10 */ /* 0x000fe4000ff1e0ff */
[----:B------:R-:W-:Y:S01]  /*9840*/  LEA.HI.X.SX32 R81, R19, UR13, 0x1, P1 ;  /* 0x0000000d13517c11 */ /* 0x000fe200088f0eff */
[--C-:B------:R-:W-:Y:S02]  /*9850*/  IMAD R19, R77, UR9, R0.reuse ;  /* 0x000000094d137c24 */ /* 0x100fe4000f8e0200 */
[----:B------:R-:W-:Y:S01]  /*9860*/  VIADD R165, R165, 0x9 ;  /* 0x00000009a5a57836 */ /* 0x000fe20000000000 */
[----:B------:R-:W-:Y:S01]  /*9870*/  LEA.HI.X.SX32 R91, R91, UR13, 0x1, P0 ;  /* 0x0000000d5b5b7c11 */ /* 0x000fe200080f0eff */
[----:B------:R-:W-:Y:S01]  /*9880*/  VIADD R59, R59, 0x9 ;  /* 0x000000093b3b7836 */ /* 0x000fe20000000000 */
[----:B0-----:R-:W-:Y:S01]  /*9890*/  IADD3 R86, P0, PT, R19, UR12, RZ ;  /* 0x0000000c13567c10 */ /* 0x001fe2000ff1e0ff */
[----:B------:R-:W-:Y:S01]  /*98a0*/  IMAD R165, R165, UR9, R0 ;  /* 0x00000009a5a57c24 */ /* 0x000fe2000f8e0200 */
[----:B------:R0:W3:Y:S01]  /*98b0*/  LDG.E.U8 R77, desc[UR6][R80.64] ;  /* 0x00000006504d7981 */ /* 0x0000e2000c1e1100 */
[----:B------:R-:W-:-:S02]  /*98c0*/  VIADD R57, R57, 0x9 ;  /* 0x0000000939397836 */ /* 0x000fc40000000000 */
[--C-:B------:R-:W-:Y:S01]  /*98d0*/  IMAD R59, R59, UR9, R0.reuse ;  /* 0x000000093b3b7c24 */ /* 0x100fe2000f8e0200 */
[----:B------:R-:W-:Y:S01]  /*98e0*/  LEA.HI.X.SX32 R87, R19, UR13, 0x1, P0 ;  /* 0x0000000d13577c11 */ /* 0x000fe200080f0eff */
[--C-:B------:R-:W-:Y:S01]  /*98f0*/  IMAD R19, R57, UR9, R0.reuse ;  /* 0x0000000939137c24 */ /* 0x100fe2000f8e0200 */
[----:B-----5:R-:W-:Y:S01]  /*9900*/  IADD3 R88, P0, PT, R165, UR12, RZ ;  /* 0x0000000ca5587c10 */ /* 0x020fe2000ff1e0ff */
[----:B------:R-:W-:Y:S01]  /*9910*/  VIADD R145, R145, 0x9 ;  /* 0x0000000991917836 */ /* 0x000fe20000000000 */
[----:B------:R1:W5:Y:S01]  /*9920*/  LDG.E.U8 R93, desc[UR6][R90.64] ;  /* 0x000000065a5d7981 */ /* 0x000362000c1e1100 */
[----:B0-----:R-:W-:Y:S02]  /*9930*/  IADD3 R80, P1, PT, R59, UR12, RZ ;  /* 0x0000000c3b507c10 */ /* 0x001fe4000ff3e0ff */
[----:B------:R-:W-:Y:S01]  /*9940*/  LEA.HI.X.SX32 R89, R165, UR13, 0x1, P0 ;  /* 0x0000000da5597c11 */ /* 0x000fe200080f0eff */
[----:B------:R-:W-:Y:S01]  /*9950*/  IMAD R145, R145, UR9, R0 ;  /* 0x0000000991917c24 */ /* 0x000fe2000f8e0200 */
[----:B------:R-:W-:Y:S01]  /*9960*/  LEA.HI.X.SX32 R81, R59, UR13, 0x1, P1 ;  /* 0x0000000d3b517c11 */ /* 0x000fe200088f0eff */
[----:B------:R0:W5:Y:S01]  /*9970*/  LDG.E.U8 R164, desc[UR6][R86.64] ;  /* 0x0000000656a47981 */ /* 0x000162000c1e1100 */
[----:B-1----:R-:W-:-:S03]  /*9980*/  IADD3 R90, P0, PT, R19, UR12, RZ ;  /* 0x0000000c135a7c10 */ /* 0x002fc6000ff1e0ff */
[----:B------:R-:W5:Y:S01]  /*9990*/  LDG.E.U8 R57, desc[UR6][R88.64] ;  /* 0x0000000658397981 */ /* 0x000f62000c1e1100 */
[----:B------:R-:W-:Y:S02]  /*99a0*/  IADD3 R44, PT, PT, R147, R44, R18 ;  /* 0x0000002c932c7210 */ /* 0x000fe40007ffe012 */
[----:B------:R-:W-:Y:S01]  /*99b0*/  LEA.HI.X.SX32 R91, R19, UR13, 0x1, P0 ;  /* 0x0000000d135b7c11 */ /* 0x000fe200080f0eff */
[----:B------:R-:W-:Y:S01]  /*99c0*/  VIADD R19, R73, 0x9 ;  /* 0x0000000949137836 */ /* 0x000fe20000000000 */
[----:B------:R1:W5:Y:S01]  /*99d0*/  LDG.E.U8 R168, desc[UR6][R80.64] ;  /* 0x0000000650a87981 */ /* 0x000362000c1e1100 */
[----:B------:R-:W-:Y:S01]  /*99e0*/  VIADD R95, R158, UR4 ;  /* 0x000000049e5f7c36 */ /* 0x000fe20008000000 */
[----:B------:R-:W-:Y:S01]  /*99f0*/  IADD3 R18, P0, PT, R145, UR12, RZ ;  /* 0x0000000c91127c10 */ /* 0x000fe2000ff1e0ff */
[----:B------:R-:W-:Y:S01]  /*9a00*/  VIADD R73, R23, UR4 ;  /* 0x0000000417497c36 */ /* 0x000fe20008000000 */
[----:B------:R-:W-:Y:S01]  /*9a10*/  IADD3 R99, PT, PT, R42, R44, R75 ;  /* 0x0000002c2a637210 */ /* 0x000fe20007ffe04b */
[--C-:B------:R-:W-:Y:S01]  /*9a20*/  IMAD R23, R19, UR9, R0.reuse ;  /* 0x0000000913177c24 */ /* 0x100fe2000f8e0200 */
[----:B------:R-:W-:Y:S01]  /*9a30*/  LEA.HI.X.SX32 R19, R145, UR13, 0x1, P0 ;  /* 0x0000000d91137c11 */ /* 0x000fe200080f0eff */
[--C-:B0-----:R-:W-:Y:S01]  /*9a40*/  IMAD R86, R95, UR9, R0.reuse ;  /* 0x000000095f567c24 */ /* 0x101fe2000f8e0200 */
[----:B------:R0:W5:Y:S04]  /*9a50*/  LDG.E.U8 R59, desc[UR6][R90.64] ;  /* 0x000000065a3b7981 */ /* 0x000168000c1e1100 */
[----:B-1----:R-:W-:Y:S01]  /*9a60*/  IADD3 R80, P1, PT, R86, UR12, RZ ;  /* 0x0000000c56507c10 */ /* 0x002fe2000ff3e0ff */
[----:B------:R1:W5:Y:S01]  /*9a70*/  LDG.E.U8 R42, desc[UR6][R18.64] ;  /* 0x00000006122a7981 */ /* 0x000362000c1e1100 */
[----:B------:R-:W-:-:S02]  /*9a80*/  IMAD R44, R73, UR9, R0 ;  /* 0x00000009492c7c24 */ /* 0x000fc4000f8e0200 */
[----:B------:R-:W-:Y:S02]  /*9a90*/  LEA.HI.X.SX32 R81, R86, UR13, 0x1, P1 ;  /* 0x0000000d56517c11 */ /* 0x000fe400088f0eff */
[C---:B------:R-:W-:Y:S02]  /*9aa0*/  IADD3 R86, P0, PT, R23.reuse, UR12, RZ ;  /* 0x0000000c17567c10 */ /* 0x040fe4000ff1e0ff */
[C---:B------:R-:W-:Y:S02]  /*9ab0*/  IADD3 R88, P1, PT, R44.reuse, UR12, RZ ;  /* 0x0000000c2c587c10 */ /* 0x040fe4000ff3e0ff */
[----:B------:R-:W-:Y:S02]  /*9ac0*/  LEA.HI.X.SX32 R87, R23, UR13, 0x1, P0 ;  /* 0x0000000d17577c11 */ /* 0x000fe400080f0eff */
[----:B------:R-:W-:Y:S01]  /*9ad0*/  LEA.HI.X.SX32 R89, R44, UR13, 0x1, P1 ;  /* 0x0000000d2c597c11 */ /* 0x000fe200088f0eff */
[----:B------:R-:W-:Y:S02]  /*9ae0*/  VIADD R155, R155, UR4 ;  /* 0x000000049b9b7c36 */ /* 0x000fe40008000000 */
[----:B------:R-:W-:Y:S01]  /*9af0*/  VIADD R75, R63, UR4 ;  /* 0x000000043f4b7c36 */ /* 0x000fe20008000000 */
[----:B------:R1:W5:Y:S01]  /*9b00*/  LDG.E.U8 R44, desc[UR6][R86.64] ;  /* 0x00000006562c7981 */ /* 0x000362000c1e1100 */
[----:B0-----:R-:W-:-:S02]  /*9b10*/  IMAD R91, R155, UR9, R0 ;  /* 0x000000099b5b7c24 */ /* 0x001fc4000f8e0200 */
[----:B------:R-:W-:Y:S01]  /*9b20*/  VIADD R133, R133, UR4 ;  /* 0x0000000485857c36 */ /* 0x000fe20008000000 */
[----:B--2---:R-:W-:Y:S01]  /*9b30*/  IADD3 R99, PT, PT, R55, R99, R48 ;  /* 0x0000006337637210 */ /* 0x004fe20007ffe030 */
[--C-:B-1----:R-:W-:Y:S01]  /*9b40*/  IMAD R19, R75, UR9, R0.reuse ;  /* 0x000000094b137c24 */ /* 0x102fe2000f8e0200 */
[----:B------:R-:W-:Y:S01]  /*9b50*/  IADD3 R90, P0, PT, R91, UR12, RZ ;  /* 0x0000000c5b5a7c10 */ /* 0x000fe2000ff1e0ff */
[--C-:B------:R-:W-:Y:S01]  /*9b60*/  IMAD R55, R133, UR9, R0.reuse ;  /* 0x0000000985377c24 */ /* 0x100fe2000f8e0200 */
[----:B------:R0:W2:Y:S01]  /*9b70*/  LDG.E.U8 R23, desc[UR6][R80.64] ;  /* 0x0000000650177981 */ /* 0x0000a2000c1e1100 */
[----:B------:R-:W-:Y:S01]  /*9b80*/  VIADD R95, R95, UR4 ;  /* 0x000000045f5f7c36 */ /* 0x000fe20008000000 */
[----:B------:R-:W-:Y:S01]  /*9b90*/  LEA.HI.X.SX32 R91, R91, UR13, 0x1, P0 ;  /* 0x0000000d5b5b7c11 */ /* 0x000fe200080f0eff */
[----:B------:R-:W-:Y:S01]  /*9ba0*/  VIADD R101, R73, UR4 ;  /* 0x0000000449657c36 */ /* 0x000fe20008000000 */
[----:B------:R-:W-:Y:S01]  /*9bb0*/  IADD3 R18, P0, PT, R19, UR12, RZ ;  /* 0x0000000c13127c10 */ /* 0x000fe2000ff1e0ff */
[--C-:B------:R-:W-:Y:S01]  /*9bc0*/  IMAD R87, R95, UR9, R0.reuse ;  /* 0x000000095f577c24 */ /* 0x100fe2000f8e0200 */
[----:B------:R1:W2:Y:S01]  /*9bd0*/  LDG.E.U8 R63, desc[UR6][R88.64] ;  /* 0x00000006583f7981 */ /* 0x0002a2000c1e1100 */
[----:B------:R-:W-:Y:S01]  /*9be0*/  VIADD R155, R155, UR4 ;  /* 0x000000049b9b7c36 */ /* 0x000fe20008000000 */
[----:B0-----:R-:W-:Y:S01]  /*9bf0*/  IADD3 R80, P1, PT, R55, UR12, RZ ;  /* 0x0000000c37507c10 */ /* 0x001fe2000ff3e0ff */
[----:B------:R-:W-:Y:S01]  /*9c00*/  VIADD R109, R75, UR4 ;  /* 0x000000044b6d7c36 */ /* 0x000fe20008000000 */
[----:B------:R-:W-:Y:S01]  /*9c10*/  LEA.HI.X.SX32 R19, R19, UR13, 0x1, P0 ;  /* 0x0000000d13137c11 */ /* 0x000fe200080f0eff */
[--C-:B------:R-:W-:Y:S01]  /*9c20*/  IMAD R73, R101, UR9, R0.reuse ;  /* 0x0000000965497c24 */ /* 0x100fe2000f8e0200 */
[----:B------:R-:W-:Y:S01]  /*9c30*/  LEA.HI.X.SX32 R81, R55, UR13, 0x1, P1 ;  /* 0x0000000d37517c11 */ /* 0x000fe200088f0eff */
[----:B------:R-:W-:Y:S01]  /*9c40*/  IMAD R75, R155, UR9, R0 ;  /* 0x000000099b4b7c24 */ /* 0x000fe2000f8e0200 */
[----:B------:R-:W-:Y:S01]  /*9c50*/  IADD3 R86, P0, PT, R87, UR12, RZ ;  /* 0x0000000c57567c10 */ /* 0x000fe2000ff1e0ff */
[----:B------:R-:W2:Y:S01]  /*9c60*/  LDG.E.U8 R48, desc[UR6][R90.64] ;  /* 0x000000065a307981 */ /* 0x000ea2000c1e1100 */
[----:B------:R-:W-:-:S03]  /*9c70*/  IADD3 R99, PT, PT, R40, R99, R114 ;  /* 0x0000006328637210 */ /* 0x000fc60007ffe072 */
[----:B------:R0:W2:Y:S01]  /*9c80*/  LDG.E.U8 R55, desc[UR6][R18.64] ;  /* 0x0000000612377981 */ /* 0x0000a2000c1e1100 */
[----:B------:R-:W-:Y:S02]  /*9c90*/  LEA.HI.X.SX32 R87, R87, UR13, 0x1, P0 ;  /* 0x0000000d57577c11 */ /* 0x000fe400080f0eff */
[----:B-1----:R-:W-:Y:S01]  /*9ca0*/  IADD3 R88, P0, PT, R73, UR12, RZ ;  /* 0x0000000c49587c10 */ /* 0x002fe2000ff1e0ff */
[----:B------:R1:W2:Y:S01]  /*9cb0*/  LDG.E.U8 R158, desc[UR6][R80.64] ;  /* 0x00000006509e7981 */ /* 0x0002a2000c1e1100 */
[----:B0-----:R-:W-:-:S03]  /*9cc0*/  IADD3 R18, P1, PT, R75, UR12, RZ ;  /* 0x0000000c4b127c10 */ /* 0x001fc6000ff3e0ff */
[----:B------:R0:W2:Y:S01]  /*9cd0*/  LDG.E.U8 R40, desc[UR6][R86.64] ;  /* 0x0000000656287981 */ /* 0x0000a2000c1e1100 */
[----:B-1----:R-:W-:Y:S01]  /*9ce0*/  IMAD R81, R109, UR9, R0 ;  /* 0x000000096d517c24 */ /* 0x002fe2000f8e0200 */
[----:B------:R-:W-:Y:S02]  /*9cf0*/  LEA.HI.X.SX32 R89, R73, UR13, 0x1, P0 ;  /* 0x0000000d49597c11 */ /* 0x000fe400080f0eff */
[----:B------:R-:W-:Y:S02]  /*9d00*/  LEA.HI.X.SX32 R19, R75, UR13, 0x1, P1 ;  /* 0x0000000d4b137c11 */ /* 0x000fe400088f0eff */
[----:B------:R-:W-:Y:S01]  /*9d10*/  IADD3 R99, PT, PT, R85, R99, R106 ;  /* 0x0000006355637210 */ /* 0x000fe20007ffe06a */
[----:B------:R-:W-:Y:S01]  /*9d20*/  VIADD R85, R133, UR4 ;  /* 0x0000000485557c36 */ /* 0x000fe20008000000 */
[----:B------:R-:W-:Y:S01]  /*9d30*/  IADD3 R80, P0, PT, R81, UR12, RZ ;  /* 0x0000000c51507c10 */ /* 0x000fe2000ff1e0ff */
[----:B------:R1:W2:Y:S02]  /*9d40*/  LDG.E.U8 R88, desc[UR6][R88.64] ;  /* 0x0000000658587981 */ /* 0x0002a4000c1e1100 */
[----:B------:R-:W-:-:S02]  /*9d50*/  IMAD R90, R85, UR9, R0 ;  /* 0x00000009555a7c24 */ /* 0x000fc4000f8e0200 */
[----:B------:R1:W2:Y:S01]  /*9d60*/  LDG.E.U8 R73, desc[UR6][R18.64] ;  /* 0x0000000612497981 */ /* 0x0002a2000c1e1100 */
[----:B------:R-:W-:Y:S01]  /*9d70*/  IADD3 R82, PT, PT, R103, R99, R82 ;  /* 0x0000006367527210 */ /* 0x000fe20007ffe052 */
[----:B------:R-:W-:Y:S01]  /*9d80*/  VIADD R99, R95, UR4 ;  /* 0x000000045f637c36 */ /* 0x000fe20008000000 */
[C---:B0-----:R-:W-:Y:S01]  /*9d90*/  IADD3 R86, P1, PT, R90.reuse, UR12, RZ ;  /* 0x0000000c5a567c10 */ /* 0x041fe2000ff3e0ff */
[----:B------:R-:W-:Y:S02]  /*9da0*/  VIADD R103, R101, UR4 ;  /* 0x0000000465677c36 */ /* 0x000fe40008000000 */
[--C-:B------:R-:W-:Y:S02]  /*9db0*/  IMAD R91, R99, UR9, R0.reuse ;  /* 0x00000009635b7c24 */ /* 0x100fe4000f8e0200 */
[----:B------:R-:W-:Y:S01]  /*9dc0*/  VIADD R101, R155, UR4 ;  /* 0x000000049b657c36 */ /* 0x000fe20008000000 */
[----:B------:R-:W-:Y:S01]  /*9dd0*/  LEA.HI.X.SX32 R81, R81, UR13, 0x1, P0 ;  /* 0x0000000d51517c11 */ /* 0x000fe200080f0eff */
[----:B-1----:R-:W-:Y:S01]  /*9de0*/  IMAD R89, R103, UR9, R0 ;  /* 0x0000000967597c24 */ /* 0x002fe2000f8e0200 */
[----:B------:R-:W-:-:S02]  /*9df0*/  LEA.HI.X.SX32 R87, R90, UR13, 0x1, P1 ;  /* 0x0000000d5a577c11 */ /* 0x000fc400088f0eff */
[----:B------:R-:W-:Y:S01]  /*9e00*/  IADD3 R82, PT, PT, R97, R82, R84 ;  /* 0x0000005261527210 */ /* 0x000fe20007ffe054 */
[--C-:B------:R-:W-:Y:S01]  /*9e10*/  IMAD R84, R101, UR9, R0.reuse ;  /* 0x0000000965547c24 */ /* 0x100fe2000f8e0200 */
[----:B------:R-:W-:Y:S01]  /*9e20*/  IADD3 R90, P0, PT, R91, UR12, RZ ;  /* 0x0000000c5b5a7c10 */ /* 0x000fe2000ff1e0ff */
[----:B------:R-:W-:Y:S01]  /*9e30*/  VIADD R95, R109, UR4 ;  /* 0x000000046d5f7c36 */ /* 0x000fe20008000000 */
[----:B------:R0:W2:Y:S02]  /*9e40*/  LDG.E.U8 R106, desc[UR6][R80.64] ;  /* 0x00000006506a7981 */ /* 0x0000a4000c1e1100 */
[----:B------:R-:W-:Y:S01]  /*9e50*/  LEA.HI.X.SX32 R91, R91, UR13, 0x1, P0 ;  /* 0x0000000d5b5b7c11 */ /* 0x000fe200080f0eff */
[----:B------:R-:W-:Y:S01]  /*9e60*/  IMAD R109, R95, UR9, R0 ;  /* 0x000000095f6d7c24 */ /* 0x000fe2000f8e0200 */
[----:B------:R-:W-:Y:S01]  /*9e70*/  IADD3 R18, P0, PT, R89, UR12, RZ ;  /* 0x0000000c59127c10 */ /* 0x000fe2000ff1e0ff */
[----:B------:R-:W-:Y:S01]  /*9e80*/  VIADD R97, R85, UR4 ;  /* 0x0000000455617c36 */ /* 0x000fe20008000000 */
[----:B------:R1:W2:Y:S01]  /*9e90*/  LDG.E.U8 R75, desc[UR6][R86.64] ;  /* 0x00000006564b7981 */ /* 0x0002a2000c1e1100 */
[C---:B0-----:R-:W-:Y:S01]  /*9ea0*/  IADD3 R80, P1, PT, R84.reuse, UR12, RZ ;  /* 0x0000000c54507c10 */ /* 0x041fe2000ff3e0ff */
[----:B------:R-:W-:Y:S01]  /*9eb0*/  VIADD R99, R99, UR4 ;  /* 0x0000000463637c36 */ /* 0x000fe20008000000 */
[----:B------:R-:W-:Y:S01]  /*9ec0*/  LEA.HI.X.SX32 R19, R89, UR13, 0x1, P0 ;  /* 0x0000000d59137c11 */ /* 0x000fe200080f0eff */
[----:B------:R-:W2:Y:S01]  /*9ed0*/  LDG.E.U8 R91, desc[UR6][R90.64] ;  /* 0x000000065a5b7981 */ /* 0x000ea2000c1e1100 */
[----:B------:R-:W-:-:S02]  /*9ee0*/  LEA.HI.X.SX32 R81, R84, UR13, 0x1, P1 ;  /* 0x0000000d54517c11 */ /* 0x000fc400088f0eff */
[----:B------:R-:W-:Y:S02]  /*9ef0*/  IADD3 R84, P0, PT, R109, UR12, RZ ;  /* 0x0000000c6d547c10 */ /* 0x000fe4000ff1e0ff */
[----:B------:R-:W-:Y:S01]  /*9f00*/  IADD3 R82, PT, PT, R98, R82, R83 ;  /* 0x0000005262527210 */ /* 0x000fe20007ffe053 */
[--C-:B------:R-:W-:Y:S01]  /*9f10*/  IMAD R83, R97, UR9, R0.reuse ;  /* 0x0000000961537c24 */ /* 0x100fe2000f8e0200 */
[----:B------:R-:W-:Y:S01]  /*9f20*/  LEA.HI.X.SX32 R85, R109, UR13, 0x1, P0 ;  /* 0x0000000d6d557c11 */ /* 0x000fe200080f0eff */
[----:B-1----:R-:W-:Y:S01]  /*9f30*/  IMAD R87, R99, UR9, R0 ;  /* 0x0000000963577c24 */ /* 0x002fe2000f8e0200 */
[----:B------:R-:W-:Y:S01]  /*9f40*/  IADD3 R94, PT, PT, R107, R82, R94 ;  /* 0x000000526b5e7210 */ /* 0x000fe20007ffe05e */
[----:B------:R-:W-:Y:S01]  /*9f50*/  VIADD R109, R103, UR4 ;  /* 0x00000004676d7c36 */ /* 0x000fe20008000000 */
[----:B------:R0:W2:Y:S01]  /*9f60*/  LDG.E.U8 R89, desc[UR6][R18.64] ;  /* 0x0000000612597981 */ /* 0x0000a2000c1e1100 */
[----:B------:R-:W-:Y:S01]  /*9f70*/  VIADD R107, R101, UR4 ;  /* 0x00000004656b7c36 */ /* 0x000fe20008000000 */
[----:B------:R-:W-:-:S02]  /*9f80*/  IADD3 R82, P0, PT, R83, UR12, RZ ;  /* 0x0000000c53527c10 */ /* 0x000fc4000ff1e0ff */
[----:B------:R1:W2:Y:S01]  /*9f90*/  LDG.E.U8 R114, desc[UR6][R80.64] ;  /* 0x0000000650727981 */ /* 0x0002a2000c1e1100 */
[----:B----4-:R-:W-:Y:S01]  /*9fa0*/  IADD3 R129, PT, PT, R96, R94, R69 ;  /* 0x0000005e60817210 */ /* 0x010fe20007ffe045 */
[--C-:B------:R-:W-:Y:S02]  /*9fb0*/  IMAD R86, R107, UR9, R0.reuse ;  /* 0x000000096b567c24 */ /* 0x100fe4000f8e0200 */
[----:B------:R-:W-:Y:S01]  /*9fc0*/  VIADD R69, R95, UR4 ;  /* 0x000000045f457c36 */ /* 0x000fe20008000000 */
[----:B------:R4:W2:Y:S01]  /*9fd0*/  LDG.E.U8 R90, desc[UR6][R84.64] ;  /* 0x00000006545a7981 */ /* 0x0008a2000c1e1100 */
[----:B0-----:R-:W-:Y:S01]  /*9fe0*/  IADD3 R18, P1, PT, R87, UR12, RZ ;  /* 0x0000000c57127c10 */ /* 0x001fe2000ff3e0ff */
[--C-:B-1----:R-:W-:Y:S01]  /*9ff0*/  IMAD R81, R109, UR9, R0.reuse ;  /* 0x000000096d517c24 */ /* 0x102fe2000f8e0200 */
[----:B------:R-:W-:Y:S02]  /*a000*/  LEA.HI.X.SX32 R83, R83, UR13, 0x1, P0 ;  /* 0x0000000d53537c11 */ /* 0x000fe400080f0eff */
[----:B------:R-:W-:Y:S01]  /*a010*/  LEA.HI.X.SX32 R19, R87, UR13, 0x1, P1 ;  /* 0x0000000d57137c11 */ /* 0x000fe200088f0eff */
[--C-:B------:R-:W-:Y:S01]  /*a020*/  IMAD R87, R69, UR9, R0.reuse ;  /* 0x0000000945577c24 */ /* 0x100fe2000f8e0200 */
[----:B------:R-:W-:Y:S01]  /*a030*/  IADD3 R80, P0, PT, R81, UR12, RZ ;  /* 0x0000000c51507c10 */ /* 0x000fe2000ff1e0ff */
[----:B------:R-:W-:Y:S01]  /*a040*/  VIADD R97, R97, UR4 ;  /* 0x0000000461617c36 */ /* 0x000fe20008000000 */
[C---:B----4-:R-:W-:Y:S01]  /*a050*/  IADD3 R84, P1, PT, R86.reuse, UR12, RZ ;  /* 0x0000000c56547c10 */ /* 0x050fe2000ff3e0ff */
[----:B------:R-:W-:Y:S01]  /*a060*/  VIADD R99, R99, UR4 ;  /* 0x0000000463637c36 */ /* 0x000fe20008000000 */
[----:B------:R-:W-:Y:S01]  /*a070*/  LEA.HI.X.SX32 R81, R81, UR13, 0x1, P0 ;  /* 0x0000000d51517c11 */ /* 0x000fe200080f0eff */
[----:B------:R-:W-:Y:S01]  /*a080*/  IMAD R101, R97, UR9, R0 ;  /* 0x0000000961657c24 */ /* 0x000fe2000f8e0200 */
[----:B------:R-:W-:Y:S01]  /*a090*/  LEA.HI.X.SX32 R85, R86, UR13, 0x1, P1 ;  /* 0x0000000d56557c11 */ /* 0x000fe200088f0eff */
[----:B------:R0:W4:Y:S01]  /*a0a0*/  LDG.E.U8 R94, desc[UR6][R82.64] ;  /* 0x00000006525e7981 */ /* 0x000122000c1e1100 */
[----:B------:R-:W-:Y:S01]  /*a0b0*/  IADD3 R86, P0, PT, R87, UR12, RZ ;  /* 0x0000000c57567c10 */ /* 0x000fe2000ff1e0ff */
[----:B------:R-:W-:-:S02]  /*a0c0*/  VIADD R109, R109, UR4 ;  /* 0x000000046d6d7c36 */ /* 0x000fc40008000000 */
[----:B------:R1:W4:Y:S01]  /*a0d0*/  LDG.E.U8 R95, desc[UR6][R18.64] ;  /* 0x00000006125f7981 */ /* 0x000322000c1e1100 */
[----:B------:R-:W-:Y:S02]  /*a0e0*/  LEA.HI.X.SX32 R87, R87, UR13, 0x1, P0 ;  /* 0x0000000d57577c11 */ /* 0x000fe400080f0eff */
[----:B------:R-:W-:Y:S01]  /*a0f0*/  IADD3 R102, PT, PT, R65, R129, R102 ;  /* 0x0000008141667210 */ /* 0x000fe20007ffe066 */
[----:B------:R1:W4:Y:S01]  /*a100*/  LDG.E.U8 R96, desc[UR6][R80.64] ;  /* 0x0000000650607981 */ /* 0x000322000c1e1100 */
[----:B0-----:R-:W-:-:S03]  /*a110*/  IADD3 R82, P0, PT, R101, UR12, RZ ;  /* 0x0000000c65527c10 */ /* 0x001fc6000ff1e0ff */
[----:B------:R0:W4:Y:S01]  /*a120*/  LDG.E.U8 R98, desc[UR6][R84.64] ;  /* 0x0000000654627981 */ /* 0x000122000c1e1100 */
[--C-:B-1----:R-:W-:Y:S01]  /*a130*/  IMAD R19, R99, UR9, R0.reuse ;  /* 0x0000000963137c24 */ /* 0x102fe2000f8e0200 */
[----:B------:R-:W-:Y:S02]  /*a140*/  LEA.HI.X.SX32 R83, R101, UR13, 0x1, P0 ;  /* 0x0000000d65537c11 */ /* 0x000fe400080f0eff */
[----:B------:R-:W-:Y:S01]  /*a150*/  IADD3 R102, PT, PT, R100, R102, R13 ;  /* 0x0000006664667210 */ /* 0x000fe20007ffe00d */
[----:B------:R-:W-:Y:S01]  /*a160*/  IMAD R81, R109, UR9, R0 ;  /* 0x000000096d517c24 */ /* 0x000fe2000f8e0200 */
[----:B------:R-:W-:Y:S01]  /*a170*/  IADD3 R18, P0, PT, R19, UR12, RZ ;  /* 0x0000000c13127c10 */ /* 0x000fe2000ff1e0ff */
[----:B------:R-:W-:Y:S01]  /*a180*/  VIADD R109, R109, UR4 ;  /* 0x000000046d6d7c36 */ /* 0x000fe20008000000 */
[----:B------:R-:W-:Y:S01]  /*a190*/  IADD3 R102, PT, PT, R43, R102, R92 ;  /* 0x000000662b667210 */ /* 0x000fe20007ffe05c */
[----:B------:R-:W-:Y:S01]  /*a1a0*/  VIADD R65, R107, UR4 ;  /* 0x000000046b417c36 */ /* 0x000fe20008000000 */
[----:B------:R-:W-:Y:S01]  /*a1b0*/  LEA.HI.X.SX32 R19, R19, UR13, 0x1, P0 ;  /* 0x0000000d13137c11 */ /* 0x000fe200080f0eff */
[--C-:B------:R-:W-:Y:S01]  /*a1c0*/  IMAD R43, R109, UR9, R0.reuse ;  /* 0x000000096d2b7c24 */ /* 0x100fe2000f8e0200 */
[----:B------:R-:W-:Y:S01]  /*a1d0*/  IADD3 R80, P0, PT, R81, UR12, RZ ;  /* 0x0000000c51507c10 */ /* 0x000fe2000ff1e0ff */
[----:B------:R-:W-:Y:S01]  /*a1e0*/  VIADD R109, R109, UR4 ;  /* 0x000000046d6d7c36 */ /* 0x000fe20008000000 */
[----:B------:R1:W4:Y:S01]  /*a1f0*/  LDG.E.U8 R101, desc[UR6][R86.64] ;  /* 0x0000000656657981 */ /* 0x000322000c1e1100 */
[----:B------:R-:W-:Y:S01]  /*a200*/  IMAD R13, R65, UR9, R0 ;  /* 0x00000009410d7c24 */ /* 0x000fe2000f8e0200 */
[----:B------:R-:W-:-:S02]  /*a210*/  LEA.HI.X.SX32 R81, R81, UR13, 0x1, P0 ;  /* 0x0000000d51517c11 */ /* 0x000fc400080f0eff */
[----:B0-----:R-:W-:Y:S01]  /*a220*/  IADD3 R84, P0, PT, R43, UR12, RZ ;  /* 0x0000000c2b547c10 */ /* 0x001fe2000ff1e0ff */
[----:B------:R0:W4:Y:S04]  /*a230*/  LDG.E.U8 R103, desc[UR6][R82.64] ;  /* 0x0000000652677981 */ /* 0x000128000c1e1100 */
[----:B------:R3:W4:Y:S01]  /*a240*/  LDG.E.U8 R92, desc[UR6][R18.64] ;  /* 0x00000006125c7981 */ /* 0x000722000c1e1100 */
[C-C-:B-1----:R-:W-:Y:S02]  /*a250*/  IMAD R87, R109.reuse, UR9, R0.reuse ;  /* 0x000000096d577c24 */ /* 0x142fe4000f8e0200 */
[----:B------:R-:W-:Y:S01]  /*a260*/  VIADD R109, R109, UR4 ;  /* 0x000000046d6d7c36 */ /* 0x000fe20008000000 */
[----:B------:R-:W-:Y:S02]  /*a270*/  LEA.HI.X.SX32 R85, R43, UR13, 0x1, P0 ;  /* 0x0000000d2b557c11 */ /* 0x000fe400080f0eff */
[----:B0-----:R-:W-:Y:S01]  /*a280*/  IADD3 R82, P1, PT, R13, UR12, RZ ;  /* 0x0000000c0d527c10 */ /* 0x001fe2000ff3e0ff */
[----:B------:R-:W-:Y:S01]  /*a290*/  IMAD R107, R109, UR9, R0 ;  /* 0x000000096d6b7c24 */ /* 0x000fe2000f8e0200 */
[----:B------:R-:W-:Y:S01]  /*a2a0*/  IADD3 R86, P0, PT, R87, UR12, RZ ;  /* 0x0000000c57567c10 */ /* 0x000fe2000ff1e0ff */
[----:B------:R-:W-:Y:S01]  /*a2b0*/  VIADD R109, R109, UR4 ;  /* 0x000000046d6d7c36 */ /* 0x000fe20008000000 */
[----:B------:R-:W-:Y:S01]  /*a2c0*/  LEA.HI.X.SX32 R83, R13, UR13, 0x1, P1 ;  /* 0x0000000d0d537c11 */ /* 0x000fe200088f0eff */
[----:B------:R-:W4:Y:S01]  /*a2d0*/  LDG.E.U8 R100, desc[UR6][R84.64] ;  /* 0x0000000654647981 */ /* 0x000f22000c1e1100 */
[----:B------:R-:W-:-:S02]  /*a2e0*/  LEA.HI.X.SX32 R87, R87, UR13, 0x1, P0 ;  /* 0x0000000d57577c11 */ /* 0x000fc400080f0eff */
[C---:B---3--:R-:W-:Y:S01]  /*a2f0*/  IADD3 R18, P0, PT, R107.reuse, UR12, RZ ;  /* 0x0000000c6b127c10 */ /* 0x048fe2000ff1e0ff */
[----:B------:R0:W3:Y:S01]  /*a300*/  LDG.E.U8 R13, desc[UR6][R80.64] ;  /* 0x00000006500d7981 */ /* 0x0000e2000c1e1100 */
[----:B------:R-:W-:Y:S02]  /*a310*/  IADD3 R9, PT, PT, R104, R102, R9 ;  /* 0x0000006668097210 */ /* 0x000fe40007ffe009 */
[----:B------:R-:W-:Y:S01]  /*a320*/  LEA.HI.X.SX32 R19, R107, UR13, 0x1, P0 ;  /* 0x0000000d6b137c11 */ /* 0x000fe200080f0eff */
[----:B------:R1:W3:Y:S04]  /*a330*/  LDG.E.U8 R43, desc[UR6][R82.64] ;  /* 0x00000006522b7981 */ /* 0x0002e8000c1e1100 */
[----:B------:R-:W3:Y:S01]  /*a340*/  LDG.E.U8 R86, desc[UR6][R86.64] ;  /* 0x0000000656567981 */ /* 0x000ee2000c1e1100 */
[----:B0-----:R-:W-:-:S02]  /*a350*/  IMAD R81, R109, UR9, R0 ;  /* 0x000000096d517c24 */ /* 0x001fc4000f8e0200 */
[----:B------:R-:W-:Y:S01]  /*a360*/  VIADD R109, R109, UR4 ;  /* 0x000000046d6d7c36 */ /* 0x000fe20008000000 */
[----:B------:R-:W-:Y:S01]  /*a370*/  IADD3 R104, PT, PT, R78, R9, R67 ;  /* 0x000000094e687210 */ /* 0x000fe20007ffe043 */
[----:B------:R0:W3:Y:S01]  /*a380*/  LDG.E.U8 R107, desc[UR6][R18.64] ;  /* 0x00000006126b7981 */ /* 0x0000e2000c1e1100 */
[----:B------:R-:W-:Y:S01]  /*a390*/  IADD3 R80, P0, PT, R81, UR12, RZ ;  /* 0x0000000c51507c10 */ /* 0x000fe2000ff1e0ff */
[C-C-:B-1----:R-:W-:Y:S02]  /*a3a0*/  IMAD R83, R109.reuse, UR9, R0.reuse ;  /* 0x000000096d537c24 */ /* 0x142fe4000f8e0200 */
[----:B------:R-:W-:Y:S01]  /*a3b0*/  VIADD R109, R109, UR4 ;  /* 0x000000046d6d7c36 */ /* 0x000fe20008000000 */
[----:B------:R-:W-:Y:S02]  /*a3c0*/  LEA.HI.X.SX32 R81, R81, UR13, 0x1, P0 ;  /* 0x0000000d51517c11 */ /* 0x000fe400080f0eff */
[----:B------:R-:W-:Y:S01]  /*a3d0*/  IADD3 R82, P0, PT, R83, UR12, RZ ;  /* 0x0000000c53527c10 */ /* 0x000fe2000ff1e0ff */
[----:B------:R-:W-:-:S02]  /*a3e0*/  IMAD R67, R109, UR9, R0 ;  /* 0x000000096d437c24 */ /* 0x000fc4000f8e0200 */
[----:B------:R-:W-:Y:S01]  /*a3f0*/  VIADD R109, R109, UR4 ;  /* 0x000000046d6d7c36 */ /* 0x000fe20008000000 */
[----:B------:R-:W-:Y:S01]  /*a400*/  LEA.HI.X.SX32 R83, R83, UR13, 0x1, P0 ;  /* 0x0000000d53537c11 */ /* 0x000fe200080f0eff */
[----:B------:R1:W3:Y:S01]  /*a410*/  LDG.E.U8 R9, desc[UR6][R80.64] ;  /* 0x0000000650097981 */ /* 0x0002e2000c1e1100 */
[----:B0-----:R-:W-:Y:S01]  /*a420*/  IADD3 R18, P0, PT, R67, UR12, RZ ;  /* 0x0000000c43127c10 */ /* 0x001fe2000ff1e0ff */
[C-C-:B------:R-:W-:Y:S02]  /*a430*/  IMAD R85, R109.reuse, UR9, R0.reuse ;  /* 0x000000096d557c24 */ /* 0x140fe4000f8e0200 */
[----:B------:R-:W-:Y:S01]  /*a440*/  VIADD R109, R109, UR4 ;  /* 0x000000046d6d7c36 */ /* 0x000fe20008000000 */
[----:B------:R-:W-:Y:S01]  /*a450*/  LEA.HI.X.SX32 R19, R67, UR13, 0x1, P0 ;  /* 0x0000000d43137c11 */ /* 0x000fe200080f0eff */
[----:B------:R0:W3:Y:S01]  /*a460*/  LDG.E.U8 R78, desc[UR6][R82.64] ;  /* 0x00000006524e7981 */ /* 0x0000e2000c1e1100 */
[----:B------:R-:W-:Y:S01]  /*a470*/  IADD3 R84, P0, PT, R85, UR12, RZ ;  /* 0x0000000c55547c10 */ /* 0x000fe2000ff1e0ff */
[----:B------:R-:W-:-:S02]  /*a480*/  IMAD R87, R109, UR9, R0 ;  /* 0x000000096d577c24 */ /* 0x000fc4000f8e0200 */
[----:B------:R-:W-:Y:S01]  /*a490*/  VIADD R109, R109, UR4 ;  /* 0x000000046d6d7c36 */ /* 0x000fe20008000000 */
[----:B------:R-:W-:Y:S01]  /*a4a0*/  LEA.HI.X.SX32 R85, R85, UR13, 0x1, P0 ;  /* 0x0000000d55557c11 */ /* 0x000fe200080f0eff */
[----:B------:R0:W3:Y:S01]  /*a4b0*/  LDG.E.U8 R67, desc[UR6][R18.64] ;  /* 0x0000000612437981 */ /* 0x0000e2000c1e1100 */
[----:B-1----:R-:W-:Y:S01]  /*a4c0*/  IADD3 R80, P0, PT, R87, UR12, RZ ;  /* 0x0000000c57507c10 */ /* 0x002fe2000ff1e0ff */
[C-C-:B0-----:R-:W-:Y:S01]  /*a4d0*/  IMAD R83, R109.reuse, UR9, R0.reuse ;  /* 0x000000096d537c24 */ /* 0x141fe2000f8e0200 */
[----:B------:R-:W-:Y:S01]  /*a4e0*/  IADD3 R15, PT, PT, R116, R104, R15 ;  /* 0x00000068740f7210 */ /* 0x000fe20007ffe00f */
[----:B------:R-:W-:Y:S01]  /*a4f0*/  VIADD R109, R109, UR4 ;  /* 0x000000046d6d7c36 */ /* 0x000fe20008000000 */
[----:B------:R-:W-:Y:S01]  /*a500*/  LEA.HI.X.SX32 R81, R87, UR13, 0x1, P0 ;  /* 0x0000000d57517c11 */ /* 0x000fe200080f0eff */
[----:B------:R0:W3:Y:S01]  /*a510*/  LDG.E.U8 R102, desc[UR6][R84.64] ;  /* 0x0000000654667981 */ /* 0x0000e2000c1e1100 */
[----:B------:R-:W-:Y:S01]  /*a520*/  IADD3 R82, P0, PT, R83, UR12, RZ ;  /* 0x0000000c53527c10 */ /* 0x000fe2000ff1e0ff */
[----:B------:R-:W-:-:S02]  /*a530*/  IMAD R19, R109, UR9, R0 ;  /* 0x000000096d137c24 */ /* 0x000fc4000f8e0200 */
[----:B------:R-:W-:Y:S01]  /*a540*/  VIADD R109, R109, UR4 ;  /* 0x000000046d6d7c36 */ /* 0x000fe20008000000 */
[----:B------:R-:W-:Y:S02]  /*a550*/  IADD3 R160, PT, PT, R160, R15, R49 ;  /* 0x0000000fa0a07210 */ /* 0x000fe40007ffe031 */
[----:B------:R-:W-:Y:S01]  /*a560*/  LEA.HI.X.SX32 R83, R83, UR13, 0x1, P0 ;  /* 0x0000000d53537c11 */ /* 0x000fe200080f0eff */
[--C-:B------:R-:W-:Y:S01]  /*a570*/  IMAD R49, R109, UR9, R0.reuse ;  /* 0x000000096d317c24 */ /* 0x100fe2000f8e0200 */
[----:B------:R-:W-:Y:S01]  /*a580*/  IADD3 R18, P0, PT, R19, UR12, RZ ;  /* 0x0000000c13127c10 */ /* 0x000fe2000ff1e0ff */
[----:B------:R-:W-:Y:S01]  /*a590*/  VIADD R109, R109, UR4 ;  /* 0x000000046d6d7c36 */ /* 0x000fe20008000000 */
[----:B------:R1:W3:Y:S02]  /*a5a0*/  LDG.E.U8 R15, desc[UR6][R80.64] ;  /* 0x00000006500f7981 */ /* 0x0002e4000c1e1100 */
[----:B------:R-:W-:Y:S01]  /*a5b0*/  LEA.HI.X.SX32 R19, R19, UR13, 0x1, P0 ;  /* 0x0000000d13137c11 */ /* 0x000fe200080f0eff */
[----:B------:R-:W-:Y:S01]  /*a5c0*/  IMAD R87, R109, UR9, R0 ;  /* 0x000000096d577c24 */ /* 0x000fe2000f8e0200 */
[----:B0-----:R-:W-:Y:S01]  /*a5d0*/  IADD3 R84, P0, PT, R49, UR12, RZ ;  /* 0x0000000c31547c10 */ /* 0x001fe2000ff1e0ff */
[----:B------:R-:W-:Y:S01]  /*a5e0*/  VIADD R109, R109, UR4 ;  /* 0x000000046d6d7c36 */ /* 0x000fe20008000000 */
[----:B------:R0:W3:Y:S02]  /*a5f0*/  LDG.E.U8 R104, desc[UR6][R82.64] ;  /* 0x0000000652687981 */ /* 0x0000e4000c1e1100 */
[----:B------:R-:W-:-:S02]  /*a600*/  LEA.HI.X.SX32 R85, R49, UR13, 0x1, P0 ;  /* 0x0000000d31557c11 */ /* 0x000fc400080f0eff */
[----:B-1----:R-:W-:Y:S01]  /*a610*/  IADD3 R80, P0, PT, R87, UR12, RZ ;  /* 0x0000000c57507c10 */ /* 0x002fe2000ff1e0ff */
[----:B------:R1:W3:Y:S01]  /*a620*/  LDG.E.U8 R49, desc[UR6][R18.64] ;  /* 0x0000000612317981 */ /* 0x0002e2000c1e1100 */
[C-C-:B0-----:R-:W-:Y:S01]  /*a630*/  IMAD R83, R109.reuse, UR9, R0.reuse ;  /* 0x000000096d537c24 */ /* 0x141fe2000f8e0200 */
[----:B------:R-:W-:Y:S01]  /*a640*/  IADD3 R61, PT, PT, R162, R160, R61 ;  /* 0x000000a0a23d7210 */ /* 0x000fe20007ffe03d */
[----:B------:R-:W-:Y:S01]  /*a650*/  VIADD R109, R109, UR4 ;  /* 0x000000046d6d7c36 */ /* 0x000fe20008000000 */
[----:B------:R-:W-:Y:S01]  /*a660*/  LEA.HI.X.SX32 R81, R87, UR13, 0x1, P0 ;  /* 0x0000000d57517c11 */ /* 0x000fe200080f0eff */
[----:B------:R0:W3:Y:S01]  /*a670*/  LDG.E.U8 R116, desc[UR6][R84.64] ;  /* 0x0000000654747981 */ /* 0x0000e2000c1e1100 */
[----:B------:R-:W-:Y:S01]  /*a680*/  IADD3 R82, P0, PT, R83, UR12, RZ ;  /* 0x0000000c53527c10 */ /* 0x000fe2000ff1e0ff */
[C---:B-1----:R-:W-:Y:S02]  /*a690*/  IMAD R19, R109.reuse, UR9, R0 ;  /* 0x000000096d137c24 */ /* 0x042fe4000f8e0200 */
[----:B------:R-:W-:Y:S01]  /*a6a0*/  VIADD R109, R109, UR4 ;  /* 0x000000046d6d7c36 */ /* 0x000fe20008000000 */
[----:B------:R-:W-:-:S02]  /*a6b0*/  IADD3 R166, PT, PT, R166, R61, R21 ;  /* 0x0000003da6a67210 */ /* 0x000fc40007ffe015 */
        /* <DEDUP_REMOVED lines=13> */
[----:B0-----:R-:W-:-:S03]  /*a790*/  IMAD R83, R109, UR9, R0 ;  /* 0x000000096d537c24 */ /* 0x001fc6000f8e0200 */
[----:B------:R0:W3:Y:S01]  /*a7a0*/  LDG.E.U8 R162, desc[UR6][R84.64] ;  /* 0x0000000654a27981 */ /* 0x0000e2000c1e1100 */
[----:B------:R-:W-:Y:S01]  /*a7b0*/  VIADD R109, R109, UR4 ;  /* 0x000000046d6d7c36 */ /* 0x000fe20008000000 */
[----:B------:R-:W-:Y:S02]  /*a7c0*/  LEA.HI.X.SX32 R81, R87, UR13, 0x1, P0 ;  /* 0x0000000d57517c11 */ /* 0x000fe400080f0eff */
[----:B------:R-:W-:Y:S01]  /*a7d0*/  IADD3 R82, P0, PT, R83, UR12, RZ ;  /* 0x0000000c53527c10 */ /* 0x000fe2000ff1e0ff */
[C-C-:B-1----:R-:W-:Y:S01]  /*a7e0*/  IMAD R19, R109.reuse, UR9, R0.reuse ;  /* 0x000000096d137c24 */ /* 0x142fe2000f8e0200 */
[----:B-----5:R-:W-:Y:S01]  /*a7f0*/  IADD3 R93, PT, PT, R164, R166, R93 ;  /* 0x000000a6a45d7210 */ /* 0x020fe20007ffe05d */
[----:B------:R-:W-:Y:S01]  /*a800*/  VIADD R109, R109, UR4 ;  /* 0x000000046d6d7c36 */ /* 0x000fe20008000000 */
[----:B------:R-:W-:Y:S02]  /*a810*/  LEA.HI.X.SX32 R83, R83, UR13, 0x1, P0 ;  /* 0x0000000d53537c11 */ /* 0x000fe400080f0eff */
[----:B------:R-:W-:Y:S01]  /*a820*/  IADD3 R168, PT, PT, R168, R93, R57 ;  /* 0x0000005da8a87210 */ /* 0x000fe20007ffe039 */
[--C-:B0-----:R-:W-:Y:S01]  /*a830*/  IMAD R85, R109, UR9, R0.reuse ;  /* 0x000000096d557c24 */ /* 0x101fe2000f8e0200 */
[----:B------:R-:W-:Y:S01]  /*a840*/  IADD3 R18, P0, PT, R19, UR12, RZ ;  /* 0x0000000c13127c10 */ /* 0x000fe2000ff1e0ff */
[----:B------:R-:W-:Y:S01]  /*a850*/  VIADD R93, R109, UR4 ;  /* 0x000000046d5d7c36 */ /* 0x000fe20008000000 */
[----:B------:R0:W5:Y:S02]  /*a860*/  LDG.E.U8 R57, desc[UR6][R80.64] ;  /* 0x0000000650397981 */ /* 0x000164000c1e1100 */
[----:B------:R-:W-:Y:S01]  /*a870*/  LEA.HI.X.SX32 R19, R19, UR13, 0x1, P0 ;  /* 0x0000000d13137c11 */ /* 0x000fe200080f0eff */
[--C-:B------:R-:W-:Y:S01]  /*a880*/  IMAD R109, R93, UR9, R0.reuse ;  /* 0x000000095d6d7c24 */ /* 0x100fe2000f8e0200 */
[----:B------:R-:W-:Y:S01]  /*a890*/  IADD3 R84, P0, PT, R85, UR12, RZ ;  /* 0x0000000c55547c10 */ /* 0x000fe2000ff1e0ff */
[----:B------:R-:W-:Y:S01]  /*a8a0*/  VIADD R93, R93, UR4 ;  /* 0x000000045d5d7c36 */ /* 0x000fe20008000000 */
[----:B------:R-:W-:Y:S01]  /*a8b0*/  IADD3 R42, PT, PT, R42, R168, R59 ;  /* 0x000000a82a2a7210 */ /* 0x000fe20007ffe03b */
[----:B------:R1:W5:Y:S01]  /*a8c0*/  LDG.E.U8 R164, desc[UR6][R82.64] ;  /* 0x0000000652a47981 */ /* 0x000362000c1e1100 */
[----:B------:R-:W-:Y:S01]  /*a8d0*/  LEA.HI.X.SX32 R85, R85, UR13, 0x1, P0 ;  /* 0x0000000d55557c11 */ /* 0x000fe200080f0eff */
[----:B------:R-:W-:Y:S01]  /*a8e0*/  IMAD R59, R93, UR9, R0 ;  /* 0x000000095d3b7c24 */ /* 0x000fe2000f8e0200 */
[----:B0-----:R-:W-:Y:S01]  /*a8f0*/  IADD3 R80, P0, PT, R109, UR12, RZ ;  /* 0x0000000c6d507c10 */ /* 0x001fe2000ff1e0ff */
[----:B------:R-:W-:Y:S01]  /*a900*/  VIADD R69, R69, UR4 ;  /* 0x0000000445457c36 */ /* 0x000fe20008000000 */
[----:B------:R0:W5:Y:S02]  /*a910*/  LDG.E.U8 R87, desc[UR6][R18.64] ;  /* 0x0000000612577981 */ /* 0x000164000c1e1100 */
[----:B------:R-:W-:-:S02]  /*a920*/  LEA.HI.X.SX32 R81, R109, UR13, 0x1, P0 ;  /* 0x0000000d6d517c11 */ /* 0x000fc400080f0eff */
[----:B------:R0:W5:Y:S01]  /*a930*/  LDG.E.U8 R166, desc[UR6][R84.64] ;  /* 0x0000000654a67981 */ /* 0x000162000c1e1100 */
[----:B-1----:R-:W-:Y:S01]  /*a940*/  IADD3 R82, P0, PT, R59, UR12, RZ ;  /* 0x0000000c3b527c10 */ /* 0x002fe2000ff1e0ff */
[----:B------:R-:W-:Y:S02]  /*a950*/  VIADD R97, R97, UR4 ;  /* 0x0000000461617c36 */ /* 0x000fe40008000000 */
[--C-:B0-----:R-:W-:Y:S01]  /*a960*/  IMAD R19, R69, UR9, R0.reuse ;  /* 0x0000000945137c24 */ /* 0x101fe2000f8e0200 */
[----:B------:R-:W-:Y:S01]  /*a970*/  LEA.HI.X.SX32 R83, R59, UR13, 0x1, P0 ;  /* 0x0000000d3b537c11 */ /* 0x000fe200080f0eff */
[----:B------:R-:W-:Y:S01]  /*a980*/  IMAD R59, R97, UR9, R0 ;  /* 0x00000009613b7c24 */ /* 0x000fe2000f8e0200 */
[----:B------:R-:W-:Y:S01]  /*a990*/  IADD3 R44, PT, PT, R53, R42, R44 ;  /* 0x0000002a352c7210 */ /* 0x000fe20007ffe02c */
[----:B------:R-:W-:Y:S01]  /*a9a0*/  VIADD R93, R93, UR4 ;  /* 0x000000045d5d7c36 */ /* 0x000fe20008000000 */
[----:B------:R-:W-:Y:S01]  /*a9b0*/  IADD3 R18, P0, PT, R19, UR12, RZ ;  /* 0x0000000c13127c10 */ /* 0x000fe2000ff1e0ff */
[----:B------:R0:W5:Y:S02]  /*a9c0*/  LDG.E.U8 R42, desc[UR6][R80.64] ;  /* 0x00000006502a7981 */ /* 0x000164000c1e1100 */
[----:B------:R-:W-:Y:S01]  /*a9d0*/  IMAD R109, R93, UR9, R0 ;  /* 0x000000095d6d7c24 */ /* 0x000fe2000f8e0200 */
[----:B------:R-:W-:Y:S01]  /*a9e0*/  LEA.HI.X.SX32 R19, R19, UR13, 0x1, P0 ;  /* 0x0000000d13137c11 */ /* 0x000fe200080f0eff */
[----:B------:R1:W5:Y:S01]  /*a9f0*/  LDG.E.U8 R53, desc[UR6][R82.64] ;  /* 0x0000000652357981 */ /* 0x000362000c1e1100 */
[----:B------:R-:W-:Y:S01]  /*aa00*/  IADD3 R84, P0, PT, R59, UR12, RZ ;  /* 0x0000000c3b547c10 */ /* 0x000fe2000ff1e0ff */
[----:B------:R-:W-:Y:S01]  /*aa10*/  VIADD R93, R93, UR4 ;  /* 0x000000045d5d7c36 */ /* 0x000fe20008000000 */
[----:B------:R-:W-:-:S02]  /*aa20*/  IADD3 R44, PT, PT, R50, R44, R71 ;  /* 0x0000002c322c7210 */ /* 0x000fc40007ffe047 */
[----:B------:R-:W-:Y:S01]  /*aa30*/  LEA.HI.X.SX32 R85, R59, UR13, 0x1, P0 ;  /* 0x0000000d3b557c11 */ /* 0x000fe200080f0eff */
[----:B------:R-:W-:Y:S01]  /*aa40*/  IMAD R71, R93, UR9, R0 ;  /* 0x000000095d477c24 */ /* 0x000fe2000f8e0200 */
[----:B0-----:R-:W-:Y:S01]  /*aa50*/  IADD3 R80, P0, PT, R109, UR12, RZ ;  /* 0x0000000c6d507c10 */ /* 0x001fe2000ff1e0ff */
[----:B------:R-:W-:Y:S01]  /*aa60*/  VIADD R93, R93, UR4 ;  /* 0x000000045d5d7c36 */ /* 0x000fe20008000000 */
[----:B------:R-:W-:Y:S01]  /*aa70*/  IADD3 R44, PT, PT, R163, R44, R76 ;  /* 0x0000002ca32c7210 */ /* 0x000fe20007ffe04c */
[----:B------:R0:W5:Y:S01]  /*aa80*/  LDG.E.U8 R59, desc[UR6][R18.64] ;  /* 0x00000006123b7981 */ /* 0x000162000c1e1100 */
[----:B------:R-:W-:Y:S01]  /*aa90*/  LEA.HI.X.SX32 R81, R109, UR13, 0x1, P0 ;  /* 0x0000000d6d517c11 */ /* 0x000fe200080f0eff */
[----:B------:R-:W-:Y:S01]  /*aaa0*/  VIADD R109, R93, UR4 ;  /* 0x000000045d6d7c36 */ /* 0x000fe20008000000 */
[----:B-1----:R-:W-:Y:S01]  /*aab0*/  IADD3 R82, P0, PT, R71, UR12, RZ ;  /* 0x0000000c47527c10 */ /* 0x002fe2000ff1e0ff */
[--C-:B------:R-:W-:Y:S01]  /*aac0*/  IMAD R93, R93, UR9, R0.reuse ;  /* 0x000000095d5d7c24 */ /* 0x100fe2000f8e0200 */
[----:B------:R1:W5:Y:S01]  /*aad0*/  LDG.E.U8 R168, desc[UR6][R84.64] ;  /* 0x0000000654a87981 */ /* 0x000362000c1e1100 */
[----:B------:R-:W-:-:S02]  /*aae0*/  IMAD R76, R109, UR9, R0 ;  /* 0x000000096d4c7c24 */ /* 0x000fc4000f8e0200 */
[----:B------:R-:W-:Y:S01]  /*aaf0*/  VIADD R109, R109, UR4 ;  /* 0x000000046d6d7c36 */ /* 0x000fe20008000000 */
[----:B------:R-:W-:Y:S01]  /*ab00*/  LEA.HI.X.SX32 R83, R71, UR13, 0x1, P0 ;  /* 0x0000000d47537c11 */ /* 0x000fe200080f0eff */
[----:B------:R-:W5:Y:S01]  /*ab10*/  LDG.E.U8 R50, desc[UR6][R80.64] ;  /* 0x0000000650327981 */ /* 0x000f62000c1e1100 */
[----:B0-----:R-:W-:Y:S02]  /*ab20*/  IADD3 R18, P0, PT, R93, UR12, RZ ;  /* 0x0000000c5d127c10 */ /* 0x001fe4000ff1e0ff */
[----:B------:R-:W-:Y:S01]  /*ab30*/  IADD3 R112, PT, PT, R112, R44, R45 ;  /* 0x0000002c70707210 */ /* 0x000fe20007ffe02d */
[----:B------:R0:W5:Y:S01]  /*ab40*/  LDG.E.U8 R71, desc[UR6][R82.64] ;  /* 0x0000000652477981 */ /* 0x000162000c1e1100 */
[C---:B-1----:R-:W-:Y:S02]  /*ab50*/  IMAD R85, R109.reuse, UR9, R0 ;  /* 0x000000096d557c24 */ /* 0x042fe4000f8e0200 */
[----:B------:R-:W-:Y:S01]  /*ab60*/  VIADD R109, R109, UR4 ;  /* 0x000000046d6d7c36 */ /* 0x000fe20008000000 */
[----:B------:R-:W-:-:S02]  /*ab70*/  LEA.HI.X.SX32 R19, R93, UR13, 0x1, P0 ;  /* 0x0000000d5d137c11 */ /* 0x000fc400080f0eff */
[----:B------:R-:W-:Y:S02]  /*ab80*/  IADD3 R84, P0, PT, R85, UR12, RZ ;  /* 0x0000000c55547c10 */ /* 0x000fe4000ff1e0ff */
[C---:B------:R-:W-:Y:S01]  /*ab90*/  IADD3 R44, P1, PT, R76.reuse, UR12, RZ ;  /* 0x0000000c4c2c7c10 */ /* 0x040fe2000ff3e0ff */
[----:B0-----:R-:W-:Y:S01]  /*aba0*/  IMAD R83, R109, UR9, R0 ;  /* 0x000000096d537c24 */ /* 0x001fe2000f8e0200 */
[----:B------:R-:W-:Y:S02]  /*abb0*/  LEA.HI.X.SX32 R85, R85, UR13, 0x1, P0 ;  /* 0x0000000d55557c11 */ /* 0x000fe400080f0eff */
[----:B------:R-:W-:Y:S02]  /*abc0*/  LEA.HI.X.SX32 R45, R76, UR13, 0x1, P1 ;  /* 0x0000000d4c2d7c11 */ /* 0x000fe400088f0eff */
[C---:B------:R-:W-:Y:S01]  /*abd0*/  IADD3 R82, P0, PT, R83.reuse, UR12, RZ ;  /* 0x0000000c53527c10 */ /* 0x040fe2000ff1e0ff */
[----:B------:R0:W5:Y:S03]  /*abe0*/  LDG.E.U8 R76, desc[UR6][R18.64] ;  /* 0x00000006124c7981 */ /* 0x000166000c1e1100 */
[----:B------:R-:W-:Y:S01]  /*abf0*/  LEA.HI.X.SX32 R83, R83, UR13, 0x1, P0 ;  /* 0x0000000d53537c11 */ /* 0x000fe200080f0eff */
[----:B------:R1:W5:Y:S01]  /*ac00*/  LDG.E.U8 R93, desc[UR6][R44.64] ;  /* 0x000000062c5d7981 */ /* 0x000362000c1e1100 */
[----:B------:R-:W-:-:S03]  /*ac10*/  IADD3 R39, PT, PT, R39, R112, R12 ;  /* 0x0000007027277210 */ /* 0x000fc60007ffe00c */
[----:B------:R1:W5:Y:S04]  /*ac20*/  LDG.E.U8 R109, desc[UR6][R84.64] ;  /* 0x00000006546d7981 */ /* 0x000368000c1e1100 */
[----:B------:R1:W5:Y:S01]  /*ac30*/  LDG.E.U8 R12, desc[UR6][R82.64] ;  /* 0x00000006520c7981 */ /* 0x000362000c1e1100 */
[----:B------:R-:W-:Y:S02]  /*ac40*/  VIADD R129, R99, UR4 ;  /* 0x0000000463817c36 */ /* 0x000fe40008000000 */
[----:B------:R-:W-:Y:S02]  /*ac50*/  VIADD R133, R65, UR4 ;  /* 0x0000000441857c36 */ /* 0x000fe40008000000 */
[----:B------:R-:W-:Y:S02]  /*ac60*/  IMAD R81, R129, UR9, R0 ;  /* 0x0000000981517c24 */ /* 0x000fe4000f8e0200 */
[----:B------:R-:W-:-:S02]  /*ac70*/  VIADD R65, R69, UR4 ;  /* 0x0000000445417c36 */ /* 0x000fc40008000000 */
[--C-:B0-----:R-:W-:Y:S01]  /*ac80*/  IMAD R19, R133, UR9, R0.reuse ;  /* 0x0000000985137c24 */ /* 0x101fe2000f8e0200 */
[----:B------:R-:W-:Y:S01]  /*ac90*/  IADD3 R80, P1, PT, R81, UR12, RZ ;  /* 0x0000000c51507c10 */ /* 0x000fe2000ff3e0ff */
[--C-:B------:R-:W-:Y:S02]  /*aca0*/  IMAD R69, R65, UR9, R0.reuse ;  /* 0x0000000941457c24 */ /* 0x100fe4000f8e0200 */
[----:B------:R-:W-:Y:S01]  /*acb0*/  VIADD R143, R97, UR4 ;  /* 0x00000004618f7c36 */ /* 0x000fe20008000000 */
[----:B------:R-:W-:Y:S01]  /*acc0*/  LEA.HI.X.SX32 R81, R81, UR13, 0x1, P1 ;  /* 0x0000000d51517c11 */ /* 0x000fe200088f0eff */
[----:B------:R-:W-:Y:S01]  /*acd0*/  VIADD R129, R129, UR4 ;  /* 0x0000000481817c36 */ /* 0x000fe20008000000 */
[----:B-1----:R-:W-:Y:S02]  /*ace0*/  IADD3 R44, P0, PT, R19, UR12, RZ ;  /* 0x0000000c132c7c10 */ /* 0x002fe4000ff1e0ff */
[----:B------:R-:W-:Y:S01]  /*acf0*/  IADD3 R18, P1, PT, R69, UR12, RZ ;  /* 0x0000000c45127c10 */ /* 0x000fe2000ff3e0ff */
[--C-:B------:R-:W-:Y:S01]  /*ad00*/  IMAD R84, R129, UR9, R0.reuse ;  /* 0x0000000981547c24 */ /* 0x100fe2000f8e0200 */
[----:B------:R-:W-:Y:S01]  /*ad10*/  IADD3 R39, PT, PT, R54, R39, R161 ;  /* 0x0000002736277210 */ /* 0x000fe20007ffe0a1 */
[--C-:B------:R-:W-:Y:S01]  /*ad20*/  IMAD R54, R143, UR9, R0.reuse ;  /* 0x000000098f367c24 */ /* 0x100fe2000f8e0200 */
[----:B------:R-:W-:Y:S01]  /*ad30*/  LEA.HI.X.SX32 R45, R19, UR13, 0x1, P0 ;  /* 0x0000000d132d7c11 */ /* 0x000fe200080f0eff */
[----:B------:R0:W5:Y:S01]  /*ad40*/  LDG.E.U8 R99, desc[UR6][R80.64] ;  /* 0x0000000650637981 */ /* 0x000162000c1e1100 */
[----:B------:R-:W-:Y:S01]  /*ad50*/  LEA.HI.X.SX32 R19, R69, UR13, 0x1, P1 ;  /* 0x0000000d45137c11 */ /* 0x000fe200088f0eff */
[----:B------:R-:W-:Y:S01]  /*ad60*/  VIADD R69, R133, UR4 ;  /* 0x0000000485457c36 */ /* 0x000fe20008000000 */
[----:B------:R-:W-:Y:S01]  /*ad70*/  IADD3 R82, P1, PT, R84, UR12, RZ ;  /* 0x0000000c54527c10 */ /* 0x000fe2000ff3e0ff */
[----:B------:R-:W-:Y:S01]  /*ad80*/  VIADD R97, R65, UR4 ;  /* 0x0000000441617c36 */ /* 0x000fe20008000000 */
[----:B------:R-:W-:Y:S01]  /*ad90*/  IADD3 R145, PT, PT, R46, R39, R127 ;  /* 0x000000272e917210 */ /* 0x000fe20007ffe07f */
[----:B------:R-:W-:Y:S01]  /*ada0*/  IMAD R85, R69, UR9, R0 ;  /* 0x0000000945557c24 */ /* 0x000fe2000f8e0200 */
[----:B------:R1:W5:Y:S01]  /*adb0*/  LDG.E.U8 R39, desc[UR6][R44.64] ;  /* 0x000000062c277981 */ /* 0x000362000c1e1100 */
[----:B------:R-:W-:Y:S01]  /*adc0*/  VIADD R127, R143, UR4 ;  /* 0x000000048f7f7c36 */ /* 0x000fe20008000000 */
[----:B0-----:R-:W-:Y:S01]  /*add0*/  IADD3 R80, P0, PT, R54, UR12, RZ ;  /* 0x0000000c36507c10 */ /* 0x001fe2000ff1e0ff */
[----:B------:R-:W-:Y:S01]  /*ade0*/  VIADD R129, R129, UR4 ;  /* 0x0000000481817c36 */ /* 0x000fe20008000000 */
[----:B------:R-:W-:Y:S01]  /*adf0*/  LEA.HI.X.SX32 R83, R84, UR13, 0x1, P1 ;  /* 0x0000000d54537c11 */ /* 0x000fe200088f0eff */
[----:B------:R0:W5:Y:S01]  /*ae00*/  LDG.E.U8 R46, desc[UR6][R18.64] ;  /* 0x00000006122e7981 */ /* 0x000162000c1e1100 */
[----:B------:R-:W-:-:S02]  /*ae10*/  LEA.HI.X.SX32 R81, R54, UR13, 0x1, P0 ;  /* 0x0000000d36517c11 */ /* 0x000fc400080f0eff */
[----:B------:R-:W-:Y:S01]  /*ae20*/  IADD3 R84, P0, PT, R85, UR12, RZ ;  /* 0x0000000c55547c10 */ /* 0x000fe2000ff1e0ff */
[--C-:B-1----:R-:W-:Y:S01]  /*ae30*/  IMAD R45, R97, UR9, R0.reuse ;  /* 0x00000009612d7c24 */ /* 0x102fe2000f8e0200 */
[----:B------:R-:W-:Y:S01]  /*ae40*/  IADD3 R17, PT, PT, R10, R145, R17 ;  /* 0x000000910a117210 */ /* 0x000fe20007ffe011 */
[----:B------:R-:W-:Y:S01]  /*ae50*/  IMAD R10, R127, UR9, R0 ;  /* 0x000000097f0a7c24 */ /* 0x000fe2000f8e0200 */
[----:B------:R-:W-:Y:S01]  /*ae60*/  LEA.HI.X.SX32 R85, R85, UR13, 0x1, P0 ;  /* 0x0000000d55557c11 */ /* 0x000fe200080f0eff */
[----:B------:R1:W5:Y:S01]  /*ae70*/  LDG.E.U8 R54, desc[UR6][R80.64] ;  /* 0x0000000650367981 */ /* 0x000362000c1e1100 */
[----:B0-----:R-:W-:-:S03]  /*ae80*/  IADD3 R18, P0, PT, R45, UR12, RZ ;  /* 0x0000000c2d127c10 */ /* 0x001fc6000ff1e0ff */
[----:B------:R0:W5:Y:S01]  /*ae90*/  LDG.E.U8 R112, desc[UR6][R82.64] ;  /* 0x0000000652707981 */ /* 0x000162000c1e1100 */
[----:B------:R-:W-:Y:S02]  /*aea0*/  IADD3 R44, P1, PT, R10, UR12, RZ ;  /* 0x0000000c0a2c7c10 */ /* 0x000fe4000ff3e0ff */
[----:B------:R-:W-:Y:S02]  /*aeb0*/  LEA.HI.X.SX32 R19, R45, UR13, 0x1, P0 ;  /* 0x0000000d2d137c11 */ /* 0x000fe400080f0eff */
[----:B------:R-:W-:Y:S01]  /*aec0*/  IADD3 R16, PT, PT, R16, R17, R159 ;  /* 0x0000001110107210 */ /* 0x000fe20007ffe09f */
[--C-:B-1----:R-:W-:Y:S01]  /*aed0*/  IMAD R81, R129, UR9, R0.reuse ;  /* 0x0000000981517c24 */ /* 0x102fe2000f8e0200 */
[----:B------:R-:W-:Y:S01]  /*aee0*/  LEA.HI.X.SX32 R45, R10, UR13, 0x1, P1 ;  /* 0x0000000d0a2d7c11 */ /* 0x000fe200088f0eff */
[----:B------:R-:W-:Y:S01]  /*aef0*/  VIADD R133, R97, UR4 ;  /* 0x0000000461857c36 */ /* 0x000fe20008000000 */
[----:B------:R1:W5:Y:S01]  /*af00*/  LDG.E.U8 R84, desc[UR6][R84.64] ;  /* 0x0000000654547981 */ /* 0x000362000c1e1100 */
[----:B0-----:R-:W-:Y:S01]  /*af10*/  VIADD R83, R69, UR4 ;  /* 0x0000000445537c36 */ /* 0x001fe20008000000 */
[----:B------:R-:W-:Y:S01]  /*af20*/  IADD3 R80, P0, PT, R81, UR12, RZ ;  /* 0x0000000c51507c10 */ /* 0x000fe2000ff1e0ff */
[----:B------:R-:W-:Y:S01]  /*af30*/  VIADD R127, R127, UR4 ;  /* 0x000000047f7f7c36 */ /* 0x000fe20008000000 */
[----:B------:R0:W5:Y:S01]  /*af40*/  LDG.E.U8 R10, desc[UR6][R18.64] ;  /* 0x00000006120a7981 */ /* 0x000162000c1e1100 */
[--C-:B------:R-:W-:Y:S01]  /*af50*/  IMAD R17, R83, UR9, R0.reuse ;  /* 0x0000000953117c24 */ /* 0x100fe2000f8e0200 */
[----:B------:R-:W-:Y:S01]  /*af60*/  LEA.HI.X.SX32 R81, R81, UR13, 0x1, P0 ;  /* 0x0000000d51517c11 */ /* 0x000fe200080f0eff */
[----:B------:R-:W-:Y:S01]  /*af70*/  IMAD R82, R133, UR9, R0 ;  /* 0x0000000985527c24 */ /* 0x000fe2000f8e0200 */
[----:B------:R2:W5:Y:S01]  /*af80*/  LDG.E.U8 R65, desc[UR6][R44.64] ;  /* 0x000000062c417981 */ /* 0x000562000c1e1100 */
[----:B-1----:R-:W-:-:S02]  /*af90*/  VIADD R85, R129, UR4 ;  /* 0x0000000481557c36 */ /* 0x002fc40008000000 */
[----:B------:R-:W-:Y:S01]  /*afa0*/  VIADD R129, R83, UR4 ;  /* 0x0000000453817c36 */ /* 0x000fe20008000000 */
[----:B------:R-:W-:Y:S01]  /*afb0*/  IADD3 R14, PT, PT, R157, R16, R14 ;  /* 0x000000109d0e7210 */ /* 0x000fe20007ffe00e */
[----:B------:R-:W-:Y:S01]  /*afc0*/  VIADD R143, R133, UR4 ;  /* 0x00000004858f7c36 */ /* 0x000fe20008000000 */
[----:B0-----:R-:W-:Y:S01]  /*afd0*/  IADD3 R18, P0, PT, R17, UR12, RZ ;  /* 0x0000000c11127c10 */ /* 0x001fe2000ff1e0ff */
[----:B------:R0:W5:Y:S01]  /*afe0*/  LDG.E.U8 R69, desc[UR6][R80.64] ;  /* 0x0000000650457981 */ /* 0x000162000c1e1100 */
[--C-:B--2---:R-:W-:Y:S02]  /*aff0*/  IMAD R45, R127, UR9, R0.reuse ;  /* 0x000000097f2d7c24 */ /* 0x104fe4000f8e0200 */
[----:B------:R-:W-:Y:S01]  /*b000*/  LEA.HI.X.SX32 R19, R17, UR13, 0x1, P0 ;  /* 0x0000000d11137c11 */ /* 0x000fe200080f0eff */
[----:B------:R-:W-:Y:S01]  /*b010*/  IMAD R83, R129, UR9, R0 ;  /* 0x0000000981537c24 */ /* 0x000fe2000f8e0200 */
[----:B------:R-:W-:Y:S02]  /*b020*/  IADD3 R16, P1, PT, R82, UR12, RZ ;  /* 0x0000000c52107c10 */ /* 0x000fe4000ff3e0ff */
[----:B------:R-:W-:-:S02]  /*b030*/  IADD3 R44, P0, PT, R45, UR12, RZ ;  /* 0x0000000c2d2c7c10 */ /* 0x000fc4000ff1e0ff */
[----:B------:R-:W-:Y:S01]  /*b040*/  IADD3 R14, PT, PT, R88, R14, R63 ;  /* 0x0000000e580e7210 */ /* 0x000fe20007ffe03f */
[--C-:B------:R-:W-:Y:S01]  /*b050*/  IMAD R88, R85, UR9, R0.reuse ;  /* 0x0000000955587c24 */ /* 0x100fe2000f8e0200 */
[----:B------:R-:W-:Y:S01]  /*b060*/  LEA.HI.X.SX32 R17, R82, UR13, 0x1, P1 ;  /* 0x0000000d52117c11 */ /* 0x000fe200088f0eff */
[----:B------:R-:W-:Y:S01]  /*b070*/  IMAD R133, R143, UR9, R0 ;  /* 0x000000098f857c24 */ /* 0x000fe2000f8e0200 */
[----:B------:R-:W-:Y:S01]  /*b080*/  LEA.HI.X.SX32 R45, R45, UR13, 0x1, P0 ;  /* 0x0000000d2d2d7c11 */ /* 0x000fe200080f0eff */
[----:B------:R1:W2:Y:S01]  /*b090*/  LDG.E.U8 R63, desc[UR6][R18.64] ;  /* 0x00000006123f7981 */ /* 0x0002a2000c1e1100 */
[C---:B------:R-:W-:Y:S02]  /*b0a0*/  IADD3 R82, P0, PT, R83.reuse, UR12, RZ ;  /* 0x0000000c53527c10 */ /* 0x040fe4000ff1e0ff */
[----:B0-----:R-:W-:Y:S01]  /*b0b0*/  IADD3 R80, P1, PT, R88, UR12, RZ ;  /* 0x0000000c58507c10 */ /* 0x001fe2000ff3e0ff */
[----:B------:R0:W2:Y:S01]  /*b0c0*/  LDG.E.U8 R97, desc[UR6][R16.64] ;  /* 0x0000000610617981 */ /* 0x0000a2000c1e1100 */
[----:B------:R-:W-:-:S02]  /*b0d0*/  LEA.HI.X.SX32 R83, R83, UR13, 0x1, P0 ;  /* 0x0000000d53537c11 */ /* 0x000fc400080f0eff */
[----:B------:R-:W-:Y:S02]  /*b0e0*/  LEA.HI.X.SX32 R81, R88, UR13, 0x1, P1 ;  /* 0x0000000d58517c11 */ /* 0x000fe400088f0eff */
[----:B------:R3:W2:Y:S01]  /*b0f0*/  LDG.E.U8 R88, desc[UR6][R44.64] ;  /* 0x000000062c587981 */ /* 0x0006a2000c1e1100 */
[----:B-1----:R-:W-:Y:S01]  /*b100*/  IADD3 R18, P0, PT, R133, UR12, RZ ;  /* 0x0000000c85127c10 */ /* 0x002fe2000ff1e0ff */
[----:B------:R-:W-:Y:S01]  /*b110*/  VIADD R143, R143, UR4 ;  /* 0x000000048f8f7c36 */ /* 0x000fe20008000000 */
[----:B----4-:R-:W-:Y:S01]  /*b120*/  IADD3 R14, PT, PT, R96, R14, R89 ;  /* 0x0000000e600e7210 */ /* 0x010fe20007ffe059 */
[----:B------:R1:W4:Y:S01]  /*b130*/  LDG.E.U8 R170, desc[UR6][R80.64] ;  /* 0x0000000650aa7981 */ /* 0x000322000c1e1100 */
[----:B0-----:R-:W-:Y:S01]  /*b140*/  VIADD R17, R127, UR4 ;  /* 0x000000047f117c36 */ /* 0x001fe20008000000 */
[----:B------:R-:W-:Y:S01]  /*b150*/  LEA.HI.X.SX32 R19, R133, UR13, 0x1, P0 ;  /* 0x0000000d85137c11 */ /* 0x000fe200080f0eff */
[----:B------:R-:W-:Y:S01]  /*b160*/  VIADD R133, R129, UR4 ;  /* 0x0000000481857c36 */ /* 0x000fe20008000000 */
[----:B------:R-:W2:Y:S01]  /*b170*/  LDG.E.U8 R172, desc[UR6][R82.64] ;  /* 0x0000000652ac7981 */ /* 0x000ea2000c1e1100 */
[--C-:B---3--:R-:W-:Y:S01]  /*b180*/  IMAD R44, R17, UR9, R0.reuse ;  /* 0x00000009112c7c24 */ /* 0x108fe2000f8e0200 */
[----:B------:R-:W-:Y:S01]  /*b190*/  IADD3 R13, PT, PT, R100, R14, R13 ;  /* 0x0000000e640d7210 */ /* 0x000fe20007ffe00d */
[--C-:B------:R-:W-:Y:S01]  /*b1a0*/  IMAD R45, R133, UR9, R0.reuse ;  /* 0x00000009852d7c24 */ /* 0x100fe2000f8e0200 */
[----:B------:R0:W3:Y:S01]  /*b1b0*/  LDG.E.U8 R127, desc[UR6][R18.64] ;  /* 0x00000006127f7981 */ /* 0x0000e2000c1e1100 */
[----:B------:R-:W-:Y:S01]  /*b1c0*/  IMAD R14, R143, UR9, R0 ;  /* 0x000000098f0e7c24 */ /* 0x000fe2000f8e0200 */
[----:B------:R-:W-:Y:S01]  /*b1d0*/  IADD3 R16, P0, PT, R44, UR12, RZ ;  /* 0x0000000c2c107c10 */ /* 0x000fe2000ff1e0ff */
[----:B------:R-:W-:-:S03]  /*b1e0*/  VIADD R129, R17, UR4 ;  /* 0x0000000411817c36 */ /* 0x000fc60008000000 */
[----:B------:R-:W-:Y:S01]  /*b1f0*/  LEA.HI.X.SX32 R17, R44, UR13, 0x1, P0 ;  /* 0x0000000d2c117c11 */ /* 0x000fe200080f0eff */
[----:B-1----:R-:W-:Y:S01]  /*b200*/  IMAD R81, R129, UR9, R0 ;  /* 0x0000000981517c24 */ /* 0x002fe2000f8e0200 */
[----:B------:R-:W-:Y:S02]  /*b210*/  IADD3 R44, P1, PT, R14, UR12, RZ ;  /* 0x0000000c0e2c7c10 */ /* 0x000fe4000ff3e0ff */
[----:B0-----:R-:W-:Y:S01]  /*b220*/  IADD3 R18, P0, PT, R45, UR12, RZ ;  /* 0x0000000c2d127c10 */ /* 0x001fe2000ff1e0ff */
[----:B------:R-:W-:-:S03]  /*b230*/  VIADD R133, R133, UR4 ;  /* 0x0000000485857c36 */ /* 0x000fc60008000000 */
[----:B------:R-:W-:Y:S02]  /*b240*/  LEA.HI.X.SX32 R19, R45, UR13, 0x1, P0 ;  /* 0x0000000d2d137c11 */ /* 0x000fe400080f0eff */
[----:B------:R-:W-:Y:S01]  /*b250*/  LEA.HI.X.SX32 R45, R14, UR13, 0x1, P1 ;  /* 0x0000000d0e2d7c11 */ /* 0x000fe200088f0eff */
[--C-:B------:R-:W-:Y:S01]  /*b260*/  IMAD R14, R133, UR9, R0.reuse ;  /* 0x00000009850e7c24 */ /* 0x100fe2000f8e0200 */
[----:B------:R-:W-:Y:S01]  /*b270*/  IADD3 R80, P0, PT, R81, UR12, RZ ;  /* 0x0000000c51507c10 */ /* 0x000fe2000ff1e0ff */
[----:B------:R-:W-:Y:S02]  /*b280*/  VIADD R143, R143, UR4 ;  /* 0x000000048f8f7c36 */ /* 0x000fe40008000000 */
[----:B------:R-:W-:Y:S01]  /*b290*/  VIADD R129, R129, UR4 ;  /* 0x0000000481817c36 */ /* 0x000fe20008000000 */
[----:B------:R-:W-:Y:S01]  /*b2a0*/  LEA.HI.X.SX32 R81, R81, UR13, 0x1, P0 ;  /* 0x0000000d51517c11 */ /* 0x000fe200080f0eff */
[----:B------:R-:W-:Y:S01]  /*b2b0*/  IMAD R100, R143, UR9, R0 ;  /* 0x000000098f647c24 */ /* 0x000fe2000f8e0200 */
[----:B------:R-:W-:-:S02]  /*b2c0*/  IADD3 R82, P0, PT, R14, UR12, RZ ;  /* 0x0000000c0e527c10 */ /* 0x000fc4000ff1e0ff */
[----:B------:R-:W-:Y:S01]  /*b2d0*/  IADD3 R107, PT, PT, R107, R13, R86 ;  /* 0x0000000d6b6b7210 */ /* 0x000fe20007ffe056 */
[----:B------:R-:W-:Y:S01]  /*b2e0*/  VIADD R133, R133, UR4 ;  /* 0x0000000485857c36 */ /* 0x000fe20008000000 */
[----:B------:R0:W4:Y:S01]  /*b2f0*/  LDG.E.U8 R13, desc[UR6][R16.64] ;  /* 0x00000006100d7981 */ /* 0x000122000c1e1100 */
[----:B------:R-:W-:Y:S01]  /*b300*/  LEA.HI.X.SX32 R83, R14, UR13, 0x1, P0 ;  /* 0x0000000d0e537c11 */ /* 0x000fe200080f0eff */
[----:B------:R-:W-:Y:S01]  /*b310*/  IMAD R14, R129, UR9, R0 ;  /* 0x00000009810e7c24 */ /* 0x000fe2000f8e0200 */
[----:B------:R-:W-:Y:S01]  /*b320*/  IADD3 R9, PT, PT, R78, R107, R9 ;  /* 0x0000006b4e097210 */ /* 0x000fe20007ffe009 */
[----:B------:R1:W3:Y:S01]  /*b330*/  LDG.E.U8 R86, desc[UR6][R18.64] ;  /* 0x0000000612567981 */ /* 0x0002e2000c1e1100 */
[----:B------:R-:W-:-:S03]  /*b340*/  VIADD R143, R143, UR4 ;  /* 0x000000048f8f7c36 */ /* 0x000fc60008000000 */
[----:B------:R1:W4:Y:S01]  /*b350*/  LDG.E.U8 R96, desc[UR6][R44.64] ;  /* 0x000000062c607981 */ /* 0x000322000c1e1100 */
[C---:B0-----:R-:W-:Y:S01]  /*b360*/  IADD3 R16, P0, PT, R100.reuse, UR12, RZ ;  /* 0x0000000c64107c10 */ /* 0x041fe2000ff1e0ff */
[----:B------:R-:W-:Y:S02]  /*b370*/  VIADD R107, R129, UR4 ;  /* 0x00000004816b7c36 */ /* 0x000fe40008000000 */
[----:B------:R0:W4:Y:S01]  /*b380*/  LDG.E.U8 R89, desc[UR6][R80.64] ;  /* 0x0000000650597981 */ /* 0x000122000c1e1100 */
[----:B------:R-:W-:Y:S02]  /*b390*/  LEA.HI.X.SX32 R17, R100, UR13, 0x1, P0 ;  /* 0x0000000d64117c11 */ /* 0x000fe400080f0eff */
[----:B-1----:R-:W-:Y:S01]  /*b3a0*/  IADD3 R18, P0, PT, R14, UR12, RZ ;  /* 0x0000000c0e127c10 */ /* 0x002fe2000ff1e0ff */
[----:B------:R-:W3:Y:S01]  /*b3b0*/  LDG.E.U8 R83, desc[UR6][R82.64] ;  /* 0x0000000652537981 */ /* 0x000ee2000c1e1100 */
[--C-:B------:R-:W-:Y:S01]  /*b3c0*/  IMAD R44, R133, UR9, R0.reuse ;  /* 0x00000009852c7c24 */ /* 0x100fe2000f8e0200 */
[----:B------:R-:W-:Y:S01]  /*b3d0*/  IADD3 R9, PT, PT, R102, R9, R67 ;  /* 0x0000000966097210 */ /* 0x000fe20007ffe043 */
[--C-:B------:R-:W-:Y:S01]  /*b3e0*/  IMAD R45, R143, UR9, R0.reuse ;  /* 0x000000098f2d7c24 */ /* 0x100fe2000f8e0200 */
[----:B------:R-:W-:Y:S01]  /*b3f0*/  LEA.HI.X.SX32 R19, R14, UR13, 0x1, P0 ;  /* 0x0000000d0e137c11 */ /* 0x000fe200080f0eff */
[----:B------:R-:W-:Y:S01]  /*b400*/  IMAD R67, R107, UR9, R0 ;  /* 0x000000096b437c24 */ /* 0x000fe2000f8e0200 */
[----:B------:R-:W-:Y:S01]  /*b410*/  IADD3 R14, P0, PT, R44, UR12, RZ ;  /* 0x0000000c2c0e7c10 */ /* 0x000fe2000ff1e0ff */
[----:B------:R-:W-:Y:S01]  /*b420*/  VIADD R133, R133, UR4 ;  /* 0x0000000485857c36 */ /* 0x000fe20008000000 */
[----:B------:R1:W4:Y:S01]  /*b430*/  LDG.E.U8 R100, desc[UR6][R16.64] ;  /* 0x0000000610647981 */ /* 0x000322000c1e1100 */
[----:B------:R-:W-:-:S02]  /*b440*/  IADD3 R129, PT, PT, R104, R9, R15 ;  /* 0x0000000968817210 */ /* 0x000fc40007ffe00f */
[----:B------:R-:W-:Y:S01]  /*b450*/  LEA.HI.X.SX32 R15, R44, UR13, 0x1, P0 ;  /* 0x0000000d2c0f7c11 */ /* 0x000fe200080f0eff */
[--C-:B0-----:R-:W-:Y:S01]  /*b460*/  IMAD R81, R133, UR9, R0.reuse ;  /* 0x0000000985517c24 */ /* 0x101fe2000f8e0200 */
[----:B------:R-:W-:Y:S01]  /*b470*/  IADD3 R44, P0, PT, R67, UR12, RZ ;  /* 0x0000000c432c7c10 */ /* 0x000fe2000ff1e0ff */
[----:B------:R-:W-:Y:S01]  /*b480*/  VIADD R143, R143, UR4 ;  /* 0x000000048f8f7c36 */ /* 0x000fe20008000000 */
[----:B------:R-:W4:Y:S01]  /*b490*/  LDG.E.U8 R78, desc[UR6][R18.64] ;  /* 0x00000006124e7981 */ /* 0x000f22000c1e1100 */
[----:B-1----:R-:W-:Y:S02]  /*b4a0*/  IADD3 R16, P1, PT, R45, UR12, RZ ;  /* 0x0000000c2d107c10 */ /* 0x002fe4000ff3e0ff */
[--C-:B------:R-:W-:Y:S01]  /*b4b0*/  IMAD R102, R143, UR9, R0.reuse ;  /* 0x000000098f667c24 */ /* 0x100fe2000f8e0200 */
[----:B------:R0:W4:Y:S01]  /*b4c0*/  LDG.E.U8 R9, desc[UR6][R14.64] ;  /* 0x000000060e097981 */ /* 0x000122000c1e1100 */
[----:B------:R-:W-:Y:S02]  /*b4d0*/  LEA.HI.X.SX32 R17, R45, UR13, 0x1, P1 ;  /* 0x0000000d2d117c11 */ /* 0x000fe400088f0eff */
[----:B------:R-:W-:Y:S01]  /*b4e0*/  LEA.HI.X.SX32 R45, R67, UR13, 0x1, P0 ;  /* 0x0000000d432d7c11 */ /* 0x000fe200080f0eff */
[----:B------:R-:W-:Y:S01]  /*b4f0*/  VIADD R107, R107, UR4 ;  /* 0x000000046b6b7c36 */ /* 0x000fe20008000000 */
[----:B------:R-:W-:Y:S01]  /*b500*/  IADD3 R80, P0, PT, R81, UR12, RZ ;  /* 0x0000000c51507c10 */ /* 0x000fe2000ff1e0ff */
[----:B------:R-:W-:Y:S01]  /*b510*/  VIADD R133, R133, UR4 ;  /* 0x0000000485857c36 */ /* 0x000fe20008000000 */
[----:B------:R-:W-:Y:S01]  /*b520*/  IADD3 R49, PT, PT, R116, R129, R49 ;  /* 0x0000008174317210 */ /* 0x000fe20007ffe031 */
[----:B------:R1:W4:Y:S01]  /*b530*/  LDG.E.U8 R67, desc[UR6][R16.64] ;  /* 0x0000000610437981 */ /* 0x000322000c1e1100 */
[----:B------:R-:W-:Y:S01]  /*b540*/  LEA.HI.X.SX32 R81, R81, UR13, 0x1, P0 ;  /* 0x0000000d51517c11 */ /* 0x000fe200080f0eff */
[--C-:B0-----:R-:W-:Y:S01]  /*b550*/  IMAD R15, R107, UR9, R0.reuse ;  /* 0x000000096b0f7c24 */ /* 0x101fe2000f8e0200 */
[C---:B------:R-:W-:Y:S01]  /*b560*/  IADD3 R18, P0, PT, R102.reuse, UR12, RZ ;  /* 0x0000000c66127c10 */ /* 0x040fe2000ff1e0ff */
[----:B------:R-:W-:Y:S01]  /*b570*/  VIADD R143, R143, UR4 ;  /* 0x000000048f8f7c36 */ /* 0x000fe20008000000 */
[----:B------:R0:W4:Y:S02]  /*b580*/  LDG.E.U8 R82, desc[UR6][R44.64] ;  /* 0x000000062c527981 */ /* 0x000124000c1e1100 */
[----:B------:R-:W-:Y:S01]  /*b590*/  LEA.HI.X.SX32 R19, R102, UR13, 0x1, P0 ;  /* 0x0000000d66137c11 */ /* 0x000fe200080f0eff */
[----:B------:R-:W-:Y:S01]  /*b5a0*/  VIADD R129, R107, UR4 ;  /* 0x000000046b817c36 */ /* 0x000fe20008000000 */
[----:B------:R-:W-:Y:S01]  /*b5b0*/  IADD3 R14, P0, PT, R15, UR12, RZ ;  /* 0x0000000c0f0e7c10 */ /* 0x000fe2000ff1e0ff */
[--C-:B-1----:R-:W-:Y:S01]  /*b5c0*/  IMAD R17, R133, UR9, R0.reuse ;  /* 0x0000000985117c24 */ /* 0x102fe2000f8e0200 */
[----:B------:R-:W-:Y:S01]  /*b5d0*/  IADD3 R21, PT, PT, R160, R49, R21 ;  /* 0x00000031a0157210 */ /* 0x000fe20007ffe015 */
[----:B------:R1:W4:Y:S01]  /*b5e0*/  LDG.E.U8 R104, desc[UR6][R18.64] ;  /* 0x0000000612687981 */ /* 0x000322000c1e1100 */
[----:B------:R-:W-:Y:S01]  /*b5f0*/  LEA.HI.X.SX32 R15, R15, UR13, 0x1, P0 ;  /* 0x0000000d0f0f7c11 */ /* 0x000fe200080f0eff */
[--C-:B0-----:R-:W-:Y:S01]  /*b600*/  IMAD R45, R143, UR9, R0.reuse ;  /* 0x000000098f2d7c24 */ /* 0x101fe2000f8e0200 */
[----:B------:R-:W-:Y:S01]  /*b610*/  IADD3 R16, P0, PT, R17, UR12, RZ ;  /* 0x0000000c11107c10 */ /* 0x000fe2000ff1e0ff */
[----:B------:R-:W-:Y:S01]  /*b620*/  VIADD R133, R133, UR4 ;  /* 0x0000000485857c36 */ /* 0x000fe20008000000 */
[----:B------:R0:W4:Y:S01]  /*b630*/  LDG.E.U8 R102, desc[UR6][R80.64] ;  /* 0x0000000650667981 */ /* 0x000122000c1e1100 */
[----:B------:R-:W-:Y:S01]  /*b640*/  IADD3 R162, PT, PT, R162, R21, R61 ;  /* 0x00000015a2a27210 */ /* 0x000fe20007ffe03d */
[--C-:B------:R-:W-:Y:S01]  /*b650*/  IMAD R61, R129, UR9, R0.reuse ;  /* 0x00000009813d7c24 */ /* 0x100fe2000f8e0200 */
[----:B------:R-:W-:Y:S01]  /*b660*/  LEA.HI.X.SX32 R17, R17, UR13, 0x1, P0 ;  /* 0x0000000d11117c11 */ /* 0x000fe200080f0eff */
[----:B------:R-:W-:Y:S01]  /*b670*/  VIADD R143, R143, UR4 ;  /* 0x000000048f8f7c36 */ /* 0x000fe20008000000 */
[----:B-1----:R-:W-:Y:S01]  /*b680*/  IADD3 R18, P1, PT, R45, UR12, RZ ;  /* 0x0000000c2d127c10 */ /* 0x002fe2000ff3e0ff */
[----:B------:R-:W4:Y:S01]  /*b690*/  LDG.E.U8 R21, desc[UR6][R14.64] ;  /* 0x000000060e157981 */ /* 0x000f22000c1e1100 */
[----:B------:R-:W-:Y:S01]  /*b6a0*/  IADD3 R44, P0, PT, R61, UR12, RZ ;  /* 0x0000000c3d2c7c10 */ /* 0x000fe2000ff1e0ff */
[--C-:B0-----:R-:W-:Y:S01]  /*b6b0*/  IMAD R81, R133, UR9, R0.reuse ;  /* 0x0000000985517c24 */ /* 0x101fe2000f8e0200 */
[----:B------:R-:W-:Y:S01]  /*b6c0*/  LEA.HI.X.SX32 R19, R45, UR13, 0x1, P1 ;  /* 0x0000000d2d137c11 */ /* 0x000fe200088f0eff */
[----:B------:R0:W4:Y:S01]  /*b6d0*/  LDG.E.U8 R49, desc[UR6][R16.64] ;  /* 0x0000000610317981 */ /* 0x000122000c1e1100 */
[----:B------:R-:W-:Y:S01]  /*b6e0*/  LEA.HI.X.SX32 R45, R61, UR13, 0x1, P0 ;  /* 0x0000000d3d2d7c11 */ /* 0x000fe200080f0eff */
[----:B------:R-:W-:Y:S01]  /*b6f0*/  IMAD R116, R143, UR9, R0 ;  /* 0x000000098f747c24 */ /* 0x000fe2000f8e0200 */
[----:B------:R-:W-:Y:S01]  /*b700*/  IADD3 R80, P0, PT, R81, UR12, RZ ;  /* 0x0000000c51507c10 */ /* 0x000fe2000ff1e0ff */
[----:B------:R1:W4:Y:S01]  /*b710*/  LDG.E.U8 R61, desc[UR6][R18.64] ;  /* 0x00000006123d7981 */ /* 0x000322000c1e1100 */
[----:B------:R-:W-:-:S02]  /*b720*/  VIADD R133, R133, UR4 ;  /* 0x0000000485857c36 */ /* 0x000fc40008000000 */
[----:B------:R-:W-:Y:S02]  /*b730*/  LEA.HI.X.SX32 R81, R81, UR13, 0x1, P0 ;  /* 0x0000000d51517c11 */ /* 0x000fe400080f0eff */
[----:B-----5:R-:W-:Y:S01]  /*b740*/  IADD3 R57, PT, PT, R164, R162, R57 ;  /* 0x000000a2a4397210 */ /* 0x020fe20007ffe039 */
[----:B0-----:R-:W-:Y:S01]  /*b750*/  VIADD R17, R129, UR4 ;  /* 0x0000000481117c36 */ /* 0x001fe20008000000 */
[C---:B------:R-:W-:Y:S01]  /*b760*/  IADD3 R14, P0, PT, R116.reuse, UR12, RZ ;  /* 0x0000000c740e7c10 */ /* 0x040fe2000ff1e0ff */
[----:B------:R-:W-:Y:S01]  /*b770*/  VIADD R147, R143, UR4 ;  /* 0x000000048f937c36 */ /* 0x000fe20008000000 */
[----:B------:R0:W5:Y:S01]  /*b780*/  LDG.E.U8 R107, desc[UR6][R44.64] ;  /* 0x000000062c6b7981 */ /* 0x000162000c1e1100 */
[--C-:B-1----:R-:W-:Y:S01]  /*b790*/  IMAD R18, R17, UR9, R0.reuse ;  /* 0x0000000911127c24 */ /* 0x102fe2000f8e0200 */
[----:B------:R-:W-:Y:S01]  /*b7a0*/  LEA.HI.X.SX32 R15, R116, UR13, 0x1, P0 ;  /* 0x0000000d740f7c11 */ /* 0x000fe200080f0eff */
[--C-:B------:R-:W-:Y:S01]  /*b7b0*/  IMAD R19, R133, UR9, R0.reuse ;  /* 0x0000000985137c24 */ /* 0x100fe2000f8e0200 */
[----:B------:R1:W5:Y:S01]  /*b7c0*/  LDG.E.U8 R116, desc[UR6][R80.64] ;  /* 0x0000000650747981 */ /* 0x000362000c1e1100 */
[----:B------:R-:W-:Y:S01]  /*b7d0*/  IADD3 R87, PT, PT, R166, R57, R87 ;  /* 0x00000039a6577210 */ /* 0x000fe20007ffe057 */
[----:B------:R-:W-:Y:S01]  /*b7e0*/  VIADD R57, R17, UR4 ;  /* 0x0000000411397c36 */ /* 0x000fe20008000000 */
[----:B------:R-:W-:Y:S01]  /*b7f0*/  IADD3 R16, P0, PT, R18, UR12, RZ ;  /* 0x0000000c12107c10 */ /* 0x000fe2000ff1e0ff */
[----:B------:R1:W5:Y:S01]  /*b800*/  LDG.E.U8 R129, desc[UR6][R14.64] ;  /* 0x000000060e817981 */ /* 0x000362000c1e1100 */
[----:B0-----:R-:W-:-:S02]  /*b810*/  IMAD R45, R147, UR9, R0 ;  /* 0x00000009932d7c24 */ /* 0x001fc4000f8e0200 */
[----:B------:R-:W-:Y:S01]  /*b820*/  LEA.HI.X.SX32 R17, R18, UR13, 0x1, P0 ;  /* 0x0000000d12117c11 */ /* 0x000fe200080f0eff */
[----:B------:R-:W-:Y:S02]  /*b830*/  VIADD R143, R133, UR4 ;  /* 0x00000004858f7c36 */ /* 0x000fe40008000000 */
[--C-:B-1----:R-:W-:Y:S01]  /*b840*/  IMAD R80, R57, UR9, R0.reuse ;  /* 0x0000000939507c24 */ /* 0x102fe2000f8e0200 */
[----:B------:R-:W-:Y:S01]  /*b850*/  IADD3 R14, P0, PT, R19, UR12, RZ ;  /* 0x0000000c130e7c10 */ /* 0x000fe2000ff1e0ff */
[----:B------:R-:W-:Y:S01]  /*b860*/  IMAD R81, R143, UR9, R0 ;  /* 0x000000098f517c24 */ /* 0x000fe2000f8e0200 */
[----:B------:R-:W-:Y:S02]  /*b870*/  IADD3 R18, P1, PT, R45, UR12, RZ ;  /* 0x0000000c2d127c10 */ /* 0x000fe4000ff3e0ff */
[----:B------:R-:W-:Y:S02]  /*b880*/  LEA.HI.X.SX32 R15, R19, UR13, 0x1, P0 ;  /* 0x0000000d130f7c11 */ /* 0x000fe400080f0eff */
[----:B------:R-:W-:Y:S01]  /*b890*/  IADD3 R145, PT, PT, R53, R87, R42 ;  /* 0x0000005735917210 */ /* 0x000fe20007ffe02a */
[----:B------:R-:W-:Y:S01]  /*b8a0*/  VIADD R53, R147, UR4 ;  /* 0x0000000493357c36 */ /* 0x000fe20008000000 */
[C---:B------:R-:W-:Y:S01]  /*b8b0*/  IADD3 R44, P0, PT, R80.reuse, UR12, RZ ;  /* 0x0000000c502c7c10 */ /* 0x040fe2000ff1e0ff */
[----:B------:R0:W5:Y:S01]  /*b8c0*/  LDG.E.U8 R42, desc[UR6][R16.64] ;  /* 0x00000006102a7981 */ /* 0x000162000c1e1100 */
[----:B------:R-:W-:Y:S01]  /*b8d0*/  LEA.HI.X.SX32 R19, R45, UR13, 0x1, P1 ;  /* 0x0000000d2d137c11 */ /* 0x000fe200088f0eff */
[----:B------:R-:W-:Y:S01]  /*b8e0*/  IMAD R147, R53, UR9, R0 ;  /* 0x0000000935937c24 */ /* 0x000fe2000f8e0200 */
[----:B------:R-:W-:Y:S01]  /*b8f0*/  LEA.HI.X.SX32 R45, R80, UR13, 0x1, P0 ;  /* 0x0000000d502d7c11 */ /* 0x000fe200080f0eff */
[----:B------:R-:W-:Y:S01]  /*b900*/  VIADD R143, R143, UR4 ;  /* 0x000000048f8f7c36 */ /* 0x000fe20008000000 */
[C---:B------:R-:W-:Y:S01]  /*b910*/  IADD3 R80, P0, PT, R81.reuse, UR12, RZ ;  /* 0x0000000c51507c10 */ /* 0x040fe2000ff1e0ff */
[----:B------:R1:W5:Y:S03]  /*b920*/  LDG.E.U8 R87, desc[UR6][R14.64] ;  /* 0x000000060e577981 */ /* 0x000366000c1e1100 */
[----:B------:R-:W-:Y:S01]  /*b930*/  LEA.HI.X.SX32 R81, R81, UR13, 0x1, P0 ;  /* 0x0000000d51517c11 */ /* 0x000fe200080f0eff */
[----:B------:R1:W5:Y:S01]  /*b940*/  LDG.E.U8 R160, desc[UR6][R18.64] ;  /* 0x0000000612a07981 */ /* 0x000362000c1e1100 */
[----:B0-----:R-:W-:-:S03]  /*b950*/  IADD3 R16, P0, PT, R147, UR12, RZ ;  /* 0x0000000c93107c10 */ /* 0x001fc6000ff1e0ff */
[----:B------:R0:W5:Y:S01]  /*b960*/  LDG.E.U8 R133, desc[UR6][R44.64] ;  /* 0x000000062c857981 */ /* 0x000162000c1e1100 */
[----:B------:R-:W-:Y:S01]  /*b970*/  LEA.HI.X.SX32 R17, R147, UR13, 0x1, P0 ;  /* 0x0000000d93117c11 */ /* 0x000fe200080f0eff */
[C---:B-1----:R-:W-:Y:S02]  /*b980*/  IMAD R15, R143.reuse, UR9, R0 ;  /* 0x000000098f0f7c24 */ /* 0x042fe4000f8e0200 */
[----:B------:R-:W-:Y:S01]  /*b990*/  VIADD R147, R143, UR4 ;  /* 0x000000048f937c36 */ /* 0x000fe20008000000 */
[----:B------:R-:W-:Y:S01]  /*b9a0*/  IADD3 R50, PT, PT, R71, R145, R50 ;  /* 0x0000009147327210 */ /* 0x000fe20007ffe032 */
[----:B------:R1:W5:Y:S01]  /*b9b0*/  LDG.E.U8 R143, desc[UR6][R16.64] ;  /* 0x00000006108f7981 */ /* 0x000362000c1e1100 */
[----:B------:R-:W-:Y:S01]  /*b9c0*/  IADD3 R14, P0, PT, R15, UR12, RZ ;  /* 0x0000000c0f0e7c10 */ /* 0x000fe2000ff1e0ff */
[C-C-:B------:R-:W-:Y:S02]  /*b9d0*/  IMAD R19, R147.reuse, UR9, R0.reuse ;  /* 0x0000000993137c24 */ /* 0x140fe4000f8e0200 */
[----:B------:R-:W-:Y:S01]  /*b9e0*/  VIADD R147, R147, UR4 ;  /* 0x0000000493937c36 */ /* 0x000fe20008000000 */
[----:B------:R-:W-:Y:S01]  /*b9f0*/  LEA.HI.X.SX32 R15, R15, UR13, 0x1, P0 ;  /* 0x0000000d0f0f7c11 */ /* 0x000fe200080f0eff */
[----:B------:R-:W5:Y:S01]  /*ba00*/  LDG.E.U8 R80, desc[UR6][R80.64] ;  /* 0x0000000650507981 */ /* 0x000f62000c1e1100 */
[----:B------:R-:W-:Y:S01]  /*ba10*/  IADD3 R18, P0, PT, R19, UR12, RZ ;  /* 0x0000000c13127c10 */ /* 0x000fe2000ff1e0ff */
[----:B0-----:R-:W-:-:S02]  /*ba20*/  IMAD R44, R147, UR9, R0 ;  /* 0x00000009932c7c24 */ /* 0x001fc4000f8e0200 */
[----:B------:R-:W-:Y:S01]  /*ba30*/  VIADD R147, R147, UR4 ;  /* 0x0000000493937c36 */ /* 0x000fe20008000000 */
[----:B------:R-:W-:Y:S02]  /*ba40*/  LEA.HI.X.SX32 R19, R19, UR13, 0x1, P0 ;  /* 0x0000000d13137c11 */ /* 0x000fe400080f0eff */
[C---:B-1----:R-:W-:Y:S01]  /*ba50*/  IADD3 R16, P0, PT, R44.reuse, UR12, RZ ;  /* 0x0000000c2c107c10 */ /* 0x042fe2000ff1e0ff */
[C-C-:B------:R-:W-:Y:S02]  /*ba60*/  IMAD R45, R147.reuse, UR9, R0.reuse ;  /* 0x00000009932d7c24 */ /* 0x140fe4000f8e0200 */
[----:B------:R-:W-:Y:S01]  /*ba70*/  VIADD R147, R147, UR4 ;  /* 0x0000000493937c36 */ /* 0x000fe20008000000 */
[----:B------:R-:W-:Y:S01]  /*ba80*/  LEA.HI.X.SX32 R17, R44, UR13, 0x1, P0 ;  /* 0x0000000d2c117c11 */ /* 0x000fe200080f0eff */
[----:B------:R0:W5:Y:S01]  /*ba90*/  LDG.E.U8 R71, desc[UR6][R18.64] ;  /* 0x0000000612477981 */ /* 0x000162000c1e1100 */
[----:B------:R-:W-:Y:S01]  /*baa0*/  IADD3 R44, P0, PT, R45, UR12, RZ ;  /* 0x0000000c2d2c7c10 */ /* 0x000fe2000ff1e0ff */
[----:B------:R-:W-:Y:S01]  /*bab0*/  IMAD R145, R147, UR9, R0 ;  /* 0x0000000993917c24 */ /* 0x000fe2000f8e0200 */
[----:B------:R-:W-:Y:S01]  /*bac0*/  IADD3 R93, PT, PT, R93, R50, R76 ;  /* 0x000000325d5d7210 */ /* 0x000fe20007ffe04c */
[----:B------:R-:W-:Y:S01]  /*bad0*/  VIADD R147, R147, UR4 ;  /* 0x0000000493937c36 */ /* 0x000fe20008000000 */
[----:B------:R1:W5:Y:S01]  /*bae0*/  LDG.E.U8 R50, desc[UR6][R14.64] ;  /* 0x000000060e327981 */ /* 0x000362000c1e1100 */
[----:B------:R-:W-:-:S02]  /*baf0*/  LEA.HI.X.SX32 R45, R45, UR13, 0x1, P0 ;  /* 0x0000000d2d2d7c11 */ /* 0x000fc400080f0eff */
[----:B------:R-:W-:Y:S01]  /*bb00*/  IADD3 R12, PT, PT, R12, R93, R109 ;  /* 0x0000005d0c0c7210 */ /* 0x000fe20007ffe06d */
[----:B------:R1:W5:Y:S01]  /*bb10*/  LDG.E.U8 R76, desc[UR6][R16.64] ;  /* 0x00000006104c7981 */ /* 0x000362000c1e1100 */
[C-C-:B0-----:R-:W-:Y:S02]  /*bb20*/  IMAD R19, R147.reuse, UR9, R0.reuse ;  /* 0x0000000993137c24 */ /* 0x141fe4000f8e0200 */
[----:B------:R-:W-:Y:S01]  /*bb30*/  VIADD R147, R147, UR4 ;  /* 0x0000000493937c36 */ /* 0x000fe20008000000 */
[C---:B-1----:R-:W-:Y:S01]  /*bb40*/  IADD3 R14, P0, PT, R145.reuse, UR12, RZ ;  /* 0x0000000c910e7c10 */ /* 0x042fe2000ff1e0ff */
[----:B------:R0:W5:Y:S01]  /*bb50*/  LDG.E.U8 R81, desc[UR6][R44.64] ;  /* 0x000000062c517981 */ /* 0x000162000c1e1100 */
[----:B------:R-:W-:Y:S02]  /*bb60*/  IADD3 R109, PT, PT, R38, R12, R5 ;  /* 0x0000000c266d7210 */ /* 0x000fe40007ffe005 */
[----:B------:R-:W-:Y:S01]  /*bb70*/  LEA.HI.X.SX32 R15, R145, UR13, 0x1, P0 ;  /* 0x0000000d910f7c11 */ /* 0x000fe200080f0eff */
[----:B------:R-:W-:Y:S01]  /*bb80*/  IMAD R17, R147, UR9, R0 ;  /* 0x0000000993117c24 */ /* 0x000fe2000f8e0200 */
[----:B------:R-:W-:Y:S01]  /*bb90*/  IADD3 R18, P0, PT, R19, UR12, RZ ;  /* 0x0000000c13127c10 */ /* 0x000fe2000ff1e0ff */
[----:B------:R-:W-:-:S02]  /*bba0*/  VIADD R5, R147, UR4 ;  /* 0x0000000493057c36 */ /* 0x000fc40008000000 */
[----:B------:R1:W5:Y:S01]  /*bbb0*/  LDG.E.U8 R12, desc[UR6][R14.64] ;  /* 0x000000060e0c7981 */ /* 0x000362000c1e1100 */
[----:B------:R-:W-:Y:S01]  /*bbc0*/  LEA.HI.X.SX32 R19, R19, UR13, 0x1, P0 ;  /* 0x0000000d13137c11 */ /* 0x000fe200080f0eff */
[----:B------:R-:W-:Y:S01]  /*bbd0*/  IMAD R38, R5, UR9, R0 ;  /* 0x0000000905267c24 */ /* 0x000fe2000f8e0200 */
[----:B------:R-:W-:Y:S01]  /*bbe0*/  IADD3 R16, P0, PT, R17, UR12, RZ ;  /* 0x0000000c11107c10 */ /* 0x000fe2000ff1e0ff */
[----:B------:R-:W-:Y:S01]  /*bbf0*/  VIADD R147, R57, UR4 ;  /* 0x0000000439937c36 */ /* 0x000fe20008000000 */
[----:B------:R-:W-:Y:S01]  /*bc00*/  IADD3 R7, PT, PT, R7, R109, R52 ;  /* 0x0000006d07077210 */ /* 0x000fe20007ffe034 */
[----:B------:R-:W-:Y:S01]  /*bc10*/  VIADD R145, R53, UR4 ;  /* 0x0000000435917c36 */ /* 0x000fe20008000000 */
[----:B------:R-:W-:Y:S01]  /*bc20*/  LEA.HI.X.SX32 R17, R17, UR13, 0x1, P0 ;  /* 0x0000000d11117c11 */ /* 0x000fe200080f0eff */
[----:B------:R1:W5:Y:S01]  /*bc30*/  LDG.E.U8 R93, desc[UR6][R18.64] ;  /* 0x00000006125d7981 */ /* 0x000362000c1e1100 */
[----:B0-----:R-:W-:Y:S01]  /*bc40*/  IADD3 R44, P0, PT, R38, UR12, RZ ;  /* 0x0000000c262c7c10 */ /* 0x001fe2000ff1e0ff */
[----:B-1----:R-:W-:Y:S01]  /*bc50*/  IMAD R15, R147, UR9, R0 ;  /* 0x00000009930f7c24 */ /* 0x002fe2000f8e0200 */
[----:B------:R-:W-:-:S02]  /*bc60*/  IADD3 R7, PT, PT, R41, R7, R8 ;  /* 0x0000000729077210 */ /* 0x000fc40007ffe008 */
[----:B------:R-:W-:Y:S01]  /*bc70*/  LEA.HI.X.SX32 R45, R38, UR13, 0x1, P0 ;  /* 0x0000000d262d7c11 */ /* 0x000fe200080f0eff */
[----:B------:R-:W-:Y:S01]  /*bc80*/  VIADD R53, R147, UR4 ;  /* 0x0000000493357c36 */ /* 0x000fe20008000000 */
[----:B------:R-:W-:Y:S01]  /*bc90*/  IADD3 R14, P0, PT, R15, UR12, RZ ;  /* 0x0000000c0f0e7c10 */ /* 0x000fe2000ff1e0ff */
[C---:B------:R-:W-:Y:S01]  /*bca0*/  VIADD R41, R145.reuse, UR4 ;  /* 0x0000000491297c36 */ /* 0x040fe20008000000 */
[----:B------:R0:W5:Y:S01]  /*bcb0*/  LDG.E.U8 R38, desc[UR6][R16.64] ;  /* 0x0000000610267981 */ /* 0x000162000c1e1100 */
[--C-:B------:R-:W-:Y:S02]  /*bcc0*/  IMAD R19, R145, UR9, R0.reuse ;  /* 0x0000000991137c24 */ /* 0x100fe4000f8e0200 */
[----:B------:R-:W-:Y:S01]  /*bcd0*/  VIADD R5, R5, UR4 ;  /* 0x0000000405057c36 */ /* 0x000fe20008000000 */
[----:B------:R1:W5:Y:S01]  /*bce0*/  LDG.E.U8 R57, desc[UR6][R44.64] ;  /* 0x000000062c397981 */ /* 0x000362000c1e1100 */
[----:B------:R-:W-:Y:S01]  /*bcf0*/  LEA.HI.X.SX32 R15, R15, UR13, 0x1, P0 ;  /* 0x0000000d0f0f7c11 */ /* 0x000fe200080f0eff */
[----:B------:R-:W-:-:S02]  /*bd00*/  IMAD R52, R53, UR9, R0 ;  /* 0x0000000935347c24 */ /* 0x000fc4000f8e0200 */
[----:B------:R-:W-:Y:S01]  /*bd10*/  VIADD R109, R5, UR4 ;  /* 0x00000004056d7c36 */ /* 0x000fe20008000000 */
[----:B0-----:R-:W-:Y:S01]  /*bd20*/  IADD3 R16, P0, PT, R19, UR12, RZ ;  /* 0x0000000c13107c10 */ /* 0x001fe2000ff1e0ff */
[--C-:B-1----:R-:W-:Y:S01]  /*bd30*/  IMAD R45, R41, UR9, R0.reuse ;  /* 0x00000009292d7c24 */ /* 0x102fe2000f8e0200 */
[----:B------:R-:W-:Y:S01]  /*bd40*/  IADD3 R7, PT, PT, R74, R7, R139 ;  /* 0x000000074a077210 */ /* 0x000fe20007ffe08b */
[--C-:B------:R-:W-:Y:S01]  /*bd50*/  IMAD R5, R5, UR9, R0.reuse ;  /* 0x0000000905057c24 */ /* 0x100fe2000f8e0200 */
[----:B------:R-:W-:Y:S01]  /*bd60*/  LEA.HI.X.SX32 R17, R19, UR13, 0x1, P0 ;  /* 0x0000000d13117c11 */ /* 0x000fe200080f0eff */
[C---:B------:R-:W-:Y:S01]  /*bd70*/  IMAD R139, R109.reuse, UR9, R0 ;  /* 0x000000096d8b7c24 */ /* 0x040fe2000f8e0200 */
[C---:B------:R-:W-:Y:S01]  /*bd80*/  IADD3 R18, P1, PT, R52.reuse, UR12, RZ ;  /* 0x0000000c34127c10 */ /* 0x040fe2000ff3e0ff */
[----:B------:R-:W-:Y:S01]  /*bd90*/  VIADD R109, R109, UR4 ;  /* 0x000000046d6d7c36 */ /* 0x000fe20008000000 */
[----:B------:R-:W-:Y:S01]  /*bda0*/  IADD3 R44, P0, PT, R45, UR12, RZ ;  /* 0x0000000c2d2c7c10 */ /* 0x000fe2000ff1e0ff */
[----:B------:R0:W5:Y:S01]  /*bdb0*/  LDG.E.U8 R8, desc[UR6][R14.64] ;  /* 0x000000060e087981 */ /* 0x000162000c1e1100 */
[----:B------:R-:W-:-:S02]  /*bdc0*/  LEA.HI.X.SX32 R19, R52, UR13, 0x1, P1 ;  /* 0x0000000d34137c11 */ /* 0x000fc400088f0eff */
[----:B------:R-:W-:Y:S02]  /*bdd0*/  LEA.HI.X.SX32 R45, R45, UR13, 0x1, P0 ;  /* 0x0000000d2d2d7c11 */ /* 0x000fe400080f0eff */
[----:B------:R-:W-:Y:S01]  /*bde0*/  IADD3 R141, PT, PT, R141, R7, R4 ;  /* 0x000000078d8d7210 */ /* 0x000fe20007ffe004 */
[C-C-:B------:R-:W-:Y:S01]  /*bdf0*/  IMAD R7, R109.reuse, UR9, R0.reuse ;  /* 0x000000096d077c24 */ /* 0x140fe2000f8e0200 */
[----:B------:R1:W5:Y:S01]  /*be00*/  LDG.E.U8 R52, desc[UR6][R16.64] ;  /* 0x0000000610347981 */ /* 0x000362000c1e1100 */
[----:B------:R-:W-:Y:S01]  /*be10*/  VIADD R145, R109, UR4 ;  /* 0x000000046d917c36 */ /* 0x000fe20008000000 */
[----:B0-----:R-:W-:Y:S02]  /*be20*/  IADD3 R14, P0, PT, R5, UR12, RZ ;  /* 0x0000000c050e7c10 */ /* 0x001fe4000ff1e0ff */
[----:B------:R0:W5:Y:S01]  /*be30*/  LDG.E.U8 R74, desc[UR6][R18.64] ;  /* 0x00000006124a7981 */ /* 0x000162000c1e1100 */
[----:B------:R-:W-:Y:S02]  /*be40*/  IADD3 R4, P1, PT, R139, UR12, RZ ;  /* 0x0000000c8b047c10 */ /* 0x000fe4000ff3e0ff */
[----:B------:R-:W-:Y:S01]  /*be50*/  LEA.HI.X.SX32 R15, R5, UR13, 0x1, P0 ;  /* 0x0000000d050f7c11 */ /* 0x000fe200080f0eff */
[----:B------:R-:W5:Y:S01]  /*be60*/  LDG.E.U8 R44, desc[UR6][R44.64] ;  /* 0x000000062c2c7981 */ /* 0x000f62000c1e1100 */
[----:B-1----:R-:W-:-:S02]  /*be70*/  IMAD R17, R145, UR9, R0 ;  /* 0x0000000991117c24 */ /* 0x002fc4000f8e0200 */
[----:B------:R-:W-:Y:S01]  /*be80*/  VIADD R145, R145, UR4 ;  /* 0x0000000491917c36 */ /* 0x000fe20008000000 */
[----:B------:R-:W-:Y:S01]  /*be90*/  LEA.HI.X.SX32 R5, R139, UR13, 0x1, P1 ;  /* 0x0000000d8b057c11 */ /* 0x000fe200088f0eff */
[----:B------:R1:W5:Y:S01]  /*bea0*/  LDG.E.U8 R109, desc[UR6][R14.64] ;  /* 0x000000060e6d7981 */ /* 0x000362000c1e1100 */
[----:B0-----:R-:W-:-:S03]  /*beb0*/  IADD3 R18, P0, PT, R7, UR12, RZ ;  /* 0x0000000c07127c10 */ /* 0x001fc6000ff1e0ff */
[----:B------:R0:W5:Y:S01]  /*bec0*/  LDG.E.U8 R162, desc[UR6][R4.64] ;  /* 0x0000000604a27981 */ /* 0x000162000c1e1100 */
[----:B------:R-:W-:Y:S01]  /*bed0*/  LEA.HI.X.SX32 R19, R7, UR13, 0x1, P0 ;  /* 0x0000000d07137c11 */ /* 0x000fe200080f0eff */
[C-C-:B------:R-:W-:Y:S02]  /*bee0*/  IMAD R7, R145.reuse, UR9, R0.reuse ;  /* 0x0000000991077c24 */ /* 0x140fe4000f8e0200 */
[----:B------:R-:W-:Y:S01]  /*bef0*/  VIADD R145, R145, UR4 ;  /* 0x0000000491917c36 */ /* 0x000fe20008000000 */
[----:B------:R-:W-:Y:S01]  /*bf00*/  IADD3 R16, P1, PT, R17, UR12, RZ ;  /* 0x0000000c11107c10 */ /* 0x000fe2000ff3e0ff */
[----:B------:R-:W5:Y:S01]  /*bf10*/  LDG.E.U8 R18, desc[UR6][R18.64] ;  /* 0x0000000612127981 */ /* 0x000f62000c1e1100 */
[----:B-1----:R-:W-:Y:S01]  /*bf20*/  IADD3 R14, P0, PT, R7, UR12, RZ ;  /* 0x0000000c070e7c10 */ /* 0x002fe2000ff1e0ff */
[C---:B0-----:R-:W-:Y:S02]  /*bf30*/  VIADD R5, R145.reuse, UR4 ;  /* 0x0000000491057c36 */ /* 0x041fe40008000000 */
[--C-:B------:R-:W-:Y:S01]  /*bf40*/  IMAD R145, R145, UR9, R0.reuse ;  /* 0x0000000991917c24 */ /* 0x100fe2000f8e0200 */
[----:B------:R-:W-:Y:S01]  /*bf50*/  IADD3 R135, PT, PT, R6, R141, R135 ;  /* 0x0000008d06877210 */ /* 0x000fe20007ffe087 */
[----:B------:R-:W-:Y:S01]  /*bf60*/  IMAD R5, R5, UR9, R0 ;  /* 0x0000000905057c24 */ /* 0x000fe2000f8e0200 */
[----:B------:R-:W-:-:S02]  /*bf70*/  LEA.HI.X.SX32 R15, R7, UR13, 0x1, P0 ;  /* 0x0000000d070f7c11 */ /* 0x000fc400080f0eff */
[----:B------:R-:W-:Y:S02]  /*bf80*/  IADD3 R6, P0, PT, R145, UR12, RZ ;  /* 0x0000000c91067c10 */ /* 0x000fe4000ff1e0ff */
[----:B------:R-:W-:Y:S01]  /*bf90*/  LEA.HI.X.SX32 R17, R17, UR13, 0x1, P1 ;  /* 0x0000000d11117c11 */ /* 0x000fe200088f0eff */
[----:B------:R-:W-:Y:S01]  /*bfa0*/  VIADD R41, R41, UR4 ;  /* 0x0000000429297c36 */ /* 0x000fe20008000000 */
[----:B------:R-:W-:Y:S01]  /*bfb0*/  LEA.HI.X.SX32 R7, R145, UR13, 0x1, P0 ;  /* 0x0000000d91077c11 */ /* 0x000fe200080f0eff */
[----:B------:R-:W5:Y:S01]  /*bfc0*/  LDG.E.U8 R19, desc[UR6][R14.64] ;  /* 0x000000060e137981 */ /* 0x000f62000c1e1100 */
[----:B------:R-:W-:-:S03]  /*bfd0*/  IADD3 R4, P0, PT, R5, UR12, RZ ;  /* 0x0000000c05047c10 */ /* 0x000fc6000ff1e0ff */
[----:B------:R0:W5:Y:S01]  /*bfe0*/  LDG.E.U8 R45, desc[UR6][R16.64] ;  /* 0x00000006102d7981 */ /* 0x000162000c1e1100 */
[----:B------:R-:W-:-:S03]  /*bff0*/  LEA.HI.X.SX32 R5, R5, UR13, 0x1, P0 ;  /* 0x0000000d05057c11 */ /* 0x000fc600080f0eff */
[----:B------:R1:W5:Y:S01]  /*c000*/  LDG.E.U8 R164, desc[UR6][R6.64] ;  /* 0x0000000606a47981 */ /* 0x000362000c1e1100 */
[C---:B------:R-:W-:Y:S02]  /*c010*/  VIADD R139, R41.reuse, UR4 ;  /* 0x00000004298b7c36 */ /* 0x040fe40008000000 */
[--C-:B0-----:R-:W-:Y:S02]  /*c020*/  IMAD R17, R41, UR9, R0.reuse ;  /* 0x0000000929117c24 */ /* 0x101fe4000f8e0200 */
[----:B------:R0:W5:Y:S01]  /*c030*/  LDG.E.U8 R41, desc[UR6][R4.64] ;  /* 0x0000000604297981 */ /* 0x000162000c1e1100 */
[----:B------:R-:W-:Y:S02]  /*c040*/  IMAD R15, R139, UR9, R0 ;  /* 0x000000098b0f7c24 */ /* 0x000fe4000f8e0200 */
[----:B------:R-:W-:Y:S01]  /*c050*/  IADD3 R16, P0, PT, R17, UR12, RZ ;  /* 0x0000000c11107c10 */ /* 0x000fe2000ff1e0ff */
[----:B------:R-:W-:-:S03]  /*c060*/  VIADD R139, R139, UR4 ;  /* 0x000000048b8b7c36 */ /* 0x000fc60008000000 */
[----:B------:R-:W-:Y:S01]  /*c070*/  LEA.HI.X.SX32 R17, R17, UR13, 0x1, P0 ;  /* 0x0000000d11117c11 */ /* 0x000fe200080f0eff */
[----:B-1----:R-:W-:Y:S01]  /*c080*/  IMAD R6, R139, UR9, R0 ;  /* 0x000000098b067c24 */ /* 0x002fe2000f8e0200 */
[----:B------:R-:W-:Y:S01]  /*c090*/  IADD3 R14, P0, PT, R15, UR12, RZ ;  /* 0x0000000c0f0e7c10 */ /* 0x000fe2000ff1e0ff */
[----:B------:R-:W-:-:S03]  /*c0a0*/  VIADD R139, R139, UR4 ;  /* 0x000000048b8b7c36 */ /* 0x000fc60008000000 */
[----:B------:R-:W-:Y:S01]  /*c0b0*/  LEA.HI.X.SX32 R15, R15, UR13, 0x1, P0 ;  /* 0x0000000d0f0f7c11 */ /* 0x000fe200080f0eff */
[C---:B------:R-:W-:Y:S01]  /*c0c0*/  IMAD R7, R139.reuse, UR9, R0 ;  /* 0x000000098b077c24 */ /* 0x040fe2000f8e0200 */
[----:B0-----:R-:W-:Y:S01]  /*c0d0*/  IADD3 R4, P0, PT, R6, UR12, RZ ;  /* 0x0000000c06047c10 */ /* 0x001fe2000ff1e0ff */
[----:B------:R-:W-:Y:S01]  /*c0e0*/  VIADD R139, R139, UR4 ;  /* 0x000000048b8b7c36 */ /* 0x000fe20008000000 */
[----:B------:R-:W-:Y:S02]  /*c0f0*/  IADD3 R135, PT, PT, R156, R135, R154 ;  /* 0x000000879c877210 */ /* 0x000fe40007ffe09a */
[----:B------:R-:W-:Y:S01]  /*c100*/  LEA.HI.X.SX32 R5, R6, UR13, 0x1, P0 ;  /* 0x0000000d06057c11 */ /* 0x000fe200080f0eff */
[----:B------:R-:W-:Y:S01]  /*c110*/  IMAD R145, R139, UR9, R0 ;  /* 0x000000098b917c24 */ /* 0x000fe2000f8e0200 */
[----:B------:R-:W-:Y:S01]  /*c120*/  IADD3 R6, P0, PT, R7, UR12, RZ ;  /* 0x0000000c07067c10 */ /* 0x000fe2000ff1e0ff */
[----:B------:R-:W-:Y:S01]  /*c130*/  VIADD R147, R139, UR4 ;  /* 0x000000048b937c36 */ /* 0x000fe20008000000 */
[----:B------:R-:W-:-:S02]  /*c140*/  IADD3 R141, PT, PT, R2, R135, R131 ;  /* 0x00000087028d7210 */ /* 0x000fc40007ffe083 */
[----:B------:R0:W5:Y:S01]  /*c150*/  LDG.E.U8 R131, desc[UR6][R16.64] ;  /* 0x0000000610837981 */ /* 0x000162000c1e1100 */
[----:B------:R-:W-:-:S03]  /*c160*/  LEA.HI.X.SX32 R7, R7, UR13, 0x1, P0 ;  /* 0x0000000d07077c11 */ /* 0x000fc600080f0eff */
[----:B------:R1:W5:Y:S04]  /*c170*/  LDG.E.U8 R2, desc[UR6][R14.64] ;  /* 0x000000060e027981 */ /* 0x000368000c1e1100 */
[----:B------:R2:W5:Y:S01]  /*c180*/  LDG.E.U8 R135, desc[UR6][R4.64] ;  /* 0x0000000604877981 */ /* 0x000562000c1e1100 */
[----:B0-----:R-:W-:-:S03]  /*c190*/  IADD3 R16, P0, PT, R145, UR12, RZ ;  /* 0x0000000c91107c10 */ /* 0x001fc6000ff1e0ff */
[----:B------:R0:W5:Y:S01]  /*c1a0*/  LDG.E.U8 R139, desc[UR6][R6.64] ;  /* 0x00000006068b7981 */ /* 0x000162000c1e1100 */
[C-C-:B-1----:R-:W-:Y:S02]  /*c1b0*/  IMAD R15, R147.reuse, UR9, R0.reuse ;  /* 0x00000009930f7c24 */ /* 0x142fe4000f8e0200 */
[----:B------:R-:W-:Y:S01]  /*c1c0*/  VIADD R147, R147, UR4 ;  /* 0x0000000493937c36 */ /* 0x000fe20008000000 */
[----:B------:R-:W-:Y:S02]  /*c1d0*/  LEA.HI.X.SX32 R17, R145, UR13, 0x1, P0 ;  /* 0x0000000d91117c11 */ /* 0x000fe400080f0eff */
[----:B------:R-:W-:Y:S01]  /*c1e0*/  IADD3 R14, P0, PT, R15, UR12, RZ ;  /* 0x0000000c0f0e7c10 */ /* 0x000fe2000ff1e0ff */
[C---:B--2---:R-:W-:Y:S02]  /*c1f0*/  IMAD R5, R147.reuse, UR9, R0 ;  /* 0x0000000993057c24 */ /* 0x044fe4000f8e0200 */
[----:B------:R-:W-:Y:S01]  /*c200*/  VIADD R147, R147, UR4 ;  /* 0x0000000493937c36 */ /* 0x000fe20008000000 */
[----:B------:R-:W-:-:S02]  /*c210*/  LEA.HI.X.SX32 R15, R15, UR13, 0x1, P0 ;  /* 0x0000000d0f0f7c11 */ /* 0x000fc400080f0eff */
[----:B------:R-:W-:Y:S01]  /*c220*/  IADD3 R4, P0, PT, R5, UR12, RZ ;  /* 0x0000000c05047c10 */ /* 0x000fe2000ff1e0ff */
[C---:B0-----:R-:W-:Y:S02]  /*c230*/  IMAD R7, R147.reuse, UR9, R0 ;  /* 0x0000000993077c24 */ /* 0x041fe4000f8e0200 */
[----:B------:R-:W-:Y:S01]  /*c240*/  VIADD R147, R147, UR4 ;  /* 0x0000000493937c36 */ /* 0x000fe20008000000 */
[----:B------:R-:W-:Y:S02]  /*c250*/  IADD3 R110, PT, PT, R137, R141, R110 ;  /* 0x0000008d896e7210 */ /* 0x000fe40007ffe06e */
[----:B------:R-:W-:Y:S01]  /*c260*/  LEA.HI.X.SX32 R5, R5, UR13, 0x1, P0 ;  /* 0x0000000d05057c11 */ /* 0x000fe200080f0eff */
[----:B------:R-:W-:Y:S01]  /*c270*/  IMAD R145, R147, UR9, R0 ;  /* 0x0000000993917c24 */ /* 0x000fe2000f8e0200 */
[----:B------:R-:W-:Y:S01]  /*c280*/  IADD3 R6, P0, PT, R7, UR12, RZ ;  /* 0x0000000c07067c10 */ /* 0x000fe2000ff1e0ff */
[----:B------:R-:W-:Y:S01]  /*c290*/  VIADD R147, R147, UR4 ;  /* 0x0000000493937c36 */ /* 0x000fe20008000000 */
[----:B------:R-:W-:-:S02]  /*c2a0*/  IADD3 R141, PT, PT, R48, R110, R51 ;  /* 0x0000006e308d7210 */ /* 0x000fc40007ffe033 */
[----:B------:R0:W2:Y:S01]  /*c2b0*/  LDG.E.U8 R48, desc[UR6][R16.64] ;  /* 0x0000000610307981 */ /* 0x0000a2000c1e1100 */
[----:B------:R-:W-:-:S03]  /*c2c0*/  LEA.HI.X.SX32 R7, R7, UR13, 0x1, P0 ;  /* 0x0000000d07077c11 */ /* 0x000fc600080f0eff */
[----:B------:R1:W2:Y:S04]  /*c2d0*/  LDG.E.U8 R51, desc[UR6][R14.64] ;  /* 0x000000060e337981 */ /* 0x0002a8000c1e1100 */
[----:B------:R3:W2:Y:S01]  /*c2e0*/  LDG.E.U8 R110, desc[UR6][R4.64] ;  /* 0x00000006046e7981 */ /* 0x0006a2000c1e1100 */
[----:B0-----:R-:W-:-:S03]  /*c2f0*/  IADD3 R16, P0, PT, R145, UR12, RZ ;  /* 0x0000000c91107c10 */ /* 0x001fc6000ff1e0ff */
[----:B------:R0:W2:Y:S01]  /*c300*/  LDG.E.U8 R137, desc[UR6][R6.64] ;  /* 0x0000000606897981 */ /* 0x0000a2000c1e1100 */
[C-C-:B-1----:R-:W-:Y:S02]  /*c310*/  IMAD R15, R147.reuse, UR9, R0.reuse ;  /* 0x00000009930f7c24 */ /* 0x142fe4000f8e0200 */
[----:B------:R-:W-:Y:S01]  /*c320*/  VIADD R147, R147, UR4 ;  /* 0x0000000493937c36 */ /* 0x000fe20008000000 */
[----:B------:R-:W-:Y:S02]  /*c330*/  LEA.HI.X.SX32 R17, R145, UR13, 0x1, P0 ;  /* 0x0000000d91117c11 */ /* 0x000fe400080f0eff */
[----:B------:R-:W-:Y:S01]  /*c340*/  IADD3 R14, P0, PT, R15, UR12, RZ ;  /* 0x0000000c0f0e7c10 */ /* 0x000fe2000ff1e0ff */
[C---:B---3--:R-:W-:Y:S02]  /*c350*/  IMAD R5, R147.reuse, UR9, R0 ;  /* 0x0000000993057c24 */ /* 0x048fe4000f8e0200 */
[----:B------:R-:W-:Y:S01]  /*c360*/  VIADD R147, R147, UR4 ;  /* 0x0000000493937c36 */ /* 0x000fe20008000000 */
[----:B------:R-:W-:-:S02]  /*c370*/  LEA.HI.X.SX32 R15, R15, UR13, 0x1, P0 ;  /* 0x0000000d0f0f7c11 */ /* 0x000fc400080f0eff */
[----:B------:R-:W-:Y:S01]  /*c380*/  IADD3 R4, P0, PT, R5, UR12, RZ ;  /* 0x0000000c05047c10 */ /* 0x000fe2000ff1e0ff */
[C-C-:B0-----:R-:W-:Y:S02]  /*c390*/  IMAD R7, R147.reuse, UR9, R0.reuse ;  /* 0x0000000993077c24 */ /* 0x141fe4000f8e0200 */
[----:B------:R-:W-:Y:S01]  /*c3a0*/  VIADD R147, R147, UR4 ;  /* 0x0000000493937c36 */ /* 0x000fe20008000000 */
[----:B------:R-:W-:Y:S02]  /*c3b0*/  IADD3 R73, PT, PT, R114, R141, R73 ;  /* 0x0000008d72497210 */ /* 0x000fe40007ffe049 */
[----:B------:R-:W-:Y:S01]  /*c3c0*/  LEA.HI.X.SX32 R5, R5, UR13, 0x1, P0 ;  /* 0x0000000d05057c11 */ /* 0x000fe200080f0eff */
[----:B------:R-:W-:Y:S01]  /*c3d0*/  IMAD R147, R147, UR9, R0 ;  /* 0x0000000993937c24 */ /* 0x000fe2000f8e0200 */
[----:B------:R-:W-:Y:S02]  /*c3e0*/  IADD3 R6, P0, PT, R7, UR12, RZ ;  /* 0x0000000c07067c10 */ /* 0x000fe4000ff1e0ff */
[----:B------:R-:W-:Y:S01]  /*c3f0*/  IADD3 R73, PT, PT, R43, R73, R98 ;  /* 0x000000492b497210 */ /* 0x000fe20007ffe062 */
[----:B------:R-:W3:Y:S01]  /*c400*/  LDG.E.U8 R114, desc[UR6][R4.64] ;  /* 0x0000000604727981 */ /* 0x000ee2000c1e1100 */
[----:B------:R-:W-:-:S03]  /*c410*/  LEA.HI.X.SX32 R7, R7, UR13, 0x1, P0 ;  /* 0x0000000d07077c11 */ /* 0x000fc600080f0eff */
[----:B------:R0:W3:Y:S01]  /*c420*/  LDG.E.U8 R98, desc[UR6][R16.64] ;  /* 0x0000000610627981 */ /* 0x0000e2000c1e1100 */
[----:B------:R-:W-:-:S03]  /*c430*/  IADD3 R141, PT, PT, R84, R73, R39 ;  /* 0x00000049548d7210 */ /* 0x000fc60007ffe027 */
[----:B------:R1:W3:Y:S04]  /*c440*/  LDG.E.U8 R43, desc[UR6][R14.64] ;  /* 0x000000060e2b7981 */ /* 0x0002e8000c1e1100 */
[----:B------:R4:W3:Y:S01]  /*c450*/  LDG.E.U8 R39, desc[UR6][R6.64] ;  /* 0x0000000606277981 */ /* 0x0008e2000c1e1100 */
[----:B0-----:R-:W-:-:S04]  /*c460*/  IADD3 R16, P0, PT, R147, UR12, RZ ;  /* 0x0000000c93107c10 */ /* 0x001fc8000ff1e0ff */
[----:B------:R-:W-:-:S05]  /*c470*/  LEA.HI.X.SX32 R17, R147, UR13, 0x1, P0 ;  /* 0x0000000d93117c11 */ /* 0x000fca00080f0eff */
[----:B------:R0:W3:Y:S01]  /*c480*/  LDG.E.U8 R84, desc[UR6][R16.64] ;  /* 0x0000000610547981 */ /* 0x0000e2000c1e1100 */
[----:B------:R-:W-:-:S04]  /*c490*/  VIADD R53, R53, UR4 ;  /* 0x0000000435357c36 */ /* 0x000fc80008000000 */
[C---:B------:R-:W-:Y:S02]  /*c4a0*/  IMAD R73, R53.reuse, UR9, R0 ;  /* 0x0000000935497c24 */ /* 0x040fe4000f8e0200 */
[----:B------:R-:W-:-:S03]  /*c4b0*/  VIADD R53, R53, UR4 ;  /* 0x0000000435357c36 */ /* 0x000fc60008000000 */
[----:B------:R-:W-:Y:S01]  /*c4c0*/  IADD3 R4, P0, PT, R73, UR12, RZ ;  /* 0x0000000c49047c10 */ /* 0x000fe2000ff1e0ff */
[----:B-1----:R-:W-:-:S03]  /*c4d0*/  IMAD R15, R53, UR9, R0 ;  /* 0x00000009350f7c24 */ /* 0x002fc6000f8e0200 */
[----:B------:R-:W-:Y:S01]  /*c4e0*/  LEA.HI.X.SX32 R5, R73, UR13, 0x1, P0 ;  /* 0x0000000d49057c11 */ /* 0x000fe200080f0eff */
[----:B------:R-:W-:Y:S01]  /*c4f0*/  VIADD R73, R53, UR4 ;  /* 0x0000000435497c36 */ /* 0x000fe20008000000 */
[----:B------:R-:W-:-:S03]  /*c500*/  IADD3 R14, P0, PT, R15, UR12, RZ ;  /* 0x0000000c0f0e7c10 */ /* 0x000fc6000ff1e0ff */
[C-C-:B------:R-:W-:Y:S01]  /*c510*/  IMAD R145, R73.reuse, UR9, R0.reuse ;  /* 0x0000000949917c24 */ /* 0x140fe2000f8e0200 */
[----:B------:R1:W3:Y:S01]  /*c520*/  LDG.E.U8 R53, desc[UR6][R4.64] ;  /* 0x0000000604357981 */ /* 0x0002e2000c1e1100 */
[----:B------:R-:W-:Y:S01]  /*c530*/  VIADD R147, R73, UR4 ;  /* 0x0000000449937c36 */ /* 0x000fe20008000000 */
[----:B------:R-:W-:Y:S02]  /*c540*/  LEA.HI.X.SX32 R15, R15, UR13, 0x1, P0 ;  /* 0x0000000d0f0f7c11 */ /* 0x000fe400080f0eff */
[----:B----4-:R-:W-:Y:S01]  /*c550*/  IADD3 R6, P0, PT, R145, UR12, RZ ;  /* 0x0000000c91067c10 */ /* 0x010fe2000ff1e0ff */
[C-C-:B0-----:R-:W-:Y:S02]  /*c560*/  IMAD R17, R147.reuse, UR9, R0.reuse ;  /* 0x0000000993117c24 */ /* 0x141fe4000f8e0200 */
[----:B------:R-:W-:Y:S01]  /*c570*/  VIADD R147, R147, UR4 ;  /* 0x0000000493937c36 */ /* 0x000fe20008000000 */
[----:B------:R-:W-:Y:S01]  /*c580*/  LEA.HI.X.SX32 R7, R145, UR13, 0x1, P0 ;  /* 0x0000000d91077c11 */ /* 0x000fe200080f0eff */
[----:B------:R0:W4:Y:S01]  /*c590*/  LDG.E.U8 R73, desc[UR6][R14.64] ;  /* 0x000000060e497981 */ /* 0x000122000c1e1100 */
[----:B------:R-:W-:Y:S01]  /*c5a0*/  IADD3 R16, P0, PT, R17, UR12, RZ ;  /* 0x0000000c11107c10 */ /* 0x000fe2000ff1e0ff */
[----:B-1----:R-:W-:-:S02]  /*c5b0*/  IMAD R5, R147, UR9, R0 ;  /* 0x0000000993057c24 */ /* 0x002fc4000f8e0200 */
[----:B------:R-:W-:Y:S01]  /*c5c0*/  VIADD R147, R147, UR4 ;  /* 0x0000000493937c36 */ /* 0x000fe20008000000 */
[----:B------:R-:W-:Y:S02]  /*c5d0*/  LEA.HI.X.SX32 R17, R17, UR13, 0x1, P0 ;  /* 0x0000000d11117c11 */ /* 0x000fe400080f0eff */
[----:B------:R-:W-:Y:S01]  /*c5e0*/  IADD3 R4, P0, PT, R5, UR12, RZ ;  /* 0x0000000c05047c10 */ /* 0x000fe2000ff1e0ff */
[C-C-:B0-----:R-:W-:Y:S02]  /*c5f0*/  IMAD R15, R147.reuse, UR9, R0.reuse ;  /* 0x00000009930f7c24 */ /* 0x141fe4000f8e0200 */
[----:B------:R-:W-:Y:S01]  /*c600*/  VIADD R147, R147, UR4 ;  /* 0x0000000493937c36 */ /* 0x000fe20008000000 */
[----:B------:R-:W-:Y:S02]  /*c610*/  IADD3 R63, PT, PT, R172, R141, R63 ;  /* 0x0000008dac3f7210 */ /* 0x000fe40007ffe03f */
[----:B------:R-:W-:Y:S01]  /*c620*/  LEA.HI.X.SX32 R5, R5, UR13, 0x1, P0 ;  /* 0x0000000d05057c11 */ /* 0x000fe200080f0eff */
[----:B------:R-:W-:Y:S01]  /*c630*/  IMAD R145, R147, UR9, R0 ;  /* 0x0000000993917c24 */ /* 0x000fe2000f8e0200 */
[----:B------:R-:W-:Y:S01]  /*c640*/  IADD3 R14, P0, PT, R15, UR12, RZ ;  /* 0x0000000c0f0e7c10 */ /* 0x000fe2000ff1e0ff */
[----:B------:R-:W-:Y:S01]  /*c650*/  VIADD R147, R147, UR4 ;  /* 0x0000000493937c36 */ /* 0x000fe20008000000 */
[----:B------:R-:W-:Y:S01]  /*c660*/  IADD3 R141, PT, PT, R83, R63, R86 ;  /* 0x0000003f538d7210 */ /* 0x000fe20007ffe056 */
[----:B------:R-:W4:Y:S01]  /*c670*/  LDG.E.U8 R154, desc[UR6][R4.64] ;  /* 0x00000006049a7981 */ /* 0x000f22000c1e1100 */
[----:B------:R-:W-:-:S03]  /*c680*/  LEA.HI.X.SX32 R15, R15, UR13, 0x1, P0 ;  /* 0x0000000d0f0f7c11 */ /* 0x000fc600080f0eff */
[----:B------:R0:W4:Y:S04]  /*c690*/  LDG.E.U8 R86, desc[UR6][R6.64] ;  /* 0x0000000606567981 */ /* 0x000128000c1e1100 */
[----:B------:R1:W4:Y:S01]  /*c6a0*/  LDG.E.U8 R63, desc[UR6][R16.64] ;  /* 0x00000006103f7981 */ /* 0x000322000c1e1100 */
[----:B------:R-:W-:-:S03]  /*c6b0*/  IADD3 R9, PT, PT, R102, R141, R9 ;  /* 0x0000008d66097210 */ /* 0x000fc60007ffe009 */
[----:B------:R5:W4:Y:S01]  /*c6c0*/  LDG.E.U8 R83, desc[UR6][R14.64] ;  /* 0x000000060e537981 */ /* 0x000b22000c1e1100 */
[----:B0-----:R-:W-:Y:S01]  /*c6d0*/  IADD3 R6, P0, PT, R145, UR12, RZ ;  /* 0x0000000c91067c10 */ /* 0x001fe2000ff1e0ff */
[C-C-:B-1----:R-:W-:Y:S02]  /*c6e0*/  IMAD R17, R147.reuse, UR9, R0.reuse ;  /* 0x0000000993117c24 */ /* 0x142fe4000f8e0200 */
[----:B------:R-:W-:Y:S01]  /*c6f0*/  VIADD R147, R147, UR4 ;  /* 0x0000000493937c36 */ /* 0x000fe20008000000 */
[----:B------:R-:W-:Y:S02]  /*c700*/  LEA.HI.X.SX32 R7, R145, UR13, 0x1, P0 ;  /* 0x0000000d91077c11 */ /* 0x000fe400080f0eff */
[----:B------:R-:W-:Y:S01]  /*c710*/  IADD3 R16, P0, PT, R17, UR12, RZ ;  /* 0x0000000c11107c10 */ /* 0x000fe2000ff1e0ff */
[----:B------:R-:W-:Y:S02]  /*c720*/  IMAD R5, R147, UR9, R0 ;  /* 0x0000000993057c24 */ /* 0x000fe4000f8e0200 */
[----:B------:R0:W4:Y:S01]  /*c730*/  LDG.E.U8 R102, desc[UR6][R6.64] ;  /* 0x0000000606667981 */ /* 0x000122000c1e1100 */
[----:B------:R-:W-:-:S02]  /*c740*/  LEA.HI.X.SX32 R17, R17, UR13, 0x1, P0 ;  /* 0x0000000d11117c11 */ /* 0x000fc400080f0eff */
[----:B------:R-:W-:-:S04]  /*c750*/  IADD3 R4, P0, PT, R5, UR12, RZ ;  /* 0x0000000c05047c10 */ /* 0x000fc8000ff1e0ff */
[----:B------:R-:W-:Y:S02]  /*c760*/  LEA.HI.X.SX32 R5, R5, UR13, 0x1, P0 ;  /* 0x0000000d05057c11 */ /* 0x000fe400080f0eff */
[----:B-----5:R-:W-:Y:S02]  /*c770*/  IADD3 R141, PT, PT, R116, R9, R49 ;  /* 0x00000009748d7210 */ /* 0x020fe40007ffe031 */
[----:B------:R1:W5:Y:S04]  /*c780*/  LDG.E.U8 R9, desc[UR6][R16.64] ;  /* 0x0000000610097981 */ /* 0x000368000c1e1100 */
[----:B------:R3:W5:Y:S01]  /*c790*/  LDG.E.U8 R116, desc[UR6][R4.64] ;  /* 0x0000000604747981 */ /* 0x000762000c1e1100 */
[----:B------:R-:W-:-:S04]  /*c7a0*/  VIADD R147, R147, UR4 ;  /* 0x0000000493937c36 */ /* 0x000fc80008000000 */
[C-C-:B------:R-:W-:Y:S02]  /*c7b0*/  IMAD R15, R147.reuse, UR9, R0.reuse ;  /* 0x00000009930f7c24 */ /* 0x140fe4000f8e0200 */
[----:B------:R-:W-:Y:S01]  /*c7c0*/  VIADD R147, R147, UR4 ;  /* 0x0000000493937c36 */ /* 0x000fe20008000000 */
[----:B------:R-:W-:Y:S02]  /*c7d0*/  IADD3 R80, PT, PT, R80, R141, R87 ;  /* 0x0000008d50507210 */ /* 0x000fe40007ffe057 */
[----:B------:R-:W-:Y:S01]  /*c7e0*/  IADD3 R14, P0, PT, R15, UR12, RZ ;  /* 0x0000000c0f0e7c10 */ /* 0x000fe2000ff1e0ff */
[----:B------:R-:W-:Y:S01]  /*c7f0*/  IMAD R145, R147, UR9, R0 ;  /* 0x0000000993917c24 */ /* 0x000fe2000f8e0200 */
[----:B------:R-:W-:Y:S02]  /*c800*/  IADD3 R80, PT, PT, R71, R80, R50 ;  /* 0x0000005047507210 */ /* 0x000fe40007ffe032 */
[----:B------:R-:W-:Y:S02]  /*c810*/  LEA.HI.X.SX32 R15, R15, UR13, 0x1, P0 ;  /* 0x0000000d0f0f7c11 */ /* 0x000fe400080f0eff */
[----:B0-----:R-:W-:Y:S01]  /*c820*/  IADD3 R6, P0, PT, R145, UR12, RZ ;  /* 0x0000000c91067c10 */ /* 0x001fe2000ff1e0ff */
[----:B------:R-:W-:-:S02]  /*c830*/  VIADD R147, R147, UR4 ;  /* 0x0000000493937c36 */ /* 0x000fc40008000000 */
[----:B------:R-:W-:Y:S01]  /*c840*/  VIADD R85, R85, UR4 ;  /* 0x0000000455557c36 */ /* 0x000fe20008000000 */
[----:B------:R-:W-:Y:S01]  /*c850*/  LEA.HI.X.SX32 R7, R145, UR13, 0x1, P0 ;  /* 0x0000000d91077c11 */ /* 0x000fe200080f0eff */
[----:B------:R0:W5:Y:S01]  /*c860*/  LDG.E.U8 R49, desc[UR6][R14.64] ;  /* 0x000000060e317981 */ /* 0x000162000c1e1100 */
[----:B------:R-:W-:Y:S01]  /*c870*/  IADD3 R145, PT, PT, R81, R80, R76 ;  /* 0x0000005051917210 */ /* 0x000fe20007ffe04c */
[----:B-1----:R-:W-:Y:S02]  /*c880*/  IMAD R17, R147, UR9, R0 ;  /* 0x0000000993117c24 */ /* 0x002fe4000f8e0200 */
[----:B------:R1:W5:Y:S01]  /*c890*/  LDG.E.U8 R50, desc[UR6][R6.64] ;  /* 0x0000000606327981 */ /* 0x000362000c1e1100 */
[----:B------:R-:W-:-:S04]  /*c8a0*/  IADD3 R12, PT, PT, R93, R145, R12 ;  /* 0x000000915d0c7210 */ /* 0x000fc80007ffe00c */
        /* <DEDUP_REMOVED lines=25> */
[----:B--2---:R-:W-:-:S04]  /*ca40*/  IADD3 R2, PT, PT, R48, R2, R139 ;  /* 0x0000000230027210 */ /* 0x004fc80007ffe08b */
[----:B------:R-:W-:-:S04]  /*ca50*/  IADD3 R2, PT, PT, R110, R2, R51 ;  /* 0x000000026e027210 */ /* 0x000fc80007ffe033 */
[----:B---3--:R-:W-:-:S04]  /*ca60*/  IADD3 R2, PT, PT, R98, R2, R137 ;  /* 0x0000000262027210 */ /* 0x008fc80007ffe089 */
[----:B------:R-:W-:Y:S01]  /*ca70*/  IADD3 R2, PT, PT, R114, R2, R43 ;  /* 0x0000000272027210 */ /* 0x000fe20007ffe02b */
[----:B------:R-:W-:Y:S01]  /*ca80*/  VIADD R147, R147, UR4 ;  /* 0x0000000493937c36 */ /* 0x000fe20008000000 */
[----:B------:R-:W-:Y:S02]  /*ca90*/  IADD3 R16, P0, PT, R17, UR12, RZ ;  /* 0x0000000c11107c10 */ /* 0x000fe4000ff1e0ff */
[----:B------:R-:W-:-:S04]  /*caa0*/  IADD3 R2, PT, PT, R84, R2, R39 ;  /* 0x0000000254027210 */ /* 0x000fc80007ffe027 */
[----:B------:R-:W-:Y:S01]  /*cab0*/  IADD3 R2, PT, PT, R72, R2, R125 ;  /* 0x0000000248027210 */ /* 0x000fe20007ffe07d */
[----:B------:R-:W-:-:S03]  /*cac0*/  IMAD R5, R147, UR9, R0 ;  /* 0x0000000993057c24 */ /* 0x000fc6000f8e0200 */
[----:B------:R-:W-:Y:S01]  /*cad0*/  IADD3 R2, PT, PT, R70, R2, R123 ;  /* 0x0000000246027210 */ /* 0x000fe20007ffe07b */
[----:B------:R-:W-:-:S03]  /*cae0*/  VIADD R147, R147, UR4 ;  /* 0x0000000493937c36 */ /* 0x000fc60008000000 */
[----:B------:R-:W-:Y:S01]  /*caf0*/  IADD3 R2, PT, PT, R68, R2, R121 ;  /* 0x0000000244027210 */ /* 0x000fe20007ffe079 */
[--C-:B------:R-:W-:Y:S01]  /*cb00*/  IMAD R147, R147, UR9, R0.reuse ;  /* 0x0000000993937c24 */ /* 0x100fe2000f8e0200 */
[----:B------:R-:W-:Y:S02]  /*cb10*/  LEA.HI.X.SX32 R17, R17, UR13, 0x1, P0 ;  /* 0x0000000d11117c11 */ /* 0x000fe400080f0eff */
[----:B------:R-:W-:Y:S02]  /*cb20*/  IADD3 R4, P0, PT, R5, UR12, RZ ;  /* 0x0000000c05047c10 */ /* 0x000fe4000ff1e0ff */
[----:B------:R-:W-:Y:S01]  /*cb30*/  IADD3 R2, PT, PT, R66, R2, R119 ;  /* 0x0000000242027210 */ /* 0x000fe20007ffe077 */
[----:B0-----:R-:W-:Y:S01]  /*cb40*/  IMAD R15, R85, UR9, R0 ;  /* 0x00000009550f7c24 */ /* 0x001fe2000f8e0200 */
[----:B------:R-:W-:Y:S01]  /*cb50*/  LEA.HI.X.SX32 R5, R5, UR13, 0x1, P0 ;  /* 0x0000000d05057c11 */ /* 0x000fe200080f0eff */
[----:B------:R0:W2:Y:S01]  /*cb60*/  LDG.E.U8 R71, desc[UR6][R16.64] ;  /* 0x0000000610477981 */ /* 0x0000a2000c1e1100 */
[----:B------:R-:W-:-:S02]  /*cb70*/  IADD3 R2, PT, PT, R64, R2, R117 ;  /* 0x0000000240027210 */ /* 0x000fc40007ffe075 */
[----:B------:R-:W-:Y:S01]  /*cb80*/  IADD3 R80, P0, PT, R147, UR12, RZ ;  /* 0x0000000c93507c10 */ /* 0x000fe2000ff1e0ff */
[----:B------:R-:W-:Y:S01]  /*cb90*/  VIADD R85, R85, UR4 ;  /* 0x0000000455557c36 */ /* 0x000fe20008000000 */
[----:B------:R-:W-:Y:S01]  /*cba0*/  IADD3 R2, PT, PT, R62, R2, R115 ;  /* 0x000000023e027210 */ /* 0x000fe20007ffe073 */
[----:B------:R3:W2:Y:S01]  /*cbb0*/  LDG.E.U8 R76, desc[UR6][R4.64] ;  /* 0x00000006044c7981 */ /* 0x0006a2000c1e1100 */
[----:B------:R-:W-:Y:S01]  /*cbc0*/  LEA.HI.X.SX32 R81, R147, UR13, 0x1, P0 ;  /* 0x0000000d93517c11 */ /* 0x000fe200080f0eff */
[C-C-:B-1----:R-:W-:Y:S01]  /*cbd0*/  IMAD R7, R85.reuse, UR9, R0.reuse ;  /* 0x0000000955077c24 */ /* 0x142fe2000f8e0200 */
[----:B------:R-:W-:Y:S01]  /*cbe0*/  IADD3 R2, PT, PT, R60, R2, R113 ;  /* 0x000000023c027210 */ /* 0x000fe20007ffe071 */
[----:B------:R-:W-:Y:S02]  /*cbf0*/  VIADD R141, R85, UR4 ;  /* 0x00000004558d7c36 */ /* 0x000fe40008000000 */
[----:B------:R-:W2:Y:S01]  /*cc00*/  LDG.E.U8 R85, desc[UR6][R80.64] ;  /* 0x0000000650557981 */ /* 0x000ea2000c1e1100 */
[----:B------:R-:W-:Y:S01]  /*cc10*/  IADD3 R2, PT, PT, R58, R2, R111 ;  /* 0x000000023a027210 */ /* 0x000fe20007ffe06f */
[----:B0-----:R-:W-:Y:S01]  /*cc20*/  IMAD R17, R141, UR9, R0 ;  /* 0x000000098d117c24 */ /* 0x001fe2000f8e0200 */
[----:B------:R-:W-:Y:S01]  /*cc30*/  IADD3 R14, P1, PT, R15, UR12, RZ ;  /* 0x0000000c0f0e7c10 */ /* 0x000fe2000ff3e0ff */
[----:B------:R-:W-:Y:S01]  /*cc40*/  VIADD R141, R141, UR4 ;  /* 0x000000048d8d7c36 */ /* 0x000fe20008000000 */
[----:B------:R-:W-:-:S02]  /*cc50*/  IADD3 R2, PT, PT, R56, R2, R79 ;  /* 0x0000000238027210 */ /* 0x000fc40007ffe04f */
[----:B------:R-:W-:Y:S01]  /*cc60*/  LEA.HI.X.SX32 R15, R15, UR13, 0x1, P1 ;  /* 0x0000000d0f0f7c11 */ /* 0x000fe200088f0eff */
[----:B------:R-:W-:Y:S01]  /*cc70*/  VIADD R147, R141, UR4 ;  /* 0x000000048d937c36 */ /* 0x000fe20008000000 */
[C---:B------:R-:W-:Y:S02]  /*cc80*/  IADD3 R6, P0, PT, R7.reuse, UR12, RZ ;  /* 0x0000000c07067c10 */ /* 0x040fe4000ff1e0ff */
[----:B------:R-:W-:Y:S01]  /*cc90*/  IADD3 R2, PT, PT, R158, R2, R77 ;  /* 0x000000029e027210 */ /* 0x000fe20007ffe04d */
[----:B------:R0:W2:Y:S01]  /*cca0*/  LDG.E.U8 R87, desc[UR6][R14.64] ;  /* 0x000000060e577981 */ /* 0x0000a2000c1e1100 */
[----:B------:R-:W-:Y:S01]  /*ccb0*/  LEA.HI.X.SX32 R7, R7, UR13, 0x1, P0 ;  /* 0x0000000d07077c11 */ /* 0x000fe200080f0eff */
[--C-:B---3--:R-:W-:Y:S01]  /*ccc0*/  IMAD R5, R141, UR9, R0.reuse ;  /* 0x000000098d057c24 */ /* 0x108fe2000f8e0200 */
[----:B------:R-:W-:Y:S02]  /*ccd0*/  IADD3 R16, P0, PT, R17, UR12, RZ ;  /* 0x0000000c11107c10 */ /* 0x000fe4000ff1e0ff */
[----:B------:R-:W-:Y:S01]  /*cce0*/  IADD3 R2, PT, PT, R94, R2, R75 ;  /* 0x000000025e027210 */ /* 0x000fe20007ffe04b */
[----:B------:R1:W3:Y:S01]  /*ccf0*/  LDG.E.U8 R156, desc[UR6][R6.64] ;  /* 0x00000006069c7981 */ /* 0x0002e2000c1e1100 */
[----:B0-----:R-:W-:-:S02]  /*cd00*/  IMAD R15, R147, UR9, R0 ;  /* 0x00000009930f7c24 */ /* 0x001fc4000f8e0200 */
[----:B------:R-:W-:Y:S01]  /*cd10*/  VIADD R147, R147, UR4 ;  /* 0x0000000493937c36 */ /* 0x000fe20008000000 */
[----:B------:R-:W-:Y:S02]  /*cd20*/  LEA.HI.X.SX32 R17, R17, UR13, 0x1, P0 ;  /* 0x0000000d11117c11 */ /* 0x000fe400080f0eff */
[----:B------:R-:W-:Y:S01]  /*cd30*/  IADD3 R2, PT, PT, R168, R2, R103 ;  /* 0x00000002a8027210 */ /* 0x000fe20007ffe067 */
[----:B-1----:R-:W-:Y:S01]  /*cd40*/  IMAD R7, R147, UR9, R0 ;  /* 0x0000000993077c24 */ /* 0x002fe2000f8e0200 */
[----:B------:R-:W-:Y:S01]  /*cd50*/  IADD3 R4, P0, PT, R5, UR12, RZ ;  /* 0x0000000c05047c10 */ /* 0x000fe2000ff1e0ff */
[----:B------:R-:W-:Y:S01]  /*cd60*/  VIADD R147, R147, UR4 ;  /* 0x0000000493937c36 */ /* 0x000fe20008000000 */
[----:B------:R-:W-:Y:S01]  /*cd70*/  IADD3 R2, PT, PT, R65, R2, R54 ;  /* 0x0000000241027210 */ /* 0x000fe20007ffe036 */
[----:B------:R0:W3:Y:S01]  /*cd80*/  LDG.E.U8 R141, desc[UR6][R16.64] ;  /* 0x00000006108d7981 */ /* 0x0000e2000c1e1100 */
[----:B------:R-:W-:Y:S02]  /*cd90*/  LEA.HI.X.SX32 R5, R5, UR13, 0x1, P0 ;  /* 0x0000000d05057c11 */ /* 0x000fe400080f0eff */
[----:B------:R-:W-:-:S02]  /*cda0*/  IADD3 R14, P0, PT, R15, UR12, RZ ;  /* 0x0000000c0f0e7c10 */ /* 0x000fc4000ff1e0ff */
[----:B------:R-:W-:Y:S01]  /*cdb0*/  IADD3 R2, PT, PT, R13, R2, R88 ;  /* 0x000000020d027210 */ /* 0x000fe20007ffe058 */
[----:B------:R-:W3:Y:S01]  /*cdc0*/  LDG.E.U8 R12, desc[UR6][R4.64] ;  /* 0x00000006040c7981 */ /* 0x000ee2000c1e1100 */
[C-C-:B0-----:R-:W-:Y:S02]  /*cdd0*/  IMAD R17, R147.reuse, UR9, R0.reuse ;  /* 0x0000000993117c24 */ /* 0x141fe4000f8e0200 */
[----:B------:R-:W-:Y:S01]  /*cde0*/  VIADD R147, R147, UR4 ;  /* 0x0000000493937c36 */ /* 0x000fe20008000000 */
[----:B------:R-:W-:Y:S02]  /*cdf0*/  LEA.HI.X.SX32 R15, R15, UR13, 0x1, P0 ;  /* 0x0000000d0f0f7c11 */ /* 0x000fe400080f0eff */
[----:B------:R-:W-:Y:S01]  /*ce00*/  IADD3 R2, PT, PT, R78, R2, R89 ;  /* 0x000000024e027210 */ /* 0x000fe20007ffe059 */
[C---:B------:R-:W-:Y:S02]  /*ce10*/  IMAD R81, R147.reuse, UR9, R0 ;  /* 0x0000000993517c24 */ /* 0x040fe4000f8e0200 */
[----:B------:R-:W-:Y:S01]  /*ce20*/  VIADD R147, R147, UR4 ;  /* 0x0000000493937c36 */ /* 0x000fe20008000000 */
[----:B------:R0:W3:Y:S01]  /*ce30*/  LDG.E.U8 R14, desc[UR6][R14.64] ;  /* 0x000000060e0e7981 */ /* 0x0000e2000c1e1100 */
[----:B------:R-:W-:-:S02]  /*ce40*/  IADD3 R2, PT, PT, R21, R2, R82 ;  /* 0x0000000215027210 */ /* 0x000fc40007ffe052 */
[----:B------:R-:W-:Y:S02]  /*ce50*/  IADD3 R6, P0, PT, R7, UR12, RZ ;  /* 0x0000000c07067c10 */ /* 0x000fe4000ff1e0ff */
[----:B------:R-:W-:Y:S01]  /*ce60*/  IADD3 R2, PT, PT, R42, R2, R107 ;  /* 0x000000022a027210 */ /* 0x000fe20007ffe06b */
[----:B0-----:R-:W-:-:S04]  /*ce70*/  VIADD R15, R147, UR4 ;  /* 0x00000004930f7c36 */ /* 0x001fc80008000000 */
[--C-:B------:R-:W-:Y:S01]  /*ce80*/  IMAD R5, R15, UR9, R0.reuse ;  /* 0x000000090f057c24 */ /* 0x100fe2000f8e0200 */
[----:B------:R-:W-:Y:S02]  /*ce90*/  IADD3 R2, PT, PT, R8, R2, R133 ;  /* 0x0000000208027210 */ /* 0x000fe40007ffe085 */
[----:B------:R-:W-:Y:S02]  /*cea0*/  LEA.HI.X.SX32 R7, R7, UR13, 0x1, P0 ;  /* 0x0000000d07077c11 */ /* 0x000fe400080f0eff */
[----:B------:R-:W-:Y:S02]  /*ceb0*/  IADD3 R4, P1, PT, R5, UR12, RZ ;  /* 0x0000000c05047c10 */ /* 0x000fe4000ff3e0ff */
[----:B------:R-:W-:Y:S01]  /*cec0*/  IADD3 R16, P0, PT, R17, UR12, RZ ;  /* 0x0000000c11107c10 */ /* 0x000fe2000ff1e0ff */
[----:B------:R-:W-:Y:S01]  /*ced0*/  IMAD R147, R147, UR9, R0 ;  /* 0x0000000993937c24 */ /* 0x000fe2000f8e0200 */
[----:B------:R-:W-:Y:S01]  /*cee0*/  IADD3 R2, PT, PT, R53, R2, R74 ;  /* 0x0000000235027210 */ /* 0x000fe20007ffe04a */
[----:B------:R-:W-:Y:S01]  /*cef0*/  VIADD R15, R15, UR4 ;  /* 0x000000040f0f7c36 */ /* 0x000fe20008000000 */
[----:B------:R-:W-:Y:S01]  /*cf00*/  LEA.HI.X.SX32 R5, R5, UR13, 0x1, P1 ;  /* 0x0000000d05057c11 */ /* 0x000fe200088f0eff */
[----:B------:R0:W3:Y:S01]  /*cf10*/  LDG.E.U8 R57, desc[UR6][R6.64] ;  /* 0x0000000606397981 */ /* 0x0000e2000c1e1100 */
[----:B------:R-:W-:-:S02]  /*cf20*/  LEA.HI.X.SX32 R17, R17, UR13, 0x1, P0 ;  /* 0x0000000d11117c11 */ /* 0x000fc400080f0eff */
[C---:B------:R-:W-:Y:S02]  /*cf30*/  IADD3 R80, P0, PT, R81.reuse, UR12, RZ ;  /* 0x0000000c51507c10 */ /* 0x040fe4000ff1e0ff */
[----:B----4-:R-:W-:Y:S01]  /*cf40*/  IADD3 R2, PT, PT, R86, R2, R73 ;  /* 0x0000000256027210 */ /* 0x010fe20007ffe049 */
[----:B------:R1:W4:Y:S01]  /*cf50*/  LDG.E.U8 R5, desc[UR6][R4.64] ;  /* 0x0000000604057981 */ /* 0x000322000c1e1100 */
[----:B------:R-:W-:Y:S02]  /*cf60*/  LEA.HI.X.SX32 R81, R81, UR13, 0x1, P0 ;  /* 0x0000000d51517c11 */ /* 0x000fe400080f0eff */
[----:B------:R-:W-:Y:S01]  /*cf70*/  IADD3 R2, PT, PT, R154, R2, R63 ;  /* 0x000000029a027210 */ /* 0x000fe20007ffe03f */
[----:B------:R5:W4:Y:S01]  /*cf80*/  LDG.E.U8 R16, desc[UR6][R16.64] ;  /* 0x0000000610107981 */ /* 0x000b22000c1e1100 */
[----:B0-----:R-:W-:Y:S01]  /*cf90*/  IADD3 R6, P0, PT, R147, UR12, RZ ;  /* 0x0000000c93067c10 */ /* 0x001fe2000ff1e0ff */
[----:B-1----:R-:W-:-:S03]  /*cfa0*/  IMAD R4, R15, UR9, R0 ;  /* 0x000000090f047c24 */ /* 0x002fc6000f8e0200 */
[----:B------:R-:W-:Y:S01]  /*cfb0*/  LEA.HI.X.SX32 R7, R147, UR13, 0x1, P0 ;  /* 0x0000000d93077c11 */ /* 0x000fe200080f0eff */
[----:B------:R-:W4:Y:S01]  /*cfc0*/  LDG.E.U8 R81, desc[UR6][R80.64] ;  /* 0x0000000650517981 */ /* 0x000f22000c1e1100 */
[----:B------:R-:W-:Y:S02]  /*cfd0*/  IADD3 R2, PT, PT, R102, R2, R83 ;  /* 0x0000000266027210 */ /* 0x000fe40007ffe053 */
[----:B------:R-:W-:Y:S01]  /*cfe0*/  IADD3 R8, P0, PT, R4, UR12, RZ ;  /* 0x0000000c04087c10 */ /* 0x000fe2000ff1e0ff */
[----:B------:R-:W4:Y:S01]  /*cff0*/  LDG.E.U8 R6, desc[UR6][R6.64] ;  /* 0x0000000606067981 */ /* 0x000f22000c1e1100 */
[----:B-----5:R-:W-:Y:S02]  /*d000*/  IADD3 R2, PT, PT, R116, R2, R9 ;  /* 0x0000000274027210 */ /* 0x020fe40007ffe009 */
[----:B------:R-:W-:-:S05]  /*d010*/  LEA.HI.X.SX32 R9, R4, UR13, 0x1, P0 ;  /* 0x0000000d04097c11 */ /* 0x000fca00080f0eff */
[----:B------:R0:W5:Y:S01]  /*d020*/  LDG.E.U8 R7, desc[UR6][R8.64] ;  /* 0x0000000608077981 */ /* 0x000162000c1e1100 */
[----:B------:R-:W-:Y:S01]  /*d030*/  IADD3 R2, PT, PT, R50, R2, R49 ;  /* 0x0000000232027210 */ /* 0x000fe20007ffe031 */
[----:B------:R-:W-:-:S04]  /*d040*/  VIADD R15, R15, UR4 ;  /* 0x000000040f0f7c36 */ /* 0x000fc80008000000 */
[--C-:B------:R-:W-:Y:S02]  /*d050*/  IMAD R4, R15, UR9, R0.reuse ;  /* 0x000000090f047c24 */ /* 0x100fe4000f8e0200 */
[----:B------:R-:W-:Y:S02]  /*d060*/  VIADD R17, R3, 0xf ;  /* 0x0000000f03117836 */ /* 0x000fe40000000000 */
[----:B------:R-:W-:Y:S02]  /*d070*/  IMAD R11, R11, UR9, R0 ;  /* 0x000000090b0b7c24 */ /* 0x000fe4000f8e0200 */
[----:B------:R-:W-:Y:S01]  /*d080*/  VIADD R19, R3, 0x10 ;  /* 0x0000001003137836 */ /* 0x000fe20000000000 */
[----:B--2---:R-:W-:-:S04]  /*d090*/  IADD3 R2, PT, PT, R76, R2, R71 ;  /* 0x000000024c027210 */ /* 0x004fc80007ffe047 */
        /* <DEDUP_REMOVED lines=14> */
[----:B---3--:R-:W-:-:S04]  /*d180*/  IADD3 R2, PT, PT, R156, R2, R87 ;  /* 0x000000029c027210 */ /* 0x008fc80007ffe057 */
[----:B------:R-:W-:Y:S02]  /*d190*/  IADD3 R2, PT, PT, R12, R2, R141 ;  /* 0x000000020c027210 */ /* 0x000fe40007ffe08d */
[----:B------:R-:W-:Y:S02]  /*d1a0*/  IADD3 R12, P0, PT, R4, UR12, RZ ;  /* 0x0000000c040c7c10 */ /* 0x000fe4000ff1e0ff */
[----:B------:R-:W-:Y:S01]  /*d1b0*/  IADD3 R2, PT, PT, R57, R2, R14 ;  /* 0x0000000239027210 */ /* 0x000fe20007ffe00e */
[----:B0-----:R-:W-:-:S03]  /*d1c0*/  IMAD R9, R17, UR9, R0 ;  /* 0x0000000911097c24 */ /* 0x001fc6000f8e0200 */
[----:B----4-:R-:W-:Y:S01]  /*d1d0*/  IADD3 R2, PT, PT, R81, R2, R16 ;  /* 0x0000000251027210 */ /* 0x010fe20007ffe010 */
[----:B------:R-:W-:Y:S01]  /*d1e0*/  VIADD R21, R3, 0x11 ;  /* 0x0000001103157836 */ /* 0x000fe20000000000 */
[----:B------:R-:W-:Y:S01]  /*d1f0*/  LEA.HI.X.SX32 R13, R4, UR13, 0x1, P0 ;  /* 0x0000000d040d7c11 */ /* 0x000fe200080f0eff */
[----:B------:R-:W-:Y:S01]  /*d200*/  IMAD R10, R19, UR9, R0 ;  /* 0x00000009130a7c24 */ /* 0x000fe2000f8e0200 */
[----:B------:R-:W-:Y:S01]  /*d210*/  IADD3 R8, PT, PT, R5, R2, R6 ;  /* 0x0000000205087210 */ /* 0x000fe20007ffe006 */
[----:B------:R-:W-:Y:S01]  /*d220*/  IMAD R2, R21, UR9, R0 ;  /* 0x0000000915027c24 */ /* 0x000fe2000f8e0200 */
[----:B------:R-:W-:Y:S01]  /*d230*/  IADD3 R4, P0, PT, R9, UR12, RZ ;  /* 0x0000000c09047c10 */ /* 0x000fe2000ff1e0ff */
[C---:B------:R-:W-:Y:S01]  /*d240*/  VIADD R23, R3.reuse, 0x12 ;  /* 0x0000001203177836 */ /* 0x040fe20000000000 */
[----:B------:R0:W5:Y:S01]  /*d250*/  LDG.E.U8 R85, desc[UR6][R12.64] ;  /* 0x000000060c557981 */ /* 0x000162000c1e1100 */
[----:B------:R-:W-:Y:S01]  /*d260*/  VIADD R31, R3, 0x13 ;  /* 0x00000013031f7836 */ /* 0x000fe20000000000 */
[----:B------:R-:W-:-:S02]  /*d270*/  LEA.HI.X.SX32 R5, R9, UR13, 0x1, P0 ;  /* 0x0000000d09057c11 */ /* 0x000fc400080f0eff */
[----:B------:R-:W-:Y:S01]  /*d280*/  IADD3 R80, P0, PT, R2, UR12, RZ ;  /* 0x0000000c02507c10 */ /* 0x000fe2000ff1e0ff */
[--C-:B------:R-:W-:Y:S01]  /*d290*/  IMAD R6, R31, UR9, R0.reuse ;  /* 0x000000091f067c24 */ /* 0x100fe2000f8e0200 */
[----:B------:R-:W-:Y:S01]  /*d2a0*/  IADD3 R34, P1, PT, R10, UR12, RZ ;  /* 0x0000000c0a227c10 */ /* 0x000fe2000ff3e0ff */
[----:B------:R-:W-:Y:S01]  /*d2b0*/  VIADD R41, R3, 0x14 ;  /* 0x0000001403297836 */ /* 0x000fe20000000000 */
[----:B------:R-:W-:Y:S01]  /*d2c0*/  LEA.HI.X.SX32 R81, R2, UR13, 0x1, P0 ;  /* 0x0000000d02517c11 */ /* 0x000fe200080f0eff */
[--C-:B------:R-:W-:Y:S02]  /*d2d0*/  IMAD R2, R23, UR9, R0.reuse ;  /* 0x0000000917027c24 */ /* 0x100fe4000f8e0200 */
[----:B------:R-:W-:Y:S01]  /*d2e0*/  VIADD R43, R3, 0x15 ;  /* 0x00000015032b7836 */ /* 0x000fe20000000000 */
[----:B------:R-:W-:Y:S01]  /*d2f0*/  LEA.HI.X.SX32 R35, R10, UR13, 0x1, P1 ;  /* 0x0000000d0a237c11 */ /* 0x000fe200088f0eff */
[----:B------:R1:W2:Y:S01]  /*d300*/  LDG.E.U8 R75, desc[UR6][R4.64] ;  /* 0x00000006044b7981 */ /* 0x0002a2000c1e1100 */
[----:B0-----:R-:W-:Y:S01]  /*d310*/  IADD3 R12, P0, PT, R2, UR12, RZ ;  /* 0x0000000c020c7c10 */ /* 0x001fe2000ff1e0ff */
[----:B------:R-:W-:-:S02]  /*d320*/  IMAD R9, R41, UR9, R0 ;  /* 0x0000000929097c24 */ /* 0x000fc4000f8e0200 */
[----:B------:R-:W-:Y:S01]  /*d330*/  VIADD R45, R3, 0x16 ;  /* 0x00000016032d7836 */ /* 0x000fe20000000000 */
[----:B------:R-:W-:Y:S01]  /*d340*/  LEA.HI.X.SX32 R13, R2, UR13, 0x1, P0 ;  /* 0x0000000d020d7c11 */ /* 0x000fe200080f0eff */
[--C-:B------:R-:W-:Y:S01]  /*d350*/  IMAD R2, R43, UR9, R0.reuse ;  /* 0x000000092b027c24 */ /* 0x100fe2000f8e0200 */
[----:B------:R-:W3:Y:S01]  /*d360*/  LDG.E.U8 R34, desc[UR6][R34.64] ;  /* 0x0000000622227981 */ /* 0x000ee2000c1e1100 */
[C---:B-1----:R-:W-:Y:S01]  /*d370*/  IADD3 R4, P1, PT, R6.reuse, UR12, RZ ;  /* 0x0000000c06047c10 */ /* 0x042fe2000ff3e0ff */
[----:B------:R-:W-:Y:S01]  /*d380*/  VIADD R47, R3, 0x17 ;  /* 0x00000017032f7836 */ /* 0x000fe20000000000 */
[----:B------:R-:W-:Y:S01]  /*d390*/  IADD3 R62, P0, PT, R9, UR12, RZ ;  /* 0x0000000c093e7c10 */ /* 0x000fe2000ff1e0ff */
[----:B------:R-:W-:Y:S01]  /*d3a0*/  VIADD R55, R3, 0x18 ;  /* 0x0000001803377836 */ /* 0x000fe20000000000 */
[----:B------:R-:W-:Y:S01]  /*d3b0*/  LEA.HI.X.SX32 R5, R6, UR13, 0x1, P1 ;  /* 0x0000000d06057c11 */ /* 0x000fe200088f0eff */
[--C-:B------:R-:W-:Y:S01]  /*d3c0*/  IMAD R6, R45, UR9, R0.reuse ;  /* 0x000000092d067c24 */ /* 0x100fe2000f8e0200 */
[C---:B------:R-:W-:Y:S01]  /*d3d0*/  IADD3 R110, P1, PT, R2.reuse, UR12, RZ ;  /* 0x0000000c026e7c10 */ /* 0x040fe2000ff3e0ff */
[----:B------:R-:W-:Y:S01]  /*d3e0*/  VIADD R65, R3, 0x19 ;  /* 0x0000001903417836 */ /* 0x000fe20000000000 */
[----:B------:R-:W-:Y:S01]  /*d3f0*/  LEA.HI.X.SX32 R63, R9, UR13, 0x1, P0 ;  /* 0x0000000d093f7c11 */ /* 0x000fe200080f0eff */
[----:B------:R-:W-:Y:S01]  /*d400*/  VIADD R67, R3, 0x1a ;  /* 0x0000001a03437836 */ /* 0x000fe20000000000 */
[----:B------:R-:W-:Y:S01]  /*d410*/  LEA.HI.X.SX32 R111, R2, UR13, 0x1, P1 ;  /* 0x0000000d026f7c11 */ /* 0x000fe200088f0eff */
[--C-:B------:R-:W-:Y:S01]  /*d420*/  IMAD R2, R47, UR9, R0.reuse ;  /* 0x000000092f027c24 */ /* 0x100fe2000f8e0200 */
[C---:B------:R-:W-:Y:S01]  /*d430*/  IADD3 R82, P0, PT, R6.reuse, UR12, RZ ;  /* 0x0000000c06527c10 */ /* 0x040fe2000ff1e0ff */
[--C-:B------:R-:W-:Y:S01]  /*d440*/  IMAD R9, R65, UR9, R0.reuse ;  /* 0x0000000941097c24 */ /* 0x100fe2000f8e0200 */
[----:B------:R0:W4:Y:S02]  /*d450*/  LDG.E.U8 R61, desc[UR6][R4.64] ;  /* 0x00000006043d7981 */ /* 0x000124000c1e1100 */
[----:B------:R-:W-:Y:S01]  /*d460*/  LEA.HI.X.SX32 R83, R6, UR13, 0x1, P0 ;  /* 0x0000000d06537c11 */ /* 0x000fe200080f0eff */
[--C-:B------:R-:W-:Y:S01]  /*d470*/  IMAD R6, R55, UR9, R0.reuse ;  /* 0x0000000937067c24 */ /* 0x100fe2000f8e0200 */
[C---:B------:R-:W-:Y:S01]  /*d480*/  IADD3 R128, P0, PT, R2.reuse, UR12, RZ ;  /* 0x0000000c02807c10 */ /* 0x040fe2000ff1e0ff */
[----:B------:R-:W-:Y:S01]  /*d490*/  VIADD R147, R3, 0x1b ;  /* 0x0000001b03937836 */ /* 0x000fe20000000000 */
[----:B------:R1:W4:Y:S02]  /*d4a0*/  LDG.E.U8 R27, desc[UR6][R12.64] ;  /* 0x000000060c1b7981 */ /* 0x000324000c1e1100 */
[----:B------:R-:W-:Y:S01]  /*d4b0*/  LEA.HI.X.SX32 R129, R2, UR13, 0x1, P0 ;  /* 0x0000000d02817c11 */ /* 0x000fe200080f0eff */
[--C-:B------:R-:W-:Y:S01]  /*d4c0*/  IMAD R2, R67, UR9, R0.reuse ;  /* 0x0000000943027c24 */ /* 0x100fe2000f8e0200 */
[C---:B0-----:R-:W-:Y:S01]  /*d4d0*/  IADD3 R4, P1, PT, R6.reuse, UR12, RZ ;  /* 0x0000000c06047c10 */ /* 0x041fe2000ff3e0ff */
[----:B------:R-:W-:Y:S01]  /*d4e0*/  VIADD R25, R17, UR4 ;  /* 0x0000000411197c36 */ /* 0x000fe20008000000 */
[----:B------:R-:W-:Y:S01]  /*d4f0*/  IADD3 R108, P0, PT, R9, UR12, RZ ;  /* 0x0000000c096c7c10 */ /* 0x000fe2000ff1e0ff */
[----:B------:R-:W-:Y:S01]  /*d500*/  VIADD R29, R19, UR4 ;  /* 0x00000004131d7c36 */ /* 0x000fe20008000000 */
[----:B------:R-:W-:Y:S01]  /*d510*/  LEA.HI.X.SX32 R5, R6, UR13, 0x1, P1 ;  /* 0x0000000d06057c11 */ /* 0x000fe200088f0eff */
[--C-:B------:R-:W-:Y:S01]  /*d520*/  IMAD R6, R147, UR9, R0.reuse ;  /* 0x0000000993067c24 */ /* 0x100fe2000f8e0200 */
[C---:B------:R-:W-:Y:S01]  /*d530*/  IADD3 R52, P1, PT, R2.reuse, UR12, RZ ;  /* 0x0000000c02347c10 */ /* 0x040fe2000ff3e0ff */
[----:B------:R-:W-:Y:S01]  /*d540*/  VIADD R35, R21, UR4 ;  /* 0x0000000415237c36 */ /* 0x000fe20008000000 */
[----:B------:R-:W-:Y:S01]  /*d550*/  LEA.HI.X.SX32 R109, R9, UR13, 0x1, P0 ;  /* 0x0000000d096d7c11 */ /* 0x000fe200080f0eff */
[----:B------:R-:W-:Y:S01]  /*d560*/  VIADD R9, R15, UR4 ;  /* 0x000000040f097c36 */ /* 0x000fe20008000000 */
[----:B------:R-:W-:Y:S01]  /*d570*/  LEA.HI.X.SX32 R53, R2, UR13, 0x1, P1 ;  /* 0x0000000d02357c11 */ /* 0x000fe200088f0eff */
[----:B------:R0:W4:Y:S01]  /*d580*/  LDG.E.U8 R155, desc[UR6][R4.64] ;  /* 0x00000006049b7981 */ /* 0x000122000c1e1100 */
[----:B-1----:R-:W-:Y:S01]  /*d590*/  IADD3 R12, P0, PT, R6, UR12, RZ ;  /* 0x0000000c060c7c10 */ /* 0x002fe2000ff1e0ff */
[----:B------:R-:W-:-:S02]  /*d5a0*/  IMAD R2, R9, UR9, R0 ;  /* 0x0000000909027c24 */ /* 0x000fc4000f8e0200 */
[----:B------:R-:W-:Y:S01]  /*d5b0*/  VIADD R37, R23, UR4 ;  /* 0x0000000417257c36 */ /* 0x000fe20008000000 */
[----:B------:R-:W-:Y:S01]  /*d5c0*/  LEA.HI.X.SX32 R13, R6, UR13, 0x1, P0 ;  /* 0x0000000d060d7c11 */ /* 0x000fe200080f0eff */
[--C-:B------:R-:W-:Y:S01]  /*d5d0*/  IMAD R6, R25, UR9, R0.reuse ;  /* 0x0000000919067c24 */ /* 0x100fe2000f8e0200 */
[C---:B------:R-:W-:Y:S01]  /*d5e0*/  IADD3 R132, P0, PT, R2.reuse, UR12, RZ ;  /* 0x0000000c02847c10 */ /* 0x040fe2000ff1e0ff */
[----:B------:R-:W-:Y:S01]  /*d5f0*/  VIADD R39, R31, UR4 ;  /* 0x000000041f277c36 */ /* 0x000fe20008000000 */
[----:B------:R-:W4:Y:S01]  /*d600*/  LDG.E.U8 R82, desc[UR6][R82.64] ;  /* 0x0000000652527981 */ /* 0x000f22000c1e1100 */
[--C-:B0-----:R-:W-:Y:S01]  /*d610*/  IMAD R4, R29, UR9, R0.reuse ;  /* 0x000000091d047c24 */ /* 0x101fe2000f8e0200 */
[----:B------:R-:W-:Y:S01]  /*d620*/  LEA.HI.X.SX32 R133, R2, UR13, 0x1, P0 ;  /* 0x0000000d02857c11 */ /* 0x000fe200080f0eff */
[----:B------:R-:W-:Y:S01]  /*d630*/  IMAD R2, R35, UR9, R0 ;  /* 0x0000000923027c24 */ /* 0x000fe2000f8e0200 */
[----:B------:R-:W-:Y:S01]  /*d640*/  IADD3 R124, P1, PT, R6, UR12, RZ ;  /* 0x0000000c067c7c10 */ /* 0x000fe2000ff3e0ff */
[----:B------:R0:W4:Y:S01]  /*d650*/  LDG.E.U8 R5, desc[UR6][R12.64] ;  /* 0x000000060c057981 */ /* 0x000122000c1e1100 */
[----:B------:R-:W-:-:S02]  /*d660*/  IADD3 R32, P0, PT, R4, UR12, RZ ;  /* 0x0000000c04207c10 */ /* 0x000fc4000ff1e0ff */
[----:B------:R-:W-:Y:S01]  /*d670*/  LEA.HI.X.SX32 R125, R6, UR13, 0x1, P1 ;  /* 0x0000000d067d7c11 */ /* 0x000fe200088f0eff */
[--C-:B------:R-:W-:Y:S01]  /*d680*/  IMAD R6, R37, UR9, R0.reuse ;  /* 0x0000000925067c24 */ /* 0x100fe2000f8e0200 */
[----:B------:R-:W-:Y:S01]  /*d690*/  LEA.HI.X.SX32 R33, R4, UR13, 0x1, P0 ;  /* 0x0000000d04217c11 */ /* 0x000fe200080f0eff */
[----:B------:R-:W-:Y:S01]  /*d6a0*/  VIADD R49, R41, UR4 ;  /* 0x0000000429317c36 */ /* 0x000fe20008000000 */
[----:B------:R1:W4:Y:S01]  /*d6b0*/  LDG.E.U8 R62, desc[UR6][R62.64] ;  /* 0x000000063e3e7981 */ /* 0x000322000c1e1100 */
[----:B0-----:R-:W-:Y:S01]  /*d6c0*/  IADD3 R12, P1, PT, R2, UR12, RZ ;  /* 0x0000000c020c7c10 */ /* 0x001fe2000ff3e0ff */
[----:B------:R-:W-:Y:S01]  /*d6d0*/  VIADD R51, R43, UR4 ;  /* 0x000000042b337c36 */ /* 0x000fe20008000000 */
[----:B------:R-:W-:Y:S01]  /*d6e0*/  IADD3 R72, P0, PT, R6, UR12, RZ ;  /* 0x0000000c06487c10 */ /* 0x000fe2000ff1e0ff */
[----:B------:R-:W-:Y:S01]  /*d6f0*/  VIADD R57, R45, UR4 ;  /* 0x000000042d397c36 */ /* 0x000fe20008000000 */
[----:B------:R-:W-:Y:S01]  /*d700*/  LEA.HI.X.SX32 R13, R2, UR13, 0x1, P1 ;  /* 0x0000000d020d7c11 */ /* 0x000fe200088f0eff */
[--C-:B------:R-:W-:Y:S01]  /*d710*/  IMAD R2, R39, UR9, R0.reuse ;  /* 0x0000000927027c24 */ /* 0x100fe2000f8e0200 */
[----:B------:R-:W-:Y:S01]  /*d720*/  LEA.HI.X.SX32 R73, R6, UR13, 0x1, P0 ;  /* 0x0000000d06497c11 */ /* 0x000fe200080f0eff */
[--C-:B------:R-:W-:Y:S01]  /*d730*/  IMAD R4, R49, UR9, R0.reuse ;  /* 0x0000000931047c24 */ /* 0x100fe2000f8e0200 */
[----:B------:R-:W4:Y:S02]  /*d740*/  LDG.E.U8 R52, desc[UR6][R52.64] ;  /* 0x0000000634347981 */ /* 0x000f24000c1e1100 */
[----:B------:R-:W-:Y:S01]  /*d750*/  IADD3 R96, P0, PT, R2, UR12, RZ ;  /* 0x0000000c02607c10 */ /* 0x000fe2000ff1e0ff */
[--C-:B------:R-:W-:Y:S01]  /*d760*/  IMAD R6, R51, UR9, R0.reuse ;  /* 0x0000000933067c24 */ /* 0x100fe2000f8e0200 */
[----:B------:R-:W-:Y:S01]  /*d770*/  IADD3 R14, P1, PT, R4, UR12, RZ ;  /* 0x0000000c040e7c10 */ /* 0x000fe2000ff3e0ff */
[----:B------:R-:W-:Y:S01]  /*d780*/  VIADD R59, R47, UR4 ;  /* 0x000000042f3b7c36 */ /* 0x000fe20008000000 */
[----:B------:R-:W-:Y:S01]  /*d790*/  LEA.HI.X.SX32 R97, R2, UR13, 0x1, P0 ;  /* 0x0000000d02617c11 */ /* 0x000fe200080f0eff */
[--C-:B------:R-:W-:Y:S01]  /*d7a0*/  IMAD R2, R57, UR9, R0.reuse ;  /* 0x0000000939027c24 */ /* 0x100fe2000f8e0200 */
[----:B------:R0:W4:Y:S01]  /*d7b0*/  LDG.E.U8 R83, desc[UR6][R12.64] ;  /* 0x000000060c537981 */ /* 0x000122000c1e1100 */
[----:B------:R-:W-:Y:S01]  /*d7c0*/  LEA.HI.X.SX32 R15, R4, UR13, 0x1, P1 ;  /* 0x0000000d040f7c11 */ /* 0x000fe200088f0eff */
[----:B------:R-:W-:-:S02]  /*d7d0*/  IMAD R4, R59, UR9, R0 ;  /* 0x000000093b047c24 */ /* 0x000fc4000f8e0200 */
[----:B------:R-:W-:Y:S01]  /*d7e0*/  IADD3 R30, P1, PT, R2, UR12, RZ ;  /* 0x0000000c021e7c10 */ /* 0x000fe2000ff3e0ff */
[----:B-1----:R-:W-:Y:S01]  /*d7f0*/  VIADD R63, R55, UR4 ;  /* 0x00000004373f7c36 */ /* 0x002fe20008000000 */
[----:B------:R1:W4:Y:S01]  /*d800*/  LDG.E.U8 R72, desc[UR6][R72.64] ;  /* 0x0000000648487981 */ /* 0x000322000c1e1100 */
[----:B0-----:R-:W-:Y:S01]  /*d810*/  IADD3 R12, P0, PT, R6, UR12, RZ ;  /* 0x0000000c060c7c10 */ /* 0x001fe2000ff1e0ff */
[----:B------:R-:W-:Y:S01]  /*d820*/  VIADD R65, R65, UR4 ;  /* 0x0000000441417c36 */ /* 0x000fe20008000000 */
[----:B------:R-:W-:Y:S01]  /*d830*/  LEA.HI.X.SX32 R31, R2, UR13, 0x1, P1 ;  /* 0x0000000d021f7c11 */ /* 0x000fe200088f0eff */
[--C-:B------:R-:W-:Y:S01]  /*d840*/  IMAD R2, R63, UR9, R0.reuse ;  /* 0x000000093f027c24 */ /* 0x100fe2000f8e0200 */
[----:B------:R-:W-:Y:S01]  /*d850*/  LEA.HI.X.SX32 R13, R6, UR13, 0x1, P0 ;  /* 0x0000000d060d7c11 */ /* 0x000fe200080f0eff */
[----:B------:R-:W-:Y:S01]  /*d860*/  VIADD R23, R9, UR4 ;  /* 0x0000000409177c36 */ /* 0x000fe20008000000 */
[C---:B------:R-:W-:Y:S01]  /*d870*/  IADD3 R16, P0, PT, R4.reuse, UR12, RZ ;  /* 0x0000000c04107c10 */ /* 0x040fe2000ff1e0ff */
[----:B-1----:R-:W-:Y:S01]  /*d880*/  VIADD R73, R67, UR4 ;  /* 0x0000000443497c36 */ /* 0x002fe20008000000 */
[----:B------:R0:W4:Y:S02]  /*d890*/  LDG.E.U8 R71, desc[UR6][R14.64] ;  /* 0x000000060e477981 */ /* 0x000124000c1e1100 */
[----:B------:R-:W-:Y:S01]  /*d8a0*/  LEA.HI.X.SX32 R17, R4, UR13, 0x1, P0 ;  /* 0x0000000d04117c11 */ /* 0x000fe200080f0eff */
[--C-:B------:R-:W-:Y:S01]  /*d8b0*/  IMAD R6, R73, UR9, R0.reuse ;  /* 0x0000000949067c24 */ /* 0x100fe2000f8e0200 */
[C---:B------:R-:W-:Y:S01]  /*d8c0*/  IADD3 R144, P0, PT, R2.reuse, UR12, RZ ;  /* 0x0000000c02907c10 */ /* 0x040fe2000ff1e0ff */
[--C-:B------:R-:W-:Y:S01]  /*d8d0*/  IMAD R4, R65, UR9, R0.reuse ;  /* 0x0000000941047c24 */ /* 0x100fe2000f8e0200 */
[----:B------:R1:W4:Y:S02]  /*d8e0*/  LDG.E.U8 R113, desc[UR6][R12.64] ;  /* 0x000000060c717981 */ /* 0x000324000c1e1100 */
[----:B------:R-:W-:Y:S01]  /*d8f0*/  LEA.HI.X.SX32 R145, R2, UR13, 0x1, P0 ;  /* 0x0000000d02917c11 */ /* 0x000fe200080f0eff */
[--C-:B------:R-:W-:Y:S01]  /*d900*/  IMAD R2, R23, UR9, R0.reuse ;  /* 0x0000000917027c24 */ /* 0x100fe2000f8e0200 */
[----:B------:R-:W-:Y:S01]  /*d910*/  IADD3 R18, P0, PT, R6, UR12, RZ ;  /* 0x0000000c06127c10 */ /* 0x000fe2000ff1e0ff */
[----:B------:R-:W-:Y:S01]  /*d920*/  VIADD R147, R147, UR4 ;  /* 0x0000000493937c36 */ /* 0x000fe20008000000 */
[----:B0-----:R-:W-:Y:S01]  /*d930*/  IADD3 R14, P1, PT, R4, UR12, RZ ;  /* 0x0000000c040e7c10 */ /* 0x001fe2000ff3e0ff */
[----:B------:R-:W-:Y:S01]  /*d940*/  VIADD R25, R25, UR4 ;  /* 0x0000000419197c36 */ /* 0x000fe20008000000 */
[----:B------:R-:W-:Y:S01]  /*d950*/  LEA.HI.X.SX32 R19, R6, UR13, 0x1, P0 ;  /* 0x0000000d06137c11 */ /* 0x000fe200080f0eff */
[--C-:B------:R-:W-:Y:S01]  /*d960*/  IMAD R9, R147, UR9, R0.reuse ;  /* 0x0000000993097c24 */ /* 0x100fe2000f8e0200 */
[----:B-1----:R-:W-:Y:S01]  /*d970*/  IADD3 R12, P0, PT, R2, UR12, RZ ;  /* 0x0000000c020c7c10 */ /* 0x002fe2000ff1e0ff */
[----:B------:R-:W-:Y:S01]  /*d980*/  VIADD R29, R29, UR4 ;  /* 0x000000041d1d7c36 */ /* 0x000fe20008000000 */
[----:B------:R-:W-:Y:S01]  /*d990*/  LEA.HI.X.SX32 R15, R4, UR13, 0x1, P1 ;  /* 0x0000000d040f7c11 */ /* 0x000fe200088f0eff */
[----:B------:R-:W-:Y:S01]  /*d9a0*/  VIADD R41, R35, UR4 ;  /* 0x0000000423297c36 */ /* 0x000fe20008000000 */
[----:B------:R-:W-:Y:S01]  /*d9b0*/  LEA.HI.X.SX32 R13, R2, UR13, 0x1, P0 ;  /* 0x0000000d020d7c11 */ /* 0x000fe200080f0eff */
[--C-:B------:R-:W-:Y:S01]  /*d9c0*/  IMAD R2, R25, UR9, R0.reuse ;  /* 0x0000000919027c24 */ /* 0x100fe2000f8e0200 */
[----:B------:R-:W-:Y:S01]  /*d9d0*/  IADD3 R20, P1, PT, R9, UR12, RZ ;  /* 0x0000000c09147c10 */ /* 0x000fe2000ff3e0ff */
[--C-:B------:R-:W-:Y:S01]  /*d9e0*/  IMAD R4, R29, UR9, R0.reuse ;  /* 0x000000091d047c24 */ /* 0x100fe2000f8e0200 */
[----:B------:R0:W4:Y:S02]  /*d9f0*/  LDG.E.U8 R163, desc[UR6][R16.64] ;  /* 0x0000000610a37981 */ /* 0x000124000c1e1100 */
[----:B------:R-:W-:Y:S01]  /*da00*/  LEA.HI.X.SX32 R21, R9, UR13, 0x1, P1 ;  /* 0x0000000d09157c11 */ /* 0x000fe200088f0eff */
[----:B------:R-:W-:Y:S01]  /*da10*/  IMAD R9, R41, UR9, R0 ;  /* 0x0000000929097c24 */ /* 0x000fe2000f8e0200 */
[----:B------:R1:W4:Y:S01]  /*da20*/  LDG.E.U8 R107, desc[UR6][R14.64] ;  /* 0x000000060e6b7981 */ /* 0x000322000c1e1100 */
[----:B------:R-:W-:-:S02]  /*da30*/  VIADD R45, R37, UR4 ;  /* 0x00000004252d7c36 */ /* 0x000fc40008000000 */
[----:B------:R-:W-:Y:S01]  /*da40*/  VIADD R47, R39, UR4 ;  /* 0x00000004272f7c36 */ /* 0x000fe20008000000 */
[----:B------:R1:W4:Y:S01]  /*da50*/  LDG.E.U8 R53, desc[UR6][R18.64] ;  /* 0x0000000612357981 */ /* 0x000322000c1e1100 */
[----:B0-----:R-:W-:-:S03]  /*da60*/  IADD3 R16, P1, PT, R4, UR12, RZ ;  /* 0x0000000c04107c10 */ /* 0x001fc6000ff3e0ff */
[----:B------:R0:W4:Y:S01]  /*da70*/  LDG.E.U8 R6, desc[UR6][R20.64] ;  /* 0x0000000614067981 */ /* 0x000122000c1e1100 */
[----:B-1----:R-:W-:Y:S02]  /*da80*/  IADD3 R14, P0, PT, R2, UR12, RZ ;  /* 0x0000000c020e7c10 */ /* 0x002fe4000ff1e0ff */
[----:B------:R-:W-:Y:S01]  /*da90*/  LEA.HI.X.SX32 R17, R4, UR13, 0x1, P1 ;  /* 0x0000000d04117c11 */ /* 0x000fe200088f0eff */
[--C-:B------:R-:W-:Y:S01]  /*daa0*/  IMAD R4, R47, UR9, R0.reuse ;  /* 0x000000092f047c24 */ /* 0x100fe2000f8e0200 */
[----:B------:R-:W-:Y:S01]  /*dab0*/  LEA.HI.X.SX32 R15, R2, UR13, 0x1, P0 ;  /* 0x0000000d020f7c11 */ /* 0x000fe200080f0eff */
[--C-:B------:R-:W-:Y:S01]  /*dac0*/  IMAD R2, R45, UR9, R0.reuse ;  /* 0x000000092d027c24 */ /* 0x100fe2000f8e0200 */
[----:B------:R-:W-:Y:S01]  /*dad0*/  IADD3 R18, P0, PT, R9, UR12, RZ ;  /* 0x0000000c09127c10 */ /* 0x000fe2000ff1e0ff */
[----:B------:R1:W2:Y:S01]  /*dae0*/  LDG.E.U8 R117, desc[UR6][R12.64] ;  /* 0x000000060c757981 */ /* 0x0002a2000c1e1100 */
[----:B------:R-:W-:Y:S02]  /*daf0*/  VIADD R49, R49, UR4 ;  /* 0x0000000431317c36 */ /* 0x000fe40008000000 */
[----:B------:R-:W-:Y:S01]  /*db00*/  LEA.HI.X.SX32 R19, R9, UR13, 0x1, P0 ;  /* 0x0000000d09137c11 */ /* 0x000fe200080f0eff */
[----:B------:R-:W-:Y:S01]  /*db10*/  VIADD R55, R51, UR4 ;  /* 0x0000000433377c36 */ /* 0x000fe20008000000 */
[----:B0-----:R-:W-:Y:S01]  /*db20*/  IADD3 R20, P0, PT, R4, UR12, RZ ;  /* 0x0000000c04147c10 */ /* 0x001fe2000ff1e0ff */
[----:B------:R-:W-:Y:S01]  /*db30*/  VIADD R67, R57, UR4 ;  /* 0x0000000439437c36 */ /* 0x000fe20008000000 */
[----:B------:R-:W4:Y:S01]  /*db40*/  LDG.E.U8 R32, desc[UR6][R32.64] ;  /* 0x0000000620207981 */ /* 0x000f22000c1e1100 */
[----:B-1----:R-:W-:Y:S01]  /*db50*/  IADD3 R12, P1, PT, R2, UR12, RZ ;  /* 0x0000000c020c7c10 */ /* 0x002fe2000ff3e0ff */
[----:B------:R-:W-:Y:S01]  /*db60*/  VIADD R77, R63, UR4 ;  /* 0x000000043f4d7c36 */ /* 0x000fe20008000000 */
[----:B------:R-:W-:Y:S01]  /*db70*/  LEA.HI.X.SX32 R21, R4, UR13, 0x1, P0 ;  /* 0x0000000d04157c11 */ /* 0x000fe200080f0eff */
[--C-:B------:R-:W-:Y:S01]  /*db80*/  IMAD R4, R55, UR9, R0.reuse ;  /* 0x0000000937047c24 */ /* 0x100fe2000f8e0200 */
[----:B------:R-:W-:Y:S01]  /*db90*/  LEA.HI.X.SX32 R13, R2, UR13, 0x1, P1 ;  /* 0x0000000d020d7c11 */ /* 0x000fe200088f0eff */
[--C-:B------:R-:W-:Y:S01]  /*dba0*/  IMAD R2, R49, UR9, R0.reuse ;  /* 0x0000000931027c24 */ /* 0x100fe2000f8e0200 */
[----:B------:R-:W3:Y:S01]  /*dbb0*/  LDG.E.U8 R43, desc[UR6][R14.64] ;  /* 0x000000060e2b7981 */ /* 0x000ee2000c1e1100 */
[----:B------:R-:W-:Y:S01]  /*dbc0*/  IMAD R10, R67, UR9, R0 ;  /* 0x00000009430a7c24 */ /* 0x000fe2000f8e0200 */
[----:B------:R-:W-:-:S02]  /*dbd0*/  IADD3 R58, P1, PT, R4, UR12, RZ ;  /* 0x0000000c043a7c10 */ /* 0x000fc4000ff3e0ff */
[----:B------:R-:W-:Y:S01]  /*dbe0*/  IADD3 R38, P0, PT, R2, UR12, RZ ;  /* 0x0000000c02267c10 */ /* 0x000fe2000ff1e0ff */
[----:B------:R-:W-:Y:S01]  /*dbf0*/  VIADD R69, R59, UR4 ;  /* 0x000000043b457c36 */ /* 0x000fe20008000000 */
[----:B------:R0:W4:Y:S01]  /*dc00*/  LDG.E.U8 R37, desc[UR6][R12.64] ;  /* 0x000000060c257981 */ /* 0x000122000c1e1100 */
[----:B------:R-:W-:Y:S01]  /*dc10*/  LEA.HI.X.SX32 R59, R4, UR13, 0x1, P1 ;  /* 0x0000000d043b7c11 */ /* 0x000fe200088f0eff */
[--C-:B------:R-:W-:Y:S01]  /*dc20*/  IMAD R4, R77, UR9, R0.reuse ;  /* 0x000000094d047c24 */ /* 0x100fe2000f8e0200 */
[----:B------:R-:W-:Y:S01]  /*dc30*/  LEA.HI.X.SX32 R39, R2, UR13, 0x1, P0 ;  /* 0x0000000d02277c11 */ /* 0x000fe200080f0eff */
[----:B------:R1:W4:Y:S04]  /*dc40*/  LDG.E.U8 R33, desc[UR6][R16.64] ;  /* 0x0000000610217981 */ /* 0x000328000c1e1100 */
[----:B------:R1:W4:Y:S01]  /*dc50*/  LDG.E.U8 R9, desc[UR6][R20.64] ;  /* 0x0000000614097981 */ /* 0x000322000c1e1100 */
[----:B0-----:R-:W-:Y:S01]  /*dc60*/  IADD3 R12, P0, PT, R10, UR12, RZ ;  /* 0x0000000c0a0c7c10 */ /* 0x001fe2000ff1e0ff */
[----:B------:R-:W-:-:S02]  /*dc70*/  IMAD R2, R69, UR9, R0 ;  /* 0x0000000945027c24 */ /* 0x000fc4000f8e0200 */
[----:B------:R0:W4:Y:S01]  /*dc80*/  LDG.E.U8 R26, desc[UR6][R18.64] ;  /* 0x00000006121a7981 */ /* 0x000122000c1e1100 */
[----:B------:R-:W-:Y:S02]  /*dc90*/  LEA.HI.X.SX32 R13, R10, UR13, 0x1, P0 ;  /* 0x0000000d0a0d7c11 */ /* 0x000fe400080f0eff */
[C---:B-1----:R-:W-:Y:S01]  /*dca0*/  IADD3 R16, P0, PT, R4.reuse, UR12, RZ ;  /* 0x0000000c04107c10 */ /* 0x042fe2000ff1e0ff */
[----:B------:R-:W-:Y:S01]  /*dcb0*/  VIADD R79, R73, UR4 ;  /* 0x00000004494f7c36 */ /* 0x000fe20008000000 */
[----:B------:R-:W4:Y:S01]  /*dcc0*/  LDG.E.U8 R30, desc[UR6][R30.64] ;  /* 0x000000061e1e7981 */ /* 0x000f22000c1e1100 */
[----:B------:R-:W-:Y:S01]  /*dcd0*/  VIADD R21, R65, UR4 ;  /* 0x0000000441157c36 */ /* 0x000fe20008000000 */
[----:B------:R-:W-:Y:S01]  /*dce0*/  LEA.HI.X.SX32 R17, R4, UR13, 0x1, P0 ;  /* 0x0000000d04117c11 */ /* 0x000fe200080f0eff */
[----:B------:R-:W-:Y:S01]  /*dcf0*/  VIADD R23, R23, UR4 ;  /* 0x0000000417177c36 */ /* 0x000fe20008000000 */
[----:B------:R-:W4:Y:S01]  /*dd00*/  LDG.E.U8 R144, desc[UR6][R144.64] ;  /* 0x0000000690907981 */ /* 0x000f22000c1e1100 */
[--C-:B------:R-:W-:Y:S01]  /*dd10*/  IMAD R4, R21, UR9, R0.reuse ;  /* 0x0000000915047c24 */ /* 0x100fe2000f8e0200 */
[----:B------:R-:W-:Y:S01]  /*dd20*/  IADD3 R14, P1, PT, R2, UR12, RZ ;  /* 0x0000000c020e7c10 */ /* 0x000fe2000ff3e0ff */
[----:B------:R-:W-:Y:S01]  /*dd30*/  IMAD R10, R79, UR9, R0 ;  /* 0x000000094f0a7c24 */ /* 0x000fe2000f8e0200 */
[----:B------:R-:W4:Y:S01]  /*dd40*/  LDG.E.U8 R58, desc[UR6][R58.64] ;  /* 0x000000063a3a7981 */ /* 0x000f22000c1e1100 */
[----:B------:R-:W-:Y:S01]  /*dd50*/  VIADD R25, R25, UR4 ;  /* 0x0000000419197c36 */ /* 0x000fe20008000000 */
[----:B0-----:R-:W-:-:S02]  /*dd60*/  IADD3 R18, P0, PT, R4, UR12, RZ ;  /* 0x0000000c04127c10 */ /* 0x001fc4000ff1e0ff */
[----:B------:R-:W-:Y:S01]  /*dd70*/  LEA.HI.X.SX32 R15, R2, UR13, 0x1, P1 ;  /* 0x0000000d020f7c11 */ /* 0x000fe200088f0eff */
[--C-:B------:R-:W-:Y:S01]  /*dd80*/  IMAD R2, R23, UR9, R0.reuse ;  /* 0x0000000917027c24 */ /* 0x100fe2000f8e0200 */
[----:B------:R-:W-:Y:S01]  /*dd90*/  LEA.HI.X.SX32 R19, R4, UR13, 0x1, P0 ;  /* 0x0000000d04137c11 */ /* 0x000fe200080f0eff */
[--C-:B------:R-:W-:Y:S01]  /*dda0*/  IMAD R4, R25, UR9, R0.reuse ;  /* 0x0000000919047c24 */ /* 0x100fe2000f8e0200 */
[C---:B------:R-:W-:Y:S01]  /*ddb0*/  IADD3 R50, P1, PT, R10.reuse, UR12, RZ ;  /* 0x0000000c0a327c10 */ /* 0x040fe2000ff3e0ff */
[----:B------:R-:W-:Y:S01]  /*ddc0*/  VIADD R35, R29, UR4 ;  /* 0x000000041d237c36 */ /* 0x000fe20008000000 */
[----:B------:R0:W4:Y:S02]  /*ddd0*/  LDG.E.U8 R31, desc[UR6][R12.64] ;  /* 0x000000060c1f7981 */ /* 0x000124000c1e1100 */
[----:B------:R-:W-:Y:S01]  /*dde0*/  LEA.HI.X.SX32 R51, R10, UR13, 0x1, P1 ;  /* 0x0000000d0a337c11 */ /* 0x000fe200088f0eff */
[--C-:B------:R-:W-:Y:S01]  /*ddf0*/  IMAD R10, R35, UR9, R0.reuse ;  /* 0x00000009230a7c24 */ /* 0x100fe2000f8e0200 */
[----:B------:R-:W-:Y:S01]  /*de00*/  IADD3 R56, P1, PT, R4, UR12, RZ ;  /* 0x0000000c04387c10 */ /* 0x000fe2000ff3e0ff */
[----:B------:R-:W-:Y:S01]  /*de10*/  VIADD R41, R41, UR4 ;  /* 0x0000000429297c36 */ /* 0x000fe20008000000 */
[----:B------:R1:W4:Y:S01]  /*de20*/  LDG.E.U8 R89, desc[UR6][R14.64] ;  /* 0x000000060e597981 */ /* 0x000322000c1e1100 */
[----:B------:R-:W-:Y:S01]  /*de30*/  VIADD R45, R45, UR4 ;  /* 0x000000042d2d7c36 */ /* 0x000fe20008000000 */
[----:B0-----:R-:W-:Y:S01]  /*de40*/  IADD3 R12, P0, PT, R2, UR12, RZ ;  /* 0x0000000c020c7c10 */ /* 0x001fe2000ff1e0ff */
[----:B------:R-:W-:Y:S01]  /*de50*/  VIADD R47, R47, UR4 ;  /* 0x000000042f2f7c36 */ /* 0x000fe20008000000 */
[----:B------:R-:W-:Y:S01]  /*de60*/  LEA.HI.X.SX32 R57, R4, UR13, 0x1, P1 ;  /* 0x0000000d04397c11 */ /* 0x000fe200088f0eff */
[--C-:B------:R-:W-:Y:S01]  /*de70*/  IMAD R4, R45, UR9, R0.reuse ;  /* 0x000000092d047c24 */ /* 0x100fe2000f8e0200 */
[----:B------:R-:W-:Y:S01]  /*de80*/  LEA.HI.X.SX32 R13, R2, UR13, 0x1, P0 ;  /* 0x0000000d020d7c11 */ /* 0x000fe200080f0eff */
[----:B------:R-:W-:Y:S01]  /*de90*/  IMAD R2, R41, UR9, R0 ;  /* 0x0000000929027c24 */ /* 0x000fe2000f8e0200 */
[----:B-1----:R-:W-:Y:S01]  /*dea0*/  IADD3 R14, P0, PT, R10, UR12, RZ ;  /* 0x0000000c0a0e7c10 */ /* 0x002fe2000ff1e0ff */
[----:B------:R0:W4:Y:S01]  /*deb0*/  LDG.E.U8 R145, desc[UR6][R16.64] ;  /* 0x0000000610917981 */ /* 0x000122000c1e1100 */
[----:B------:R-:W-:-:S02]  /*dec0*/  IADD3 R64, P1, PT, R4, UR12, RZ ;  /* 0x0000000c04407c10 */ /* 0x000fc4000ff3e0ff */
[----:B------:R-:W-:Y:S01]  /*ded0*/  LEA.HI.X.SX32 R15, R10, UR13, 0x1, P0 ;  /* 0x0000000d0a0f7c11 */ /* 0x000fe200080f0eff */
[--C-:B------:R-:W-:Y:S01]  /*dee0*/  IMAD R10, R47, UR9, R0.reuse ;  /* 0x000000092f0a7c24 */ /* 0x100fe2000f8e0200 */
[----:B------:R1:W3:Y:S01]  /*def0*/  LDG.E.U8 R59, desc[UR6][R12.64] ;  /* 0x000000060c3b7981 */ /* 0x0002e2000c1e1100 */
[----:B------:R-:W-:Y:S02]  /*df00*/  VIADD R49, R49, UR4 ;  /* 0x0000000431317c36 */ /* 0x000fe40008000000 */
[----:B------:R-:W-:Y:S01]  /*df10*/  VIADD R63, R55, UR4 ;  /* 0x00000004373f7c36 */ /* 0x000fe20008000000 */
[----:B------:R-:W-:Y:S01]  /*df20*/  LEA.HI.X.SX32 R65, R4, UR13, 0x1, P1 ;  /* 0x0000000d04417c11 */ /* 0x000fe200088f0eff */
[----:B------:R1:W4:Y:S01]  /*df30*/  LDG.E.U8 R106, desc[UR6][R18.64] ;  /* 0x00000006126a7981 */ /* 0x000322000c1e1100 */
[C---:B0-----:R-:W-:Y:S01]  /*df40*/  IADD3 R16, P0, PT, R2.reuse, UR12, RZ ;  /* 0x0000000c02107c10 */ /* 0x041fe2000ff1e0ff */
[--C-:B------:R-:W-:Y:S02]  /*df50*/  IMAD R4, R63, UR9, R0.reuse ;  /* 0x000000093f047c24 */ /* 0x100fe4000f8e0200 */
[----:B------:R0:W4:Y:S01]  /*df60*/  LDG.E.U8 R153, desc[UR6][R14.64] ;  /* 0x000000060e997981 */ /* 0x000122000c1e1100 */
[----:B------:R-:W-:Y:S01]  /*df70*/  LEA.HI.X.SX32 R17, R2, UR13, 0x1, P0 ;  /* 0x0000000d02117c11 */ /* 0x000fe200080f0eff */
[----:B------:R-:W-:Y:S01]  /*df80*/  IMAD R2, R49, UR9, R0 ;  /* 0x0000000931027c24 */ /* 0x000fe2000f8e0200 */
[----:B-1----:R-:W-:Y:S01]  /*df90*/  IADD3 R12, P0, PT, R10, UR12, RZ ;  /* 0x0000000c0a0c7c10 */ /* 0x002fe2000ff1e0ff */
[----:B------:R1:W4:Y:S01]  /*dfa0*/  LDG.E.U8 R56, desc[UR6][R56.64] ;  /* 0x0000000638387981 */ /* 0x000322000c1e1100 */
[----:B------:R-:W-:-:S02]  /*dfb0*/  VIADD R69, R69, UR4 ;  /* 0x0000000445457c36 */ /* 0x000fc40008000000 */
[----:B------:R-:W-:Y:S01]  /*dfc0*/  LEA.HI.X.SX32 R13, R10, UR13, 0x1, P0 ;  /* 0x0000000d0a0d7c11 */ /* 0x000fe200080f0eff */
[----:B------:R-:W-:Y:S01]  /*dfd0*/  VIADD R77, R77, UR4 ;  /* 0x000000044d4d7c36 */ /* 0x000fe20008000000 */
[----:B------:R-:W-:Y:S01]  /*dfe0*/  IADD3 R18, P0, PT, R4, UR12, RZ ;  /* 0x0000000c04127c10 */ /* 0x000fe2000ff1e0ff */
[----:B------:R1:W4:Y:S01]  /*dff0*/  LDG.E.U8 R80, desc[UR6][R80.64] ;  /* 0x0000000650507981 */ /* 0x000322000c1e1100 */
[----:B0-----:R-:W-:Y:S01]  /*e000*/  IADD3 R14, P1, PT, R2, UR12, RZ ;  /* 0x0000000c020e7c10 */ /* 0x001fe2000ff3e0ff */
[----:B-1----:R-:W-:-:S03]  /*e010*/  VIADD R57, R67, UR4 ;  /* 0x0000000443397c36 */ /* 0x002fc60008000000 */
[----:B------:R-:W-:Y:S01]  /*e020*/  LEA.HI.X.SX32 R15, R2, UR13, 0x1, P1 ;  /* 0x0000000d020f7c11 */ /* 0x000fe200088f0eff */
[----:B------:R0:W4:Y:S01]  /*e030*/  LDG.E.U8 R64, desc[UR6][R64.64] ;  /* 0x0000000640407981 */ /* 0x000122000c1e1100 */
[----:B------:R-:W-:Y:S01]  /*e040*/  LEA.HI.X.SX32 R19, R4, UR13, 0x1, P0 ;  /* 0x0000000d04137c11 */ /* 0x000fe200080f0eff */
[--C-:B------:R-:W-:Y:S02]  /*e050*/  IMAD R2, R57, UR9, R0.reuse ;  /* 0x0000000939027c24 */ /* 0x100fe4000f8e0200 */
[--C-:B------:R-:W-:Y:S01]  /*e060*/  IMAD R4, R69, UR9, R0.reuse ;  /* 0x0000000945047c24 */ /* 0x100fe2000f8e0200 */
[----:B------:R1:W4:Y:S01]  /*e070*/  LDG.E.U8 R60, desc[UR6][R12.64] ;  /* 0x000000060c3c7981 */ /* 0x000322000c1e1100 */
[--C-:B------:R-:W-:Y:S01]  /*e080*/  IMAD R10, R77, UR9, R0.reuse ;  /* 0x000000094d0a7c24 */ /* 0x100fe2000f8e0200 */
[----:B------:R-:W-:Y:S01]  /*e090*/  IADD3 R136, P0, PT, R2, UR12, RZ ;  /* 0x0000000c02887c10 */ /* 0x000fe2000ff1e0ff */
[----:B------:R-:W-:Y:S01]  /*e0a0*/  VIADD R81, R79, UR4 ;  /* 0x000000044f517c36 */ /* 0x000fe20008000000 */
[----:B------:R-:W-:Y:S01]  /*e0b0*/  IADD3 R126, P1, PT, R4, UR12, RZ ;  /* 0x0000000c047e7c10 */ /* 0x000fe2000ff3e0ff */
[----:B0-----:R-:W-:Y:S01]  /*e0c0*/  VIADD R65, R21, UR4 ;  /* 0x0000000415417c36 */ /* 0x001fe20008000000 */
[----:B------:R-:W-:Y:S01]  /*e0d0*/  LEA.HI.X.SX32 R137, R2, UR13, 0x1, P0 ;  /* 0x0000000d02897c11 */ /* 0x000fe200080f0eff */
[----:B------:R-:W4:Y:S01]  /*e0e0*/  LDG.E.U8 R110, desc[UR6][R110.64] ;  /* 0x000000066e6e7981 */ /* 0x000f22000c1e1100 */
[----:B------:R-:W-:Y:S01]  /*e0f0*/  LEA.HI.X.SX32 R127, R4, UR13, 0x1, P1 ;  /* 0x0000000d047f7c11 */ /* 0x000fe200088f0eff */
[--C-:B------:R-:W-:Y:S01]  /*e100*/  IMAD R2, R65, UR9, R0.reuse ;  /* 0x0000000941027c24 */ /* 0x100fe2000f8e0200 */
[C---:B-1----:R-:W-:Y:S01]  /*e110*/  IADD3 R12, P0, PT, R10.reuse, UR12, RZ ;  /* 0x0000000c0a0c7c10 */ /* 0x042fe2000ff1e0ff */
[----:B------:R-:W-:Y:S01]  /*e120*/  IMAD R4, R81, UR9, R0 ;  /* 0x0000000951047c24 */ /* 0x000fe2000f8e0200 */
[----:B------:R0:W4:Y:S02]  /*e130*/  LDG.E.U8 R55, desc[UR6][R14.64] ;  /* 0x000000060e377981 */ /* 0x000124000c1e1100 */
[----:B------:R-:W-:Y:S01]  /*e140*/  LEA.HI.X.SX32 R13, R10, UR13, 0x1, P0 ;  /* 0x0000000d0a0d7c11 */ /* 0x000fe200080f0eff */
[----:B------:R-:W-:Y:S01]  /*e150*/  VIADD R21, R23, UR4 ;  /* 0x0000000417157c36 */ /* 0x000fe20008000000 */
[----:B------:R-:W4:Y:S01]  /*e160*/  LDG.E.U8 R38, desc[UR6][R38.64] ;  /* 0x0000000626267981 */ /* 0x000f22000c1e1100 */
[----:B------:R-:W-:-:S03]  /*e170*/  VIADD R29, R25, UR4 ;  /* 0x00000004191d7c36 */ /* 0x000fc60008000000 */
[----:B------:R1:W4:Y:S01]  /*e180*/  LDG.E.U8 R111, desc[UR6][R18.64] ;  /* 0x00000006126f7981 */ /* 0x000322000c1e1100 */
[----:B0-----:R-:W-:-:S03]  /*e190*/  IADD3 R14, P1, PT, R2, UR12, RZ ;  /* 0x0000000c020e7c10 */ /* 0x001fc6000ff3e0ff */
[----:B------:R0:W4:Y:S01]  /*e1a0*/  LDG.E.U8 R73, desc[UR6][R16.64] ;  /* 0x0000000610497981 */ /* 0x000122000c1e1100 */
[----:B------:R-:W-:-:S03]  /*e1b0*/  LEA.HI.X.SX32 R15, R2, UR13, 0x1, P1 ;  /* 0x0000000d020f7c11 */ /* 0x000fc600088f0eff */
[----:B------:R5:W4:Y:S01]  /*e1c0*/  LDG.E.U8 R146, desc[UR6][R12.64] ;  /* 0x000000060c927981 */ /* 0x000b22000c1e1100 */
[C---:B-1----:R-:W-:Y:S01]  /*e1d0*/  IADD3 R18, P0, PT, R4.reuse, UR12, RZ ;  /* 0x0000000c04127c10 */ /* 0x042fe2000ff1e0ff */
[--C-:B------:R-:W-:Y:S02]  /*e1e0*/  IMAD R2, R21, UR9, R0.reuse ;  /* 0x0000000915027c24 */ /* 0x100fe4000f8e0200 */
[----:B------:R-:W4:Y:S01]  /*e1f0*/  LDG.E.U8 R50, desc[UR6][R50.64] ;  /* 0x0000000632327981 */ /* 0x000f22000c1e1100 */
[----:B------:R-:W-:Y:S01]  /*e200*/  LEA.HI.X.SX32 R19, R4, UR13, 0x1, P0 ;  /* 0x0000000d04137c11 */ /* 0x000fe200080f0eff */
[--C-:B------:R-:W-:Y:S02]  /*e210*/  IMAD R4, R29, UR9, R0.reuse ;  /* 0x000000091d047c24 */ /* 0x100fe4000f8e0200 */
[----:B------:R-:W4:Y:S01]  /*e220*/  LDG.E.U8 R126, desc[UR6][R126.64] ;  /* 0x000000067e7e7981 */ /* 0x000f22000c1e1100 */
[----:B------:R-:W-:Y:S01]  /*e230*/  VIADD R39, R35, UR4 ;  /* 0x0000000423277c36 */ /* 0x000fe20008000000 */
[----:B0-----:R-:W-:Y:S01]  /*e240*/  IADD3 R16, P0, PT, R2, UR12, RZ ;  /* 0x0000000c02107c10 */ /* 0x001fe2000ff1e0ff */
[----:B------:R-:W-:Y:S01]  /*e250*/  VIADD R41, R41, UR4 ;  /* 0x0000000429297c36 */ /* 0x000fe20008000000 */
[----:B-----5:R-:W-:Y:S01]  /*e260*/  IADD3 R12, P1, PT, R4, UR12, RZ ;  /* 0x0000000c040c7c10 */ /* 0x020fe2000ff3e0ff */
[--C-:B------:R-:W-:Y:S01]  /*e270*/  IMAD R10, R39, UR9, R0.reuse ;  /* 0x00000009270a7c24 */ /* 0x100fe2000f8e0200 */
[----:B------:R-:W5:Y:S01]  /*e280*/  LDG.E.U8 R124, desc[UR6][R124.64] ;  /* 0x000000067c7c7981 */ /* 0x000f62000c1e1100 */
[----:B------:R-:W-:Y:S01]  /*e290*/  VIADD R45, R45, UR4 ;  /* 0x000000042d2d7c36 */ /* 0x000fe20008000000 */
[----:B------:R-:W-:Y:S01]  /*e2a0*/  LEA.HI.X.SX32 R17, R2, UR13, 0x1, P0 ;  /* 0x0000000d02117c11 */ /* 0x000fe200080f0eff */
[--C-:B------:R-:W-:Y:S01]  /*e2b0*/  IMAD R2, R41, UR9, R0.reuse ;  /* 0x0000000929027c24 */ /* 0x100fe2000f8e0200 */
[----:B------:R-:W-:Y:S01]  /*e2c0*/  LEA.HI.X.SX32 R13, R4, UR13, 0x1, P1 ;  /* 0x0000000d040d7c11 */ /* 0x000fe200088f0eff */
[----:B------:R-:W-:Y:S01]  /*e2d0*/  IMAD R4, R45, UR9, R0 ;  /* 0x000000092d047c24 */ /* 0x000fe2000f8e0200 */
[----:B------:R-:W-:Y:S01]  /*e2e0*/  IADD3 R114, P0, PT, R10, UR12, RZ ;  /* 0x0000000c0a727c10 */ /* 0x000fe2000ff1e0ff */
[----:B------:R0:W4:Y:S01]  /*e2f0*/  LDG.E.U8 R105, desc[UR6][R14.64] ;  /* 0x000000060e697981 */ /* 0x000122000c1e1100 */
[----:B------:R-:W-:-:S02]  /*e300*/  VIADD R47, R47, UR4 ;  /* 0x000000042f2f7c36 */ /* 0x000fc40008000000 */
[----:B------:R-:W-:Y:S01]  /*e310*/  LEA.HI.X.SX32 R115, R10, UR13, 0x1, P0 ;  /* 0x0000000d0a737c11 */ /* 0x000fe200080f0eff */
[----:B------:R1:W4:Y:S01]  /*e320*/  LDG.E.U8 R51, desc[UR6][R18.64] ;  /* 0x0000000612337981 */ /* 0x000322000c1e1100 */
[----:B------:R-:W-:Y:S02]  /*e330*/  VIADD R167, R49, UR4 ;  /* 0x0000000431a77c36 */ /* 0x000fe40008000000 */
[----:B------:R-:W-:Y:S01]  /*e340*/  VIADD R63, R63, UR4 ;  /* 0x000000043f3f7c36 */ /* 0x000fe20008000000 */
[----:B------:R1:W3:Y:S01]  /*e350*/  LDG.E.U8 R116, desc[UR6][R16.64] ;  /* 0x0000000610747981 */ /* 0x0002e2000c1e1100 */
[----:B0-----:R-:W-:Y:S01]  /*e360*/  IADD3 R14, P0, PT, R4, UR12, RZ ;  /* 0x0000000c040e7c10 */ /* 0x001fe2000ff1e0ff */
[----:B------:R-:W-:Y:S02]  /*e370*/  VIADD R57, R57, UR4 ;  /* 0x0000000439397c36 */ /* 0x000fe40008000000 */
[----:B------:R-:W4:Y:S01]  /*e380*/  LDG.E.U8 R136, desc[UR6][R136.64] ;  /* 0x0000000688887981 */ /* 0x000f22000c1e1100 */
[----:B-1----:R-:W-:-:S02]  /*e390*/  IADD3 R18, P1, PT, R2, UR12, RZ ;  /* 0x0000000c02127c10 */ /* 0x002fc4000ff3e0ff */
[----:B------:R-:W-:Y:S01]  /*e3a0*/  LEA.HI.X.SX32 R15, R4, UR13, 0x1, P0 ;  /* 0x0000000d040f7c11 */ /* 0x000fe200080f0eff */
[--C-:B------:R-:W-:Y:S01]  /*e3b0*/  IMAD R4, R167, UR9, R0.reuse ;  /* 0x00000009a7047c24 */ /* 0x100fe2000f8e0200 */
[----:B------:R-:W-:Y:S01]  /*e3c0*/  LEA.HI.X.SX32 R19, R2, UR13, 0x1, P1 ;  /* 0x0000000d02137c11 */ /* 0x000fe200088f0eff */
[--C-:B------:R-:W-:Y:S01]  /*e3d0*/  IMAD R2, R47, UR9, R0.reuse ;  /* 0x000000092f027c24 */ /* 0x100fe2000f8e0200 */
[----:B------:R-:W4:Y:S01]  /*e3e0*/  LDG.E.U8 R13, desc[UR6][R12.64] ;  /* 0x000000060c0d7981 */ /* 0x000f22000c1e1100 */
[--C-:B------:R-:W-:Y:S01]  /*e3f0*/  IMAD R10, R63, UR9, R0.reuse ;  /* 0x000000093f0a7c24 */ /* 0x100fe2000f8e0200 */
[----:B------:R-:W-:Y:S01]  /*e400*/  IADD3 R22, P1, PT, R4, UR12, RZ ;  /* 0x0000000c04167c10 */ /* 0x000fe2000ff3e0ff */
[----:B------:R-:W-:Y:S01]  /*e410*/  VIADD R69, R69, UR4 ;  /* 0x0000000445457c36 */ /* 0x000fe20008000000 */
[----:B------:R-:W-:Y:S01]  /*e420*/  IADD3 R16, P0, PT, R2, UR12, RZ ;  /* 0x0000000c02107c10 */ /* 0x000fe2000ff1e0ff */
[----:B------:R0:W4:Y:S01]  /*e430*/  LDG.E.U8 R79, desc[UR6][R18.64] ;  /* 0x00000006124f7981 */ /* 0x000122000c1e1100 */
        /* <DEDUP_REMOVED lines=8> */
[----:B------:R-:W-:Y:S01]  /*e4c0*/  VIADD R65, R65, UR4 ;  /* 0x0000000441417c36 */ /* 0x000fe20008000000 */
[----:B0-----:R-:W-:Y:S01]  /*e4d0*/  IADD3 R18, P0, PT, R4, UR12, RZ ;  /* 0x0000000c04127c10 */ /* 0x001fe2000ff1e0ff */
[----:B------:R-:W-:Y:S01]  /*e4e0*/  VIADD R81, R81, UR4 ;  /* 0x0000000451517c36 */ /* 0x000fe20008000000 */
[----:B------:R0:W4:Y:S01]  /*e4f0*/  LDG.E.U8 R127, desc[UR6][R16.64] ;  /* 0x00000006107f7981 */ /* 0x000122000c1e1100 */
[----:B-1----:R-:W-:-:S03]  /*e500*/  IADD3 R14, P1, PT, R2, UR12, RZ ;  /* 0x0000000c020e7c10 */ /* 0x002fc6000ff3e0ff */
[----:B------:R1:W4:Y:S01]  /*e510*/  LDG.E.U8 R22, desc[UR6][R22.64] ;  /* 0x0000000616167981 */ /* 0x000322000c1e1100 */
[----:B------:R-:W-:Y:S01]  /*e520*/  LEA.HI.X.SX32 R19, R4, UR13, 0x1, P0 ;  /* 0x0000000d04137c11 */ /* 0x000fe200080f0eff */
[--C-:B------:R-:W-:Y:S01]  /*e530*/  IMAD R4, R65, UR9, R0.reuse ;  /* 0x0000000941047c24 */ /* 0x100fe2000f8e0200 */
[----:B------:R-:W-:Y:S01]  /*e540*/  LEA.HI.X.SX32 R15, R2, UR13, 0x1, P1 ;  /* 0x0000000d020f7c11 */ /* 0x000fe200088f0eff */
[--C-:B------:R-:W-:Y:S01]  /*e550*/  IMAD R2, R77, UR9, R0.reuse ;  /* 0x000000094d027c24 */ /* 0x100fe2000f8e0200 */
[----:B------:R-:W4:Y:S01]  /*e560*/  LDG.E.U8 R114, desc[UR6][R114.64] ;  /* 0x0000000672727981 */ /* 0x000f22000c1e1100 */
[--C-:B------:R-:W-:Y:S01]  /*e570*/  IMAD R10, R81, UR9, R0.reuse ;  /* 0x00000009510a7c24 */ /* 0x100fe2000f8e0200 */
[----:B0-----:R-:W-:Y:S01]  /*e580*/  IADD3 R16, P1, PT, R4, UR12, RZ ;  /* 0x0000000c04107c10 */ /* 0x001fe2000ff3e0ff */
[----:B------:R-:W-:Y:S01]  /*e590*/  VIADD R35, R29, UR4 ;  /* 0x000000041d237c36 */ /* 0x000fe20008000000 */
[----:B------:R-:W-:Y:S01]  /*e5a0*/  IADD3 R20, P0, PT, R2, UR12, RZ ;  /* 0x0000000c02147c10 */ /* 0x000fe2000ff1e0ff */
[----:B-1----:R-:W-:Y:S01]  /*e5b0*/  VIADD R23, R21, UR4 ;  /* 0x0000000415177c36 */ /* 0x002fe20008000000 */
        /* <DEDUP_REMOVED lines=11> */
[----:B------:R1:W4:Y:S01]  /*e670*/  LDG.E.U8 R104, desc[UR6][R16.64] ;  /* 0x0000000610687981 */ /* 0x000322000c1e1100 */
        /* <DEDUP_REMOVED lines=13> */
[----:B------:R0:W5:Y:S01]  /*e750*/  LDG.E.U8 R115, desc[UR6][R18.64] ;  /* 0x0000000612737981 */ /* 0x000162000c1e1100 */
        /* <DEDUP_REMOVED lines=12> */
[----:B-1----:R-:W-:Y:S01]  /*e820*/  IADD3 R14, P0, PT, R4, UR12, RZ ;  /* 0x0000000c040e7c10 */ /* 0x002fe2000ff1e0ff */
[----:B------:R-:W-:Y:S01]  /*e830*/  VIADD R143, R77, UR4 ;  /* 0x000000044d8f7c36 */ /* 0x000fe20008000000 */
[----:B------:R-:W-:Y:S01]  /*e840*/  LEA.HI.X.SX32 R19, R2, UR13, 0x1, P1 ;  /* 0x0000000d02137c11 */ /* 0x000fe200088f0eff */
[--C-:B------:R-:W-:Y:S01]  /*e850*/  IMAD R2, R161, UR9, R0.reuse ;  /* 0x00000009a1027c24 */ /* 0x100fe2000f8e0200 */
[----:B------:R-:W-:Y:S01]  /*e860*/  LEA.HI.X.SX32 R15, R4, UR13, 0x1, P0 ;  /* 0x0000000d040f7c11 */ /* 0x000fe200080f0eff */
[--C-:B------:R-:W-:Y:S01]  /*e870*/  IMAD R4, R165, UR9, R0.reuse ;  /* 0x00000009a5047c24 */ /* 0x100fe2000f8e0200 */
[----:B------:R1:W4:Y:S01]  /*e880*/  LDG.E.U8 R28, desc[UR6][R28.64] ;  /* 0x000000061c1c7981 */ /* 0x000322000c1e1100 */
[--C-:B------:R-:W-:Y:S01]  /*e890*/  IMAD R10, R149, UR9, R0.reuse ;  /* 0x00000009950a7c24 */ /* 0x100fe2000f8e0200 */
[----:B0-----:R-:W-:Y:S01]  /*e8a0*/  IADD3 R16, P0, PT, R2, UR12, RZ ;  /* 0x0000000c02107c10 */ /* 0x001fe2000ff1e0ff */
[----:B------:R-:W-:Y:S01]  /*e8b0*/  VIADD R139, R65, UR4 ;  /* 0x00000004418b7c36 */ /* 0x000fe20008000000 */
[----:B------:R-:W-:Y:S01]  /*e8c0*/  IADD3 R134, P1, PT, R4, UR12, RZ ;  /* 0x0000000c04867c10 */ /* 0x000fe2000ff3e0ff */
[----:B------:R-:W-:Y:S01]  /*e8d0*/  VIADD R131, R81, UR4 ;  /* 0x0000000451837c36 */ /* 0x000fe20008000000 */
[----:B------:R-:W-:Y:S01]  /*e8e0*/  LEA.HI.X.SX32 R17, R2, UR13, 0x1, P0 ;  /* 0x0000000d02117c11 */ /* 0x000fe200080f0eff */
[--C-:B------:R-:W-:Y:S01]  /*e8f0*/  IMAD R2, R143, UR9, R0.reuse ;  /* 0x000000098f027c24 */ /* 0x100fe2000f8e0200 */
[----:B------:R-:W-:Y:S01]  /*e900*/  LEA.HI.X.SX32 R135, R4, UR13, 0x1, P1 ;  /* 0x0000000d04877c11 */ /* 0x000fe200088f0eff */
[----:B------:R-:W-:Y:S01]  /*e910*/  IMAD R4, R139, UR9, R0 ;  /* 0x000000098b047c24 */ /* 0x000fe2000f8e0200 */
[----:B------:R-:W-:Y:S01]  /*e920*/  IADD3 R20, P0, PT, R10, UR12, RZ ;  /* 0x0000000c0a147c10 */ /* 0x000fe2000ff1e0ff */
[----:B------:R0:W4:Y:S01]  /*e930*/  LDG.E.U8 R70, desc[UR6][R18.64] ;  /* 0x0000000612467981 */ /* 0x000122000c1e1100 */
[----:B-1----:R-:W-:-:S02]  /*e940*/  VIADD R29, R23, UR4 ;  /* 0x00000004171d7c36 */ /* 0x002fc40008000000 */
[----:B------:R-:W-:Y:S01]  /*e950*/  LEA.HI.X.SX32 R21, R10, UR13, 0x1, P0 ;  /* 0x0000000d0a157c11 */ /* 0x000fe200080f0eff */
[----:B------:R1:W4:Y:S01]  /*e960*/  LDG.E.U8 R54, desc[UR6][R14.64] ;  /* 0x000000060e367981 */ /* 0x000322000c1e1100 */
[----:B------:R-:W-:-:S03]  /*e970*/  IMAD R10, R131, UR9, R0 ;  /* 0x00000009830a7c24 */ /* 0x000fc6000f8e0200 */
[----:B------:R2:W4:Y:S01]  /*e980*/  LDG.E.U8 R25, desc[UR6][R16.64] ;  /* 0x0000000610197981 */ /* 0x000522000c1e1100 */
[----:B0-----:R-:W-:Y:S01]  /*e990*/  IADD3 R18, P1, PT, R2, UR12, RZ ;  /* 0x0000000c02127c10 */ /* 0x001fe2000ff3e0ff */
[----:B------:R-:W-:Y:S02]  /*e9a0*/  VIADD R35, R35, UR4 ;  /* 0x0000000423237c36 */ /* 0x000fe40008000000 */
[----:B------:R0:W4:Y:S01]  /*e9b0*/  LDG.E.U8 R69, desc[UR6][R20.64] ;  /* 0x0000000614457981 */ /* 0x000122000c1e1100 */
[----:B-1----:R-:W-:Y:S02]  /*e9c0*/  IADD3 R14, P0, PT, R4, UR12, RZ ;  /* 0x0000000c040e7c10 */ /* 0x002fe4000ff1e0ff */
[----:B------:R-:W-:Y:S01]  /*e9d0*/  LEA.HI.X.SX32 R19, R2, UR13, 0x1, P1 ;  /* 0x0000000d02137c11 */ /* 0x000fe200088f0eff */
[--C-:B------:R-:W-:Y:S01]  /*e9e0*/  IMAD R2, R29, UR9, R0.reuse ;  /* 0x000000091d027c24 */ /* 0x100fe2000f8e0200 */
[----:B------:R-:W-:Y:S01]  /*e9f0*/  LEA.HI.X.SX32 R15, R4, UR13, 0x1, P0 ;  /* 0x0000000d040f7c11 */ /* 0x000fe200080f0eff */
[----:B------:R-:W-:Y:S01]  /*ea00*/  VIADD R141, R41, UR4 ;  /* 0x00000004298d7c36 */ /* 0x000fe20008000000 */
[C---:B--2---:R-:W-:Y:S01]  /*ea10*/  IADD3 R16, P0, PT, R10.reuse, UR12, RZ ;  /* 0x0000000c0a107c10 */ /* 0x044fe2000ff1e0ff */
[--C-:B------:R-:W-:Y:S01]  /*ea20*/  IMAD R4, R35, UR9, R0.reuse ;  /* 0x0000000923047c24 */ /* 0x100fe2000f8e0200 */
[----:B------:R1:W2:Y:S02]  /*ea30*/  LDG.E.U8 R150, desc[UR6][R18.64] ;  /* 0x0000000612967981 */ /* 0x0002a4000c1e1100 */
[----:B------:R-:W-:Y:S01]  /*ea40*/  LEA.HI.X.SX32 R17, R10, UR13, 0x1, P0 ;  /* 0x0000000d0a117c11 */ /* 0x000fe200080f0eff */
[----:B------:R-:W-:Y:S01]  /*ea50*/  VIADD R23, R39, UR4 ;  /* 0x0000000427177c36 */ /* 0x000fe20008000000 */
[----:B------:R-:W-:Y:S01]  /*ea60*/  IADD3 R92, P0, PT, R2, UR12, RZ ;  /* 0x0000000c025c7c10 */ /* 0x000fe2000ff1e0ff */
[----:B------:R-:W-:Y:S01]  /*ea70*/  VIADD R125, R45, UR4 ;  /* 0x000000042d7d7c36 */ /* 0x000fe20008000000 */
[----:B0-----:R-:W-:Y:S01]  /*ea80*/  IADD3 R20, P1, PT, R4, UR12, RZ ;  /* 0x0000000c04147c10 */ /* 0x001fe2000ff3e0ff */
[--C-:B------:R-:W-:Y:S01]  /*ea90*/  IMAD R10, R23, UR9, R0.reuse ;  /* 0x00000009170a7c24 */ /* 0x100fe2000f8e0200 */
[----:B------:R-:W-:Y:S01]  /*eaa0*/  LEA.HI.X.SX32 R93, R2, UR13, 0x1, P0 ;  /* 0x0000000d025d7c11 */ /* 0x000fe200080f0eff */
[--C-:B------:R-:W-:Y:S01]  /*eab0*/  IMAD R2, R141, UR9, R0.reuse ;  /* 0x000000098d027c24 */ /* 0x100fe2000f8e0200 */
[----:B------:R0:W2:Y:S01]  /*eac0*/  LDG.E.U8 R103, desc[UR6][R14.64] ;  /* 0x000000060e677981 */ /* 0x0000a2000c1e1100 */
[----:B------:R-:W-:Y:S01]  /*ead0*/  LEA.HI.X.SX32 R21, R4, UR13, 0x1, P1 ;  /* 0x0000000d04157c11 */ /* 0x000fe200088f0eff */
[----:B------:R-:W-:Y:S01]  /*eae0*/  IMAD R4, R125, UR9, R0 ;  /* 0x000000097d047c24 */ /* 0x000fe2000f8e0200 */
[----:B-1----:R-:W-:Y:S01]  /*eaf0*/  IADD3 R18, P0, PT, R10, UR12, RZ ;  /* 0x0000000c0a127c10 */ /* 0x002fe2000ff1e0ff */
[----:B------:R-:W3:Y:S01]  /*eb00*/  LDG.E.U8 R132, desc[UR6][R132.64] ;  /* 0x0000000684847981 */ /* 0x000ee2000c1e1100 */
[----:B------:R-:W-:-:S03]  /*eb10*/  VIADD R29, R29, UR4 ;  /* 0x000000041d1d7c36 */ /* 0x000fc60008000000 */
[----:B------:R-:W2:Y:S01]  /*eb20*/  LDG.E.U8 R48, desc[UR6][R48.64] ;  /* 0x0000000630307981 */ /* 0x000ea2000c1e1100 */
[----:B0-----:R-:W-:Y:S02]  /*eb30*/  IADD3 R14, P1, PT, R2, UR12, RZ ;  /* 0x0000000c020e7c10 */ /* 0x001fe4000ff3e0ff */
[----:B------:R-:W-:Y:S01]  /*eb40*/  LEA.HI.X.SX32 R19, R10, UR13, 0x1, P0 ;  /* 0x0000000d0a137c11 */ /* 0x000fe200080f0eff */
[----:B------:R-:W-:Y:S01]  /*eb50*/  VIADD R119, R119, UR4 ;  /* 0x0000000477777c36 */ /* 0x000fe20008000000 */
[----:B------:R-:W-:Y:S01]  /*eb60*/  LEA.HI.X.SX32 R15, R2, UR13, 0x1, P1 ;  /* 0x0000000d020f7c11 */ /* 0x000fe200088f0eff */
[C---:B------:R-:W-:Y:S01]  /*eb70*/  IMAD R2, R29.reuse, UR9, R0 ;  /* 0x000000091d027c24 */ /* 0x040fe2000f8e0200 */
[----:B------:R-:W2:Y:S01]  /*eb80*/  LDG.E.U8 R47, desc[UR6][R20.64] ;  /* 0x00000006142f7981 */ /* 0x000ea2000c1e1100 */
[----:B------:R-:W-:-:S03]  /*eb90*/  VIADD R39, R29, UR4 ;  /* 0x000000041d277c36 */ /* 0x000fc60008000000 */
[----:B------:R0:W2:Y:S01]  /*eba0*/  LDG.E.U8 R49, desc[UR6][R16.64] ;  /* 0x0000000610317981 */ /* 0x0000a2000c1e1100 */
[----:B------:R-:W-:-:S03]  /*ebb0*/  IMAD R10, R119, UR9, R0 ;  /* 0x00000009770a7c24 */ /* 0x000fc6000f8e0200 */
[----:B------:R-:W2:Y:S01]  /*ebc0*/  LDG.E.U8 R108, desc[UR6][R108.64] ;  /* 0x000000066c6c7981 */ /* 0x000ea2000c1e1100 */
[----:B------:R-:W-:-:S03]  /*ebd0*/  VIADD R167, R167, UR4 ;  /* 0x00000004a7a77c36 */ /* 0x000fc60008000000 */
[----:B------:R-:W5:Y:S01]  /*ebe0*/  LDG.E.U8 R92, desc[UR6][R92.64] ;  /* 0x000000065c5c7981 */ /* 0x000f62000c1e1100 */
[----:B0-----:R-:W-:-:S03]  /*ebf0*/  IADD3 R16, P0, PT, R4, UR12, RZ ;  /* 0x0000000c04107c10 */ /* 0x001fc6000ff1e0ff */
[----:B------:R-:W2:Y:S01]  /*ec00*/  LDG.E.U8 R65, desc[UR6][R14.64] ;  /* 0x000000060e417981 */ /* 0x000ea2000c1e1100 */
[----:B------:R-:W-:Y:S01]  /*ec10*/  LEA.HI.X.SX32 R17, R4, UR13, 0x1, P0 ;  /* 0x0000000d04117c11 */ /* 0x000fe200080f0eff */
[C-C-:B------:R-:W-:Y:S01]  /*ec20*/  IMAD R4, R39.reuse, UR9, R0.reuse ;  /* 0x0000000927047c24 */ /* 0x140fe2000f8e0200 */
[----:B------:R-:W-:Y:S01]  /*ec30*/  IADD3 R20, P0, PT, R2, UR12, RZ ;  /* 0x0000000c02147c10 */ /* 0x000fe2000ff1e0ff */
[----:B------:R-:W-:Y:S01]  /*ec40*/  VIADD R39, R39, UR4 ;  /* 0x0000000427277c36 */ /* 0x000fe20008000000 */
[----:B------:R0:W2:Y:S01]  /*ec50*/  LDG.E.U8 R109, desc[UR6][R18.64] ;  /* 0x00000006126d7981 */ /* 0x0000a2000c1e1100 */
[----:B------:R-:W-:Y:S02]  /*ec60*/  IADD3 R40, P1, PT, R10, UR12, RZ ;  /* 0x0000000c0a287c10 */ /* 0x000fe4000ff3e0ff */
[----:B------:R-:W-:Y:S01]  /*ec70*/  LEA.HI.X.SX32 R21, R2, UR13, 0x1, P0 ;  /* 0x0000000d02157c11 */ /* 0x000fe200080f0eff */
[C---:B------:R-:W-:Y:S01]  /*ec80*/  IMAD R2, R39.reuse, UR9, R0 ;  /* 0x0000000927027c24 */ /* 0x040fe2000f8e0200 */
[----:B------:R1:W2:Y:S01]  /*ec90*/  LDG.E.U8 R29, desc[UR6][R16.64] ;  /* 0x00000006101d7981 */ /* 0x0002a2000c1e1100 */
[----:B------:R-:W-:Y:S01]  /*eca0*/  VIADD R39, R39, UR4 ;  /* 0x0000000427277c36 */ /* 0x000fe20008000000 */
[----:B------:R-:W-:-:S02]  /*ecb0*/  LEA.HI.X.SX32 R41, R10, UR13, 0x1, P1 ;  /* 0x0000000d0a297c11 */ /* 0x000fc400088f0eff */
[----:B------:R-:W2:Y:S01]  /*ecc0*/  LDG.E.U8 R100, desc[UR6][R100.64] ;  /* 0x0000000664647981 */ /* 0x000ea2000c1e1100 */
[C---:B0-----:R-:W-:Y:S01]  /*ecd0*/  IADD3 R18, P0, PT, R4.reuse, UR12, RZ ;  /* 0x0000000c04127c10 */ /* 0x041fe2000ff1e0ff */
[--C-:B------:R-:W-:Y:S02]  /*ece0*/  IMAD R10, R167, UR9, R0.reuse ;  /* 0x00000009a70a7c24 */ /* 0x100fe4000f8e0200 */
[----:B------:R0:W4:Y:S01]  /*ecf0*/  LDG.E.U8 R66, desc[UR6][R20.64] ;  /* 0x0000000614427981 */ /* 0x000122000c1e1100 */
[----:B------:R-:W-:Y:S01]  /*ed00*/  LEA.HI.X.SX32 R19, R4, UR13, 0x1, P0 ;  /* 0x0000000d04137c11 */ /* 0x000fe200080f0eff */
[C-C-:B------:R-:W-:Y:S01]  /*ed10*/  IMAD R4, R39.reuse, UR9, R0.reuse ;  /* 0x0000000927047c24 */ /* 0x140fe2000f8e0200 */
[----:B------:R-:W-:Y:S01]  /*ed20*/  IADD3 R44, P0, PT, R2, UR12, RZ ;  /* 0x0000000c022c7c10 */ /* 0x000fe2000ff1e0ff */
[----:B------:R-:W-:Y:S01]  /*ed30*/  VIADD R39, R39, UR4 ;  /* 0x0000000427277c36 */ /* 0x000fe20008000000 */
[----:B------:R-:W-:Y:S01]  /*ed40*/  IADD3 R14, P1, PT, R10, UR12, RZ ;  /* 0x0000000c0a0e7c10 */ /* 0x000fe2000ff3e0ff */
[----:B------:R-:W4:Y:S01]  /*ed50*/  LDG.E.U8 R101, desc[UR6][R18.64] ;  /* 0x0000000612657981 */ /* 0x000f22000c1e1100 */
[----:B------:R-:W-:Y:S01]  /*ed60*/  LEA.HI.X.SX32 R45, R2, UR13, 0x1, P0 ;  /* 0x0000000d022d7c11 */ /* 0x000fe200080f0eff */
[C-C-:B------:R-:W-:Y:S01]  /*ed70*/  IMAD R2, R39.reuse, UR9, R0.reuse ;  /* 0x0000000927027c24 */ /* 0x140fe2000f8e0200 */
[----:B-1----:R-:W-:Y:S01]  /*ed80*/  IADD3 R16, P0, PT, R4, UR12, RZ ;  /* 0x0000000c04107c10 */ /* 0x002fe2000ff1e0ff */
[----:B------:R-:W-:Y:S01]  /*ed90*/  VIADD R39, R39, UR4 ;  /* 0x0000000427277c36 */ /* 0x000fe20008000000 */
[----:B------:R-:W-:Y:S01]  /*eda0*/  LEA.HI.X.SX32 R15, R10, UR13, 0x1, P1 ;  /* 0x0000000d0a0f7c11 */ /* 0x000fe200088f0eff */
[----:B------:R-:W2:Y:S01]  /*edb0*/  LDG.E.U8 R95, desc[UR6][R44.64] ;  /* 0x000000062c5f7981 */ /* 0x000ea2000c1e1100 */
[----:B------:R-:W-:Y:S01]  /*edc0*/  LEA.HI.X.SX32 R17, R4, UR13, 0x1, P0 ;  /* 0x0000000d04117c11 */ /* 0x000fe200080f0eff */
[----:B------:R-:W-:Y:S01]  /*edd0*/  IMAD R39, R39, UR9, R0 ;  /* 0x0000000927277c24 */ /* 0x000fe2000f8e0200 */
[C---:B0-----:R-:W-:Y:S01]  /*ede0*/  IADD3 R20, P0, PT, R2.reuse, UR12, RZ ;  /* 0x0000000c02147c10 */ /* 0x041fe2000ff1e0ff */
[----:B------:R0:W2:Y:S03]  /*edf0*/  LDG.E.U8 R87, desc[UR6][R14.64] ;  /* 0x000000060e577981 */ /* 0x0000a6000c1e1100 */
[----:B------:R-:W-:Y:S01]  /*ee00*/  LEA.HI.X.SX32 R21, R2, UR13, 0x1, P0 ;  /* 0x0000000d02157c11 */ /* 0x000fe200080f0eff */
[----:B------:R1:W2:Y:S04]  /*ee10*/  LDG.E.U8 R94, desc[UR6][R16.64] ;  /* 0x00000006105e7981 */ /* 0x0002a8000c1e1100 */
[----:B------:R1:W2:Y:S01]  /*ee20*/  LDG.E.U8 R10, desc[UR6][R20.64] ;  /* 0x00000006140a7981 */ /* 0x0002a2000c1e1100 */
[----:B0-----:R-:W-:Y:S01]  /*ee30*/  IADD3 R14, P0, PT, R39, UR12, RZ ;  /* 0x0000000c270e7c10 */ /* 0x001fe2000ff1e0ff */
[----:B------:R-:W-:-:S02]  /*ee40*/  VIADD R161, R161, UR4 ;  /* 0x00000004a1a17c36 */ /* 0x000fc40008000000 */
[----:B------:R-:W2:Y:S01]  /*ee50*/  LDG.E.U8 R40, desc[UR6][R40.64] ;  /* 0x0000000628287981 */ /* 0x000ea2000c1e1100 */
[----:B------:R-:W-:Y:S01]  /*ee60*/  LEA.HI.X.SX32 R15, R39, UR13, 0x1, P0 ;  /* 0x0000000d270f7c11 */ /* 0x000fe200080f0eff */
[----:B------:R-:W-:Y:S02]  /*ee70*/  VIADD R165, R165, UR4 ;  /* 0x00000004a5a57c36 */ /* 0x000fe40008000000 */
[----:B------:R-:W2:Y:S04]  /*ee80*/  LDG.E.U8 R96, desc[UR6][R96.64] ;  /* 0x0000000660607981 */ /* 0x000ea8000c1e1100 */
[----:B------:R0:W2:Y:S01]  /*ee90*/  LDG.E.U8 R39, desc[UR6][R14.64] ;  /* 0x000000060e277981 */ /* 0x0000a2000c1e1100 */
[--C-:B------:R-:W-:Y:S02]  /*eea0*/  IMAD R4, R161, UR9, R0.reuse ;  /* 0x00000009a1047c24 */ /* 0x100fe4000f8e0200 */
[--C-:B------:R-:W-:Y:S01]  /*eeb0*/  IMAD R2, R165, UR9, R0.reuse ;  /* 0x00000009a5027c24 */ /* 0x100fe2000f8e0200 */
[----:B------:R-:W2:Y:S01]  /*eec0*/  LDG.E.U8 R128, desc[UR6][R128.64] ;  /* 0x0000000680807981 */ /* 0x000ea2000c1e1100 */
[----:B------:R-:W-:Y:S01]  /*eed0*/  VIADD R149, R149, UR4 ;  /* 0x0000000495957c36 */ /* 0x000fe20008000000 */
[----:B------:R-:W-:Y:S01]  /*eee0*/  IADD3 R18, P1, PT, R4, UR12, RZ ;  /* 0x0000000c04127c10 */ /* 0x000fe2000ff3e0ff */
[----:B------:R-:W-:Y:S01]  /*eef0*/  VIADD R143, R143, UR4 ;  /* 0x000000048f8f7c36 */ /* 0x000fe20008000000 */
[----:B-1----:R-:W-:Y:S01]  /*ef00*/  IADD3 R16, P0, PT, R2, UR12, RZ ;  /* 0x0000000c02107c10 */ /* 0x002fe2000ff1e0ff */
[----:B------:R-:W2:Y:S01]  /*ef10*/  LDG.E.U8 R134, desc[UR6][R134.64] ;  /* 0x0000000686867981 */ /* 0x000ea2000c1e1100 */
[----:B------:R-:W-:Y:S01]  /*ef20*/  LEA.HI.X.SX32 R19, R4, UR13, 0x1, P1 ;  /* 0x0000000d04137c11 */ /* 0x000fe200088f0eff */
[----:B------:R-:W-:-:S02]  /*ef30*/  IMAD R4, R149, UR9, R0 ;  /* 0x0000000995047c24 */ /* 0x000fc4000f8e0200 */
[----:B------:R-:W-:Y:S01]  /*ef40*/  VIADD R139, R139, UR4 ;  /* 0x000000048b8b7c36 */ /* 0x000fe20008000000 */
[----:B------:R-:W-:Y:S01]  /*ef50*/  LEA.HI.X.SX32 R17, R2, UR13, 0x1, P0 ;  /* 0x0000000d02117c11 */ /* 0x000fe200080f0eff */
[--C-:B------:R-:W-:Y:S01]  /*ef60*/  IMAD R21, R143, UR9, R0.reuse ;  /* 0x000000098f157c24 */ /* 0x100fe2000f8e0200 */
[C---:B------:R-:W-:Y:S01]  /*ef70*/  IADD3 R44, P1, PT, R4.reuse, UR12, RZ ;  /* 0x0000000c042c7c10 */ /* 0x040fe2000ff3e0ff */
[--C-:B------:R-:W-:Y:S01]  /*ef80*/  IMAD R2, R139, UR9, R0.reuse ;  /* 0x000000098b027c24 */ /* 0x100fe2000f8e0200 */
[----:B------:R1:W2:Y:S01]  /*ef90*/  LDG.E.U8 R57, desc[UR6][R18.64] ;  /* 0x0000000612397981 */ /* 0x0002a2000c1e1100 */
[----:B------:R-:W-:Y:S01]  /*efa0*/  VIADD R131, R131, UR4 ;  /* 0x0000000483837c36 */ /* 0x000fe20008000000 */
[----:B0-----:R-:W-:Y:S02]  /*efb0*/  IADD3 R14, P0, PT, R21, UR12, RZ ;  /* 0x0000000c150e7c10 */ /* 0x001fe4000ff1e0ff */
[----:B------:R-:W-:Y:S01]  /*efc0*/  LEA.HI.X.SX32 R45, R4, UR13, 0x1, P1 ;  /* 0x0000000d042d7c11 */ /* 0x000fe200088f0eff */
[--C-:B------:R-:W-:Y:S01]  /*efd0*/  IMAD R4, R131, UR9, R0.reuse ;  /* 0x0000000983047c24 */ /* 0x100fe2000f8e0200 */
[C---:B------:R-:W-:Y:S01]  /*efe0*/  IADD3 R20, P1, PT, R2.reuse, UR12, RZ ;  /* 0x0000000c02147c10 */ /* 0x040fe2000ff3e0ff */
[----:B------:R-:W-:Y:S01]  /*eff0*/  VIADD R35, R35, UR4 ;  /* 0x0000000423237c36 */ /* 0x000fe20008000000 */
[----:B------:R-:W-:Y:S01]  /*f000*/  LEA.HI.X.SX32 R15, R21, UR13, 0x1, P0 ;  /* 0x0000000d150f7c11 */ /* 0x000fe200080f0eff */
[----:B------:R-:W-:Y:S01]  /*f010*/  VIADD R93, R23, UR4 ;  /* 0x00000004175d7c36 */ /* 0x000fe20008000000 */
[----:B------:R-:W-:Y:S01]  /*f020*/  LEA.HI.X.SX32 R21, R2, UR13, 0x1, P1 ;  /* 0x0000000d02157c11 */ /* 0x000fe200088f0eff */
[----:B------:R-:W-:Y:S01]  /*f030*/  IMAD R2, R35, UR9, R0 ;  /* 0x0000000923027c24 */ /* 0x000fe2000f8e0200 */
[----:B-1----:R-:W-:Y:S01]  /*f040*/  IADD3 R18, P0, PT, R4, UR12, RZ ;  /* 0x0000000c04127c10 */ /* 0x002fe2000ff1e0ff */
[----:B------:R0:W2:Y:S01]  /*f050*/  LDG.E.U8 R133, desc[UR6][R16.64] ;  /* 0x0000000610857981 */ /* 0x0000a2000c1e1100 */
[----:B------:R-:W-:-:S02]  /*f060*/  VIADD R141, R141, UR4 ;  /* 0x000000048d8d7c36 */ /* 0x000fc40008000000 */
[----:B------:R-:W-:Y:S01]  /*f070*/  LEA.HI.X.SX32 R19, R4, UR13, 0x1, P0 ;  /* 0x0000000d04137c11 */ /* 0x000fe200080f0eff */
[--C-:B------:R-:W-:Y:S01]  /*f080*/  IMAD R4, R93, UR9, R0.reuse ;  /* 0x000000095d047c24 */ /* 0x100fe2000f8e0200 */
[----:B------:R1:W2:Y:S01]  /*f090*/  LDG.E.U8 R157, desc[UR6][R14.64] ;  /* 0x000000060e9d7981 */ /* 0x0002a2000c1e1100 */
[----:B------:R-:W-:Y:S02]  /*f0a0*/  IMAD R23, R141, UR9, R0 ;  /* 0x000000098d177c24 */ /* 0x000fe4000f8e0200 */
[----:B------:R-:W-:Y:S01]  /*f0b0*/  VIADD R35, R35, UR4 ;  /* 0x0000000423237c36 */ /* 0x000fe20008000000 */
[----:B------:R1:W2:Y:S01]  /*f0c0*/  LDG.E.U8 R102, desc[UR6][R20.64] ;  /* 0x0000000614667981 */ /* 0x0002a2000c1e1100 */
[C---:B0-----:R-:W-:Y:S01]  /*f0d0*/  IADD3 R16, P0, PT, R2.reuse, UR12, RZ ;  /* 0x0000000c02107c10 */ /* 0x041fe2000ff1e0ff */
[----:B------:R-:W-:Y:S02]  /*f0e0*/  VIADD R125, R125, UR4 ;  /* 0x000000047d7d7c36 */ /* 0x000fe40008000000 */
[----:B------:R-:W2:Y:S01]  /*f0f0*/  LDG.E.U8 R46, desc[UR6][R18.64] ;  /* 0x00000006122e7981 */ /* 0x000ea2000c1e1100 */
[----:B------:R-:W-:-:S02]  /*f100*/  LEA.HI.X.SX32 R17, R2, UR13, 0x1, P0 ;  /* 0x0000000d02117c11 */ /* 0x000fc400080f0eff */
[C---:B-1----:R-:W-:Y:S01]  /*f110*/  IADD3 R14, P0, PT, R4.reuse, UR12, RZ ;  /* 0x0000000c040e7c10 */ /* 0x042fe2000ff1e0ff */
[C-C-:B------:R-:W-:Y:S01]  /*f120*/  IMAD R2, R35.reuse, UR9, R0.reuse ;  /* 0x0000000923027c24 */ /* 0x140fe2000f8e0200 */
[----:B------:R-:W2:Y:S02]  /*f130*/  LDG.E.U8 R88, desc[UR6][R44.64] ;  /* 0x000000062c587981 */ /* 0x000ea4000c1e1100 */
[----:B------:R-:W-:Y:S01]  /*f140*/  LEA.HI.X.SX32 R15, R4, UR13, 0x1, P0 ;  /* 0x0000000d040f7c11 */ /* 0x000fe200080f0eff */
[----:B------:R-:W-:Y:S01]  /*f150*/  VIADD R35, R35, UR4 ;  /* 0x0000000423237c36 */ /* 0x000fe20008000000 */
[----:B------:R0:W2:Y:S01]  /*f160*/  LDG.E.U8 R36, desc[UR6][R16.64] ;  /* 0x0000000610247981 */ /* 0x0000a2000c1e1100 */
[----:B------:R-:W-:Y:S02]  /*f170*/  IADD3 R20, P0, PT, R23, UR12, RZ ;  /* 0x0000000c17147c10 */ /* 0x000fe4000ff1e0ff */
[----:B------:R-:W-:Y:S01]  /*f180*/  IMAD R4, R35, UR9, R0 ;  /* 0x0000000923047c24 */ /* 0x000fe2000f8e0200 */
[----:B------:R1:W2:Y:S01]  /*f190*/  LDG.E.U8 R99, desc[UR6][R14.64] ;  /* 0x000000060e637981 */ /* 0x0002a2000c1e1100 */
[----:B------:R-:W-:-:S02]  /*f1a0*/  LEA.HI.X.SX32 R21, R23, UR13, 0x1, P0 ;  /* 0x0000000d17157c11 */ /* 0x000fc400080f0eff */
[C---:B0-----:R-:W-:Y:S01]  /*f1b0*/  IADD3 R16, P0, PT, R2.reuse, UR12, RZ ;  /* 0x0000000c02107c10 */ /* 0x041fe2000ff1e0ff */
[----:B------:R-:W-:Y:S02]  /*f1c0*/  VIADD R35, R35, UR4 ;  /* 0x0000000423237c36 */ /* 0x000fe40008000000 */
[----:B------:R-:W2:Y:S01]  /*f1d0*/  LDG.E.U8 R74, desc[UR6][R20.64] ;  /* 0x00000006144a7981 */ /* 0x000ea2000c1e1100 */
[----:B------:R-:W-:Y:S02]  /*f1e0*/  LEA.HI.X.SX32 R17, R2, UR13, 0x1, P0 ;  /* 0x0000000d02117c11 */ /* 0x000fe400080f0eff */
[----:B------:R-:W-:-:S04]  /*f1f0*/  IADD3 R90, P0, PT, R4, UR12, RZ ;  /* 0x0000000c045a7c10 */ /* 0x000fc8000ff1e0ff */
[----:B------:R-:W-:Y:S01]  /*f200*/  LEA.HI.X.SX32 R91, R4, UR13, 0x1, P0 ;  /* 0x0000000d045b7c11 */ /* 0x000fe200080f0eff */
[C-C-:B------:R-:W-:Y:S02]  /*f210*/  IMAD R2, R35.reuse, UR9, R0.reuse ;  /* 0x0000000923027c24 */ /* 0x140fe4000f8e0200 */
[----:B-1----:R-:W-:Y:S02]  /*f220*/  VIADD R15, R35, UR4 ;  /* 0x00000004230f7c36 */ /* 0x002fe40008000000 */
[----:B------:R-:W2:Y:S04]  /*f230*/  LDG.E.U8 R35, desc[UR6][R16.64] ;  /* 0x0000000610237981 */ /* 0x000ea8000c1e1100 */
[----:B------:R-:W2:Y:S01]  /*f240*/  LDG.E.U8 R90, desc[UR6][R90.64] ;  /* 0x000000065a5a7981 */ /* 0x000ea2000c1e1100 */
[----:B------:R-:W-:-:S05]  /*f250*/  IMAD R41, R125, UR9, R0 ;  /* 0x000000097d297c24 */ /* 0x000fca000f8e0200 */
[----:B------:R-:W-:Y:S01]  /*f260*/  IADD3 R18, P1, PT, R41, UR12, RZ ;  /* 0x0000000c29127c10 */ /* 0x000fe2000ff3e0ff */
[----:B------:R-:W-:Y:S01]  /*f270*/  IMAD R4, R15, UR9, R0 ;  /* 0x000000090f047c24 */ /* 0x000fe2000f8e0200 */
[C---:B------:R-:W-:Y:S02]  /*f280*/  IADD3 R14, P0, PT, R2.reuse, UR12, RZ ;  /* 0x0000000c020e7c10 */ /* 0x040fe4000ff1e0ff */
[----:B------:R-:W-:Y:S01]  /*f290*/  LEA.HI.X.SX32 R19, R41, UR13, 0x1, P1 ;  /* 0x0000000d29137c11 */ /* 0x000fe200088f0eff */
[----:B------:R-:W-:Y:S01]  /*f2a0*/  VIADD R23, R15, UR4 ;  /* 0x000000040f177c36 */ /* 0x000fe20008000000 */
[----:B------:R-:W-:-:S03]  /*f2b0*/  LEA.HI.X.SX32 R15, R2, UR13, 0x1, P0 ;  /* 0x0000000d020f7c11 */ /* 0x000fc600080f0eff */
[----:B------:R0:W2:Y:S04]  /*f2c0*/  LDG.E.U8 R97, desc[UR6][R18.64] ;  /* 0x0000000612617981 */ /* 0x0000a8000c1e1100 */
[----:B------:R1:W2:Y:S01]  /*f2d0*/  LDG.E.U8 R86, desc[UR6][R14.64] ;  /* 0x000000060e567981 */ /* 0x0002a2000c1e1100 */
[----:B0-----:R-:W-:-:S04]  /*f2e0*/  IADD3 R18, P0, PT, R4, UR12, RZ ;  /* 0x0000000c04127c10 */ /* 0x001fc8000ff1e0ff */
[----:B------:R-:W-:-:S05]  /*f2f0*/  LEA.HI.X.SX32 R19, R4, UR13, 0x1, P0 ;  /* 0x0000000d04137c11 */ /* 0x000fca00080f0eff */
[----:B------:R0:W2:Y:S01]  /*f300*/  LDG.E.U8 R169, desc[UR6][R18.64] ;  /* 0x0000000612a97981 */ /* 0x0000a2000c1e1100 */
[C---:B------:R-:W-:Y:S02]  /*f310*/  IMAD R2, R23.reuse, UR9, R0 ;  /* 0x0000000917027c24 */ /* 0x040fe4000f8e0200 */
[----:B------:R-:W-:-:S03]  /*f320*/  VIADD R23, R23, UR4 ;  /* 0x0000000417177c36 */ /* 0x000fc60008000000 */
[C---:B------:R-:W-:Y:S01]  /*f330*/  IADD3 R44, P1, PT, R2.reuse, UR12, RZ ;  /* 0x0000000c022c7c10 */ /* 0x040fe2000ff3e0ff */
[C-C-:B------:R-:W-:Y:S02]  /*f340*/  IMAD R20, R23.reuse, UR9, R0.reuse ;  /* 0x0000000917147c24 */ /* 0x140fe4000f8e0200 */
[----:B------:R-:W-:Y:S01]  /*f350*/  VIADD R23, R23, UR4 ;  /* 0x0000000417177c36 */ /* 0x000fe20008000000 */
[----:B------:R-:W-:Y:S02]  /*f360*/  LEA.HI.X.SX32 R45, R2, UR13, 0x1, P1 ;  /* 0x0000000d022d7c11 */ /* 0x000fe400088f0eff */
[C---:B------:R-:W-:Y:S01]  /*f370*/  IADD3 R16, P0, PT, R20.reuse, UR12, RZ ;  /* 0x0000000c14107c10 */ /* 0x040fe2000ff1e0ff */
[C-C-:B------:R-:W-:Y:S02]  /*f380*/  IMAD R2, R23.reuse, UR9, R0.reuse ;  /* 0x0000000917027c24 */ /* 0x140fe4000f8e0200 */
[----:B------:R-:W-:Y:S01]  /*f390*/  VIADD R23, R23, UR4 ;  /* 0x0000000417177c36 */ /* 0x000fe20008000000 */
[----:B------:R-:W-:Y:S01]  /*f3a0*/  LEA.HI.X.SX32 R17, R20, UR13, 0x1, P0 ;  /* 0x0000000d14117c11 */ /* 0x000fe200080f0eff */
[----:B------:R-:W-:Y:S01]  /*f3b0*/  VIADD R167, R167, UR4 ;  /* 0x00000004a7a77c36 */ /* 0x000fe20008000000 */
[C---:B-1----:R-:W-:Y:S01]  /*f3c0*/  IADD3 R14, P0, PT, R2.reuse, UR12, RZ ;  /* 0x0000000c020e7c10 */ /* 0x042fe2000ff1e0ff */
[--C-:B------:R-:W-:Y:S01]  /*f3d0*/  IMAD R4, R23, UR9, R0.reuse ;  /* 0x0000000917047c24 */ /* 0x100fe2000f8e0200 */
[----:B------:R-:W2:Y:S02]  /*f3e0*/  LDG.E.U8 R44, desc[UR6][R44.64] ;  /* 0x000000062c2c7981 */ /* 0x000ea4000c1e1100 */
[----:B------:R-:W-:Y:S01]  /*f3f0*/  LEA.HI.X.SX32 R15, R2, UR13, 0x1, P0 ;  /* 0x0000000d020f7c11 */ /* 0x000fe200080f0eff */
[--C-:B------:R-:W-:Y:S01]  /*f400*/  IMAD R2, R167, UR9, R0.reuse ;  /* 0x00000009a7027c24 */ /* 0x100fe2000f8e0200 */
[C---:B------:R-:W-:Y:S01]  /*f410*/  IADD3 R20, P0, PT, R4.reuse, UR12, RZ ;  /* 0x0000000c04147c10 */ /* 0x040fe2000ff1e0ff */
[----:B------:R-:W-:Y:S01]  /*f420*/  VIADD R119, R119, UR4 ;  /* 0x0000000477777c36 */ /* 0x000fe20008000000 */
[----:B------:R-:W2:Y:S02]  /*f430*/  LDG.E.U8 R129, desc[UR6][R16.64] ;  /* 0x0000000610817981 */ /* 0x000ea4000c1e1100 */
[----:B------:R-:W-:Y:S01]  /*f440*/  LEA.HI.X.SX32 R21, R4, UR13, 0x1, P0 ;  /* 0x0000000d04157c11 */ /* 0x000fe200080f0eff */
[----:B------:R-:W-:Y:S01]  /*f450*/  VIADD R23, R23, UR4 ;  /* 0x0000000417177c36 */ /* 0x000fe20008000000 */
[C---:B------:R-:W-:Y:S01]  /*f460*/  IADD3 R122, P0, PT, R2.reuse, UR12, RZ ;  /* 0x0000000c027a7c10 */ /* 0x040fe2000ff1e0ff */
[--C-:B------:R-:W-:Y:S01]  /*f470*/  IMAD R41, R119, UR9, R0.reuse ;  /* 0x0000000977297c24 */ /* 0x100fe2000f8e0200 */
[----:B------:R1:W2:Y:S02]  /*f480*/  LDG.E.U8 R45, desc[UR6][R14.64] ;  /* 0x000000060e2d7981 */ /* 0x0002a4000c1e1100 */
[----:B------:R-:W-:Y:S01]  /*f490*/  LEA.HI.X.SX32 R123, R2, UR13, 0x1, P0 ;  /* 0x0000000d027b7c11 */ /* 0x000fe200080f0eff */
[C-C-:B------:R-:W-:Y:S01]  /*f4a0*/  IMAD R2, R23.reuse, UR9, R0.reuse ;  /* 0x0000000917027c24 */ /* 0x140fe2000f8e0200 */
[----:B------:R1:W2:Y:S01]  /*f4b0*/  LDG.E.U8 R4, desc[UR6][R20.64] ;  /* 0x0000000614047981 */ /* 0x0002a2000c1e1100 */
[----:B------:R-:W-:Y:S01]  /*f4c0*/  VIADD R23, R23, UR4 ;  /* 0x0000000417177c36 */ /* 0x000fe20008000000 */
[----:B0-----:R-:W-:Y:S01]  /*f4d0*/  IADD3 R18, P1, PT, R41, UR12, RZ ;  /* 0x0000000c29127c10 */ /* 0x001fe2000ff3e0ff */
[----:B------:R-:W-:Y:S01]  /*f4e0*/  VIADD R161, R161, UR4 ;  /* 0x00000004a1a17c36 */ /* 0x000fe20008000000 */
[----:B------:R-:W2:Y:S01]  /*f4f0*/  LDG.E.U8 R122, desc[UR6][R122.64] ;  /* 0x000000067a7a7981 */ /* 0x000ea2000c1e1100 */
[C---:B------:R-:W-:Y:S01]  /*f500*/  IMAD R63, R23.reuse, UR9, R0 ;  /* 0x00000009173f7c24 */ /* 0x040fe2000f8e0200 */
[----:B-1----:R-:W-:Y:S01]  /*f510*/  IADD3 R14, P0, PT, R2, UR12, RZ ;  /* 0x0000000c020e7c10 */ /* 0x002fe2000ff1e0ff */
[----:B------:R-:W-:Y:S01]  /*f520*/  VIADD R23, R23, UR4 ;  /* 0x0000000417177c36 */ /* 0x000fe20008000000 */
[----:B------:R-:W-:-:S02]  /*f530*/  LEA.HI.X.SX32 R19, R41, UR13, 0x1, P1 ;  /* 0x0000000d29137c11 */ /* 0x000fc400088f0eff */
[----:B------:R-:W-:Y:S01]  /*f540*/  LEA.HI.X.SX32 R15, R2, UR13, 0x1, P0 ;  /* 0x0000000d020f7c11 */ /* 0x000fe200080f0eff */
[--C-:B------:R-:W-:Y:S01]  /*f550*/  IMAD R2, R23, UR9, R0.reuse ;  /* 0x0000000917027c24 */ /* 0x100fe2000f8e0200 */
[----:B------:R-:W-:Y:S01]  /*f560*/  IADD3 R120, P0, PT, R63, UR12, RZ ;  /* 0x0000000c3f787c10 */ /* 0x000fe2000ff1e0ff */
[----:B------:R-:W-:Y:S01]  /*f570*/  VIADD R23, R23, UR4 ;  /* 0x0000000417177c36 */ /* 0x000fe20008000000 */
[----:B------:R0:W2:Y:S02]  /*f580*/  LDG.E.U8 R41, desc[UR6][R18.64] ;  /* 0x0000000612297981 */ /* 0x0000a4000c1e1100 */
[----:B------:R-:W-:Y:S01]  /*f590*/  LEA.HI.X.SX32 R121, R63, UR13, 0x1, P0 ;  /* 0x0000000d3f797c11 */ /* 0x000fe200080f0eff */
[--C-:B------:R-:W-:Y:S01]  /*f5a0*/  IMAD R17, R161, UR9, R0.reuse ;  /* 0x00000009a1117c24 */ /* 0x100fe2000f8e0200 */
[C---:B------:R-:W-:Y:S01]  /*f5b0*/  IADD3 R20, P0, PT, R2.reuse, UR12, RZ ;  /* 0x0000000c02147c10 */ /* 0x040fe2000ff1e0ff */
[C---:B------:R-:W-:Y:S01]  /*f5c0*/  VIADD R63, R23.reuse, UR4 ;  /* 0x00000004173f7c36 */ /* 0x040fe20008000000 */
[----:B------:R1:W2:Y:S01]  /*f5d0*/  LDG.E.U8 R135, desc[UR6][R14.64] ;  /* 0x000000060e877981 */ /* 0x0002a2000c1e1100 */
[--C-:B0-----:R-:W-:Y:S01]  /*f5e0*/  IMAD R19, R23, UR9, R0.reuse ;  /* 0x0000000917137c24 */ /* 0x101fe2000f8e0200 */
[----:B------:R-:W-:Y:S01]  /*f5f0*/  LEA.HI.X.SX32 R21, R2, UR13, 0x1, P0 ;  /* 0x0000000d02157c11 */ /* 0x000fe200080f0eff */
[--C-:B------:R-:W-:Y:S01]  /*f600*/  IMAD R2, R63, UR9, R0.reuse ;  /* 0x000000093f027c24 */ /* 0x100fe2000f8e0200 */
[----:B------:R-:W-:Y:S01]  /*f610*/  IADD3 R16, P1, PT, R17, UR12, RZ ;  /* 0x0000000c11107c10 */ /* 0x000fe2000ff3e0ff */
[----:B------:R-:W-:Y:S01]  /*f620*/  VIADD R165, R165, UR4 ;  /* 0x00000004a5a57c36 */ /* 0x000fe20008000000 */
[----:B------:R-:W-:Y:S01]  /*f630*/  IADD3 R18, P0, PT, R19, UR12, RZ ;  /* 0x0000000c13127c10 */ /* 0x000fe2000ff1e0ff */
[----:B------:R-:W-:Y:S01]  /*f640*/  VIADD R63, R63, UR4 ;  /* 0x000000043f3f7c36 */ /* 0x000fe20008000000 */
[----:B------:R-:W-:Y:S01]  /*f650*/  LEA.HI.X.SX32 R17, R17, UR13, 0x1, P1 ;  /* 0x0000000d11117c11 */ /* 0x000fe200088f0eff */
[----:B------:R0:W2:Y:S01]  /*f660*/  LDG.E.U8 R23, desc[UR6][R20.64] ;  /* 0x0000000614177981 */ /* 0x0000a2000c1e1100 */
[----:B------:R-:W-:Y:S01]  /*f670*/  LEA.HI.X.SX32 R19, R19, UR13, 0x1, P0 ;  /* 0x0000000d13137c11 */ /* 0x000fe200080f0eff */
[--C-:B------:R-:W-:Y:S01]  /*f680*/  IMAD R68, R165, UR9, R0.reuse ;  /* 0x00000009a5447c24 */ /* 0x100fe2000f8e0200 */
[C---:B-1----:R-:W-:Y:S01]  /*f690*/  IADD3 R14, P0, PT, R2.reuse, UR12, RZ ;  /* 0x0000000c020e7c10 */ /* 0x042fe2000ff1e0ff */
[C---:B------:R-:W-:Y:S01]  /*f6a0*/  VIADD R77, R63.reuse, UR4 ;  /* 0x000000043f4d7c36 */ /* 0x040fe20008000000 */
[----:B------:R1:W2:Y:S01]  /*f6b0*/  LDG.E.U8 R84, desc[UR6][R16.64] ;  /* 0x0000000610547981 */ /* 0x0002a2000c1e1100 */
[--C-:B------:R-:W-:Y:S01]  /*f6c0*/  IMAD R76, R63, UR9, R0.reuse ;  /* 0x000000093f4c7c24 */ /* 0x100fe2000f8e0200 */
[----:B------:R-:W-:Y:S01]  /*f6d0*/  LEA.HI.X.SX32 R15, R2, UR13, 0x1, P0 ;  /* 0x0000000d020f7c11 */ /* 0x000fe200080f0eff */
[C---:B------:R-:W-:Y:S01]  /*f6e0*/  IMAD R2, R77.reuse, UR9, R0 ;  /* 0x000000094d027c24 */ /* 0x040fe2000f8e0200 */
[----:B------:R-:W2:Y:S01]  /*f6f0*/  LDG.E.U8 R120, desc[UR6][R120.64] ;  /* 0x0000000678787981 */ /* 0x000ea2000c1e1100 */
[----:B------:R-:W-:Y:S01]  /*f700*/  VIADD R77, R77, UR4 ;  /* 0x000000044d4d7c36 */ /* 0x000fe20008000000 */
[----:B0-----:R-:W-:Y:S01]  /*f710*/  IADD3 R20, P0, PT, R76, UR12, RZ ;  /* 0x0000000c4c147c10 */ /* 0x001fe2000ff1e0ff */
[----:B------:R-:W-:Y:S01]  /*f720*/  VIADD R149, R149, UR4 ;  /* 0x0000000495957c36 */ /* 0x000fe20008000000 */
[----:B------:R0:W2:Y:S01]  /*f730*/  LDG.E.U8 R78, desc[UR6][R14.64] ;  /* 0x000000060e4e7981 */ /* 0x0000a2000c1e1100 */
[----:B-1----:R-:W-:Y:S01]  /*f740*/  IADD3 R16, P1, PT, R68, UR12, RZ ;  /* 0x0000000c44107c10 */ /* 0x002fe2000ff3e0ff */
[----:B------:R-:W-:Y:S01]  /*f750*/  VIADD R91, R77, UR4 ;  /* 0x000000044d5b7c36 */ /* 0x000fe20008000000 */
[----:B------:R-:W-:-:S02]  /*f760*/  LEA.HI.X.SX32 R21, R76, UR13, 0x1, P0 ;  /* 0x0000000d4c157c11 */ /* 0x000fc400080f0eff */
[----:B------:R-:W-:Y:S01]  /*f770*/  LEA.HI.X.SX32 R17, R68, UR13, 0x1, P1 ;  /* 0x0000000d44117c11 */ /* 0x000fe200088f0eff */
[--C-:B------:R-:W-:Y:S01]  /*f780*/  IMAD R81, R77, UR9, R0.reuse ;  /* 0x000000094d517c24 */ /* 0x100fe2000f8e0200 */
[----:B------:R1:W2:Y:S01]  /*f790*/  LDG.E.U8 R68, desc[UR6][R18.64] ;  /* 0x0000000612447981 */ /* 0x0002a2000c1e1100 */
[C-C-:B0-----:R-:W-:Y:S02]  /*f7a0*/  IMAD R15, R91.reuse, UR9, R0.reuse ;  /* 0x000000095b0f7c24 */ /* 0x141fe4000f8e0200 */
[----:B------:R-:W-:Y:S01]  /*f7b0*/  VIADD R91, R91, UR4 ;  /* 0x000000045b5b7c36 */ /* 0x000fe20008000000 */
[----:B------:R0:W2:Y:S01]  /*f7c0*/  LDG.E.U8 R63, desc[UR6][R16.64] ;  /* 0x00000006103f7981 */ /* 0x0000a2000c1e1100 */
[----:B------:R-:W-:-:S03]  /*f7d0*/  IMAD R98, R149, UR9, R0 ;  /* 0x0000000995627c24 */ /* 0x000fc6000f8e0200 */
[----:B------:R3:W2:Y:S01]  /*f7e0*/  LDG.E.U8 R123, desc[UR6][R20.64] ;  /* 0x00000006147b7981 */ /* 0x0006a2000c1e1100 */
[----:B-1----:R-:W-:-:S04]  /*f7f0*/  IADD3 R18, P0, PT, R2, UR12, RZ ;  /* 0x0000000c02127c10 */ /* 0x002fc8000ff1e0ff */
[----:B------:R-:W-:Y:S02]  /*f800*/  LEA.HI.X.SX32 R19, R2, UR13, 0x1, P0 ;  /* 0x0000000d02137c11 */ /* 0x000fe400080f0eff */
[----:B0-----:R-:W-:Y:S01]  /*f810*/  IADD3 R16, P0, PT, R81, UR12, RZ ;  /* 0x0000000c51107c10 */ /* 0x001fe2000ff1e0ff */
[----:B---3--:R-:W-:-:S03]  /*f820*/  VIADD R21, R91, UR4 ;  /* 0x000000045b157c36 */ /* 0x008fc60008000000 */
[----:B------:R-:W-:Y:S01]  /*f830*/  LEA.HI.X.SX32 R17, R81, UR13, 0x1, P0 ;  /* 0x0000000d51117c11 */ /* 0x000fe200080f0eff */
[--C-:B------:R-:W-:Y:S01]  /*f840*/  IMAD R91, R91, UR9, R0.reuse ;  /* 0x000000095b5b7c24 */ /* 0x100fe2000f8e0200 */
[C---:B------:R-:W-:Y:S01]  /*f850*/  IADD3 R76, P1, PT, R98.reuse, UR12, RZ ;  /* 0x0000000c624c7c10 */ /* 0x040fe2000ff3e0ff */
[----:B------:R-:W-:Y:S01]  /*f860*/  VIADD R121, R21, UR4 ;  /* 0x0000000415797c36 */ /* 0x000fe20008000000 */
[----:B------:R-:W-:Y:S01]  /*f870*/  IADD3 R14, P0, PT, R15, UR12, RZ ;  /* 0x0000000c0f0e7c10 */ /* 0x000fe2000ff1e0ff */
[----:B------:R0:W3:Y:S01]  /*f880*/  LDG.E.U8 R2, desc[UR6][R18.64] ;  /* 0x0000000612027981 */ /* 0x0000e2000c1e1100 */
[----:B------:R-:W-:Y:S01]  /*f890*/  LEA.HI.X.SX32 R77, R98, UR13, 0x1, P1 ;  /* 0x0000000d624d7c11 */ /* 0x000fe200088f0eff */
[--C-:B------:R-:W-:Y:S01]  /*f8a0*/  IMAD R98, R121, UR9, R0.reuse ;  /* 0x0000000979627c24 */ /* 0x100fe2000f8e0200 */
[----:B------:R-:W-:Y:S01]  /*f8b0*/  LEA.HI.X.SX32 R15, R15, UR13, 0x1, P0 ;  /* 0x0000000d0f0f7c11 */ /* 0x000fe200080f0eff */
[----:B------:R-:W-:Y:S01]  /*f8c0*/  VIADD R121, R121, UR4 ;  /* 0x0000000479797c36 */ /* 0x000fe20008000000 */
[----:B------:R-:W-:Y:S01]  /*f8d0*/  IADD3 R20, P0, PT, R91, UR12, RZ ;  /* 0x0000000c5b147c10 */ /* 0x000fe2000ff1e0ff */
[----:B------:R1:W3:Y:S01]  /*f8e0*/  LDG.E.U8 R159, desc[UR6][R76.64] ;  /* 0x000000064c9f7981 */ /* 0x0002e2000c1e1100 */
[----:B0-----:R-:W-:-:S02]  /*f8f0*/  IMAD R19, R21, UR9, R0 ;  /* 0x0000000915137c24 */ /* 0x001fc4000f8e0200 */
[----:B------:R-:W-:Y:S01]  /*f900*/  LEA.HI.X.SX32 R21, R91, UR13, 0x1, P0 ;  /* 0x0000000d5b157c11 */ /* 0x000fe200080f0eff */
[----:B------:R0:W3:Y:S02]  /*f910*/  LDG.E.U8 R81, desc[UR6][R16.64] ;  /* 0x0000000610517981 */ /* 0x0000e4000c1e1100 */
[----:B------:R-:W-:Y:S01]  /*f920*/  IADD3 R18, P0, PT, R19, UR12, RZ ;  /* 0x0000000c13127c10 */ /* 0x000fe2000ff1e0ff */
[C-C-:B-1----:R-:W-:Y:S01]  /*f930*/  IMAD R76, R121.reuse, UR9, R0.reuse ;  /* 0x00000009794c7c24 */ /* 0x142fe2000f8e0200 */
[----:B------:R1:W3:Y:S01]  /*f940*/  LDG.E.U8 R130, desc[UR6][R14.64] ;  /* 0x000000060e827981 */ /* 0x0002e2000c1e1100 */
[----:B------:R-:W-:Y:S01]  /*f950*/  VIADD R121, R121, UR4 ;  /* 0x0000000479797c36 */ /* 0x000fe20008000000 */
[----:B------:R-:W-:Y:S02]  /*f960*/  LEA.HI.X.SX32 R19, R19, UR13, 0x1, P0 ;  /* 0x0000000d13137c11 */ /* 0x000fe400080f0eff */
[----:B------:R5:W3:Y:S01]  /*f970*/  LDG.E.U8 R91, desc[UR6][R20.64] ;  /* 0x00000006145b7981 */ /* 0x000ae2000c1e1100 */
[----:B------:R-:W-:-:S02]  /*f980*/  IMAD R118, R121, UR9, R0 ;  /* 0x0000000979767c24 */ /* 0x000fc4000f8e0200 */
[----:B------:R-:W-:Y:S01]  /*f990*/  VIADD R121, R121, UR4 ;  /* 0x0000000479797c36 */ /* 0x000fe20008000000 */
[----:B0-----:R-:W-:Y:S01]  /*f9a0*/  IADD3 R16, P1, PT, R98, UR12, RZ ;  /* 0x0000000c62107c10 */ /* 0x001fe2000ff3e0ff */
[----:B------:R0:W3:Y:S01]  /*f9b0*/  LDG.E.U8 R77, desc[UR6][R18.64] ;  /* 0x00000006124d7981 */ /* 0x0000e2000c1e1100 */
[----:B-1----:R-:W-:-:S04]  /*f9c0*/  IADD3 R14, P0, PT, R76, UR12, RZ ;  /* 0x0000000c4c0e7c10 */ /* 0x002fc8000ff1e0ff */
[----:B------:R-:W-:Y:S02]  /*f9d0*/  LEA.HI.X.SX32 R15, R76, UR13, 0x1, P0 ;  /* 0x0000000d4c0f7c11 */ /* 0x000fe400080f0eff */
[----:B------:R-:W-:Y:S01]  /*f9e0*/  IADD3 R76, PT, PT, R85, R8, R7 ;  /* 0x00000008554c7210 */ /* 0x000fe20007ffe007 */
[C-C-:B------:R-:W-:Y:S01]  /*f9f0*/  IMAD R7, R121.reuse, UR9, R0.reuse ;  /* 0x0000000979077c24 */ /* 0x140fe2000f8e0200 */
[----:B-----5:R-:W-:Y:S01]  /*fa00*/  IADD3 R20, P0, PT, R118, UR12, RZ ;  /* 0x0000000c76147c10 */ /* 0x020fe2000ff1e0ff */
[----:B------:R-:W-:Y:S01]  /*fa10*/  VIADD R121, R121, UR4 ;  /* 0x0000000479797c36 */ /* 0x000fe20008000000 */
[----:B------:R-:W-:Y:S02]  /*fa20*/  LEA.HI.X.SX32 R17, R98, UR13, 0x1, P1 ;  /* 0x0000000d62117c11 */ /* 0x000fe400088f0eff */
[----:B------:R-:W-:Y:S01]  /*fa30*/  LEA.HI.X.SX32 R21, R118, UR13, 0x1, P0 ;  /* 0x0000000d76157c11 */ /* 0x000fe200080f0eff */
[--C-:B------:R-:W-:Y:S01]  /*fa40*/  IMAD R8, R121, UR9, R0.reuse ;  /* 0x0000000979087c24 */ /* 0x100fe2000f8e0200 */
[----:B0-----:R-:W-:Y:S01]  /*fa50*/  IADD3 R18, P0, PT, R7, UR12, RZ ;  /* 0x0000000c07127c10 */ /* 0x001fe2000ff1e0ff */
[----:B------:R-:W-:Y:S01]  /*fa60*/  VIADD R121, R121, UR4 ;  /* 0x0000000479797c36 */ /* 0x000fe20008000000 */
[----:B------:R0:W5:Y:S02]  /*fa70*/  LDG.E.U8 R98, desc[UR6][R16.64] ;  /* 0x0000000610627981 */ /* 0x000164000c1e1100 */
[----:B------:R-:W-:Y:S01]  /*fa80*/  LEA.HI.X.SX32 R19, R7, UR13, 0x1, P0 ;  /* 0x0000000d07137c11 */ /* 0x000fe200080f0eff */
[C---:B------:R-:W-:Y:S01]  /*fa90*/  IMAD R138, R121.reuse, UR9, R0 ;  /* 0x00000009798a7c24 */ /* 0x040fe2000f8e0200 */
[----:B------:R1:W5:Y:S01]  /*faa0*/  LDG.E.U8 R118, desc[UR6][R14.64] ;  /* 0x000000060e767981 */ /* 0x000362000c1e1100 */
[----:B------:R-:W-:Y:S01]  /*fab0*/  VIADD R121, R121, UR4 ;  /* 0x0000000479797c36 */ /* 0x000fe20008000000 */
[----:B------:R-:W-:-:S02]  /*fac0*/  IADD3 R76, PT, PT, R117, R76, R132 ;  /* 0x0000004c754c7210 */ /* 0x000fc40007ffe084 */
[----:B------:R4:W5:Y:S01]  /*fad0*/  LDG.E.U8 R85, desc[UR6][R20.64] ;  /* 0x0000000614557981 */ /* 0x000962000c1e1100 */
[----:B0-----:R-:W-:-:S03]  /*fae0*/  IADD3 R16, P0, PT, R8, UR12, RZ ;  /* 0x0000000c08107c10 */ /* 0x001fc6000ff1e0ff */
[----:B------:R0:W5:Y:S01]  /*faf0*/  LDG.E.U8 R7, desc[UR6][R18.64] ;  /* 0x0000000612077981 */ /* 0x000162000c1e1100 */
[----:B------:R-:W-:Y:S02]  /*fb00*/  LEA.HI.X.SX32 R17, R8, UR13, 0x1, P0 ;  /* 0x0000000d08117c11 */ /* 0x000fe400080f0eff */
[C---:B-1----:R-:W-:Y:S01]  /*fb10*/  IADD3 R14, P0, PT, R138.reuse, UR12, RZ ;  /* 0x0000000c8a0e7c10 */ /* 0x042fe2000ff1e0ff */
[C-C-:B----4-:R-:W-:Y:S02]  /*fb20*/  IMAD R20, R121.reuse, UR9, R0.reuse ;  /* 0x0000000979147c24 */ /* 0x150fe4000f8e0200 */
[----:B------:R1:W4:Y:S01]  /*fb30*/  LDG.E.U8 R8, desc[UR6][R16.64] ;  /* 0x0000000610087981 */ /* 0x000322000c1e1100 */
[----:B------:R-:W-:Y:S01]  /*fb40*/  VIADD R121, R121, UR4 ;  /* 0x0000000479797c36 */ /* 0x000fe20008000000 */
[----:B------:R-:W-:Y:S02]  /*fb50*/  LEA.HI.X.SX32 R15, R138, UR13, 0x1, P0 ;  /* 0x0000000d8a0f7c11 */ /* 0x000fe400080f0eff */
[----:B------:R-:W-:Y:S01]  /*fb60*/  IADD3 R132, PT, PT, R116, R76, R59 ;  /* 0x0000004c74847210 */ /* 0x000fe20007ffe03b */
[C-C-:B0-----:R-:W-:Y:S01]  /*fb70*/  IMAD R18, R121.reuse, UR9, R0.reuse ;  /* 0x0000000979127c24 */ /* 0x141fe2000f8e0200 */
[----:B------:R-:W-:Y:S01]  /*fb80*/  IADD3 R116, P0, PT, R20, UR12, RZ ;  /* 0x0000000c14747c10 */ /* 0x000fe2000ff1e0ff */
[----:B------:R-:W-:Y:S01]  /*fb90*/  VIADD R19, R121, UR4 ;  /* 0x0000000479137c36 */ /* 0x000fe20008000000 */
[----:B------:R-:W-:Y:S01]  /*fba0*/  IADD3 R92, PT, PT, R92, R132, R115 ;  /* 0x000000845c5c7210 */ /* 0x000fe20007ffe073 */
[----:B------:R0:W4:Y:S01]  /*fbb0*/  LDG.E.U8 R121, desc[UR6][R14.64] ;  /* 0x000000060e797981 */ /* 0x000122000c1e1100 */
[----:B------:R-:W-:Y:S01]  /*fbc0*/  LEA.HI.X.SX32 R117, R20, UR13, 0x1, P0 ;  /* 0x0000000d14757c11 */ /* 0x000fe200080f0eff */
[C---:B-1----:R-:W-:Y:S01]  /*fbd0*/  IMAD R17, R19.reuse, UR9, R0 ;  /* 0x0000000913117c24 */ /* 0x042fe2000f8e0200 */
[----:B------:R-:W-:Y:S01]  /*fbe0*/  IADD3 R20, P0, PT, R18, UR12, RZ ;  /* 0x0000000c12147c10 */ /* 0x000fe2000ff1e0ff */
[----:B------:R-:W-:-:S02]  /*fbf0*/  VIADD R19, R19, UR4 ;  /* 0x0000000413137c36 */ /* 0x000fc40008000000 */
[----:B------:R-:W4:Y:S01]  /*fc00*/  LDG.E.U8 R116, desc[UR6][R116.64] ;  /* 0x0000000674747981 */ /* 0x000f22000c1e1100 */
[----:B------:R-:W-:Y:S01]  /*fc10*/  LEA.HI.X.SX32 R21, R18, UR13, 0x1, P0 ;  /* 0x0000000d12157c11 */ /* 0x000fe200080f0eff */
[--C-:B------:R-:W-:Y:S01]  /*fc20*/  IMAD R18, R19, UR9, R0.reuse ;  /* 0x0000000913127c24 */ /* 0x100fe2000f8e0200 */
[----:B------:R-:W-:Y:S01]  /*fc30*/  IADD3 R16, P0, PT, R17, UR12, RZ ;  /* 0x0000000c11107c10 */ /* 0x000fe2000ff1e0ff */
[----:B------:R-:W-:Y:S02]  /*fc40*/  VIADD R19, R19, UR4 ;  /* 0x0000000413137c36 */ /* 0x000fe40008000000 */
[----:B------:R1:W4:Y:S01]  /*fc50*/  LDG.E.U8 R59, desc[UR6][R20.64] ;  /* 0x00000006143b7981 */ /* 0x000322000c1e1100 */
[----:B------:R-:W-:Y:S01]  /*fc60*/  LEA.HI.X.SX32 R17, R17, UR13, 0x1, P0 ;  /* 0x0000000d11117c11 */ /* 0x000fe200080f0eff */
[C---:B------:R-:W-:Y:S01]  /*fc70*/  IMAD R115, R19.reuse, UR9, R0 ;  /* 0x0000000913737c24 */ /* 0x040fe2000f8e0200 */
[----:B0-----:R-:W-:Y:S01]  /*fc80*/  IADD3 R14, P0, PT, R18, UR12, RZ ;  /* 0x0000000c120e7c10 */ /* 0x001fe2000ff1e0ff */
[----:B------:R-:W-:-:S02]  /*fc90*/  VIADD R19, R19, UR4 ;  /* 0x0000000413137c36 */ /* 0x000fc40008000000 */
[----:B------:R0:W4:Y:S01]  /*fca0*/  LDG.E.U8 R76, desc[UR6][R16.64] ;  /* 0x00000006104c7981 */ /* 0x000122000c1e1100 */
[----:B------:R-:W-:Y:S01]  /*fcb0*/  LEA.HI.X.SX32 R15, R18, UR13, 0x1, P0 ;  /* 0x0000000d120f7c11 */ /* 0x000fe200080f0eff */
[----:B------:R-:W-:Y:S01]  /*fcc0*/  VIADD R171, R19, UR4 ;  /* 0x0000000413ab7c36 */ /* 0x000fe20008000000 */
[----:B------:R-:W-:Y:S01]  /*fcd0*/  IADD3 R18, P0, PT, R115, UR12, RZ ;  /* 0x0000000c73127c10 */ /* 0x000fe2000ff1e0ff */
[----:B-1----:R-:W-:-:S03]  /*fce0*/  IMAD R21, R19, UR9, R0 ;  /* 0x0000000913157c24 */ /* 0x002fc6000f8e0200 */
[----:B------:R-:W-:Y:S02]  /*fcf0*/  LEA.HI.X.SX32 R19, R115, UR13, 0x1, P0 ;  /* 0x0000000d73137c11 */ /* 0x000fe400080f0eff */
[----:B------:R-:W-:Y:S01]  /*fd00*/  IADD3 R20, P0, PT, R21, UR12, RZ ;  /* 0x0000000c15147c10 */ /* 0x000fe2000ff1e0ff */
[C-C-:B0-----:R-:W-:Y:S02]  /*fd10*/  IMAD R17, R171.reuse, UR9, R0.reuse ;  /* 0x00000009ab117c24 */ /* 0x141fe4000f8e0200 */
[----:B------:R-:W-:Y:S01]  /*fd20*/  VIADD R171, R171, UR4 ;  /* 0x00000004abab7c36 */ /* 0x000fe20008000000 */
[----:B------:R-:W-:Y:S01]  /*fd30*/  LEA.HI.X.SX32 R21, R21, UR13, 0x1, P0 ;  /* 0x0000000d15157c11 */ /* 0x000fe200080f0eff */
[----:B------:R0:W4:Y:S01]  /*fd40*/  LDG.E.U8 R117, desc[UR6][R18.64] ;  /* 0x0000000612757981 */ /* 0x000122000c1e1100 */
[----:B------:R-:W-:Y:S01]  /*fd50*/  IADD3 R16, P0, PT, R17, UR12, RZ ;  /* 0x0000000c11107c10 */ /* 0x000fe2000ff1e0ff */
[----:B------:R-:W-:Y:S01]  /*fd60*/  IMAD R132, R171, UR9, R0 ;  /* 0x00000009ab847c24 */ /* 0x000fe2000f8e0200 */
[----:B------:R-:W-:Y:S01]  /*fd70*/  IADD3 R101, PT, PT, R101, R92, R66 ;  /* 0x0000005c65657210 */ /* 0x000fe20007ffe042 */
[----:B------:R-:W-:Y:S01]  /*fd80*/  VIADD R171, R171, UR4 ;  /* 0x00000004abab7c36 */ /* 0x000fe20008000000 */
[----:B------:R1:W4:Y:S01]  /*fd90*/  LDG.E.U8 R92, desc[UR6][R14.64] ;  /* 0x000000060e5c7981 */ /* 0x000322000c1e1100 */
[----:B------:R-:W-:-:S02]  /*fda0*/  LEA.HI.X.SX32 R17, R17, UR13, 0x1, P0 ;  /* 0x0000000d11117c11 */ /* 0x000fc400080f0eff */
[----:B--2---:R-:W-:Y:S01]  /*fdb0*/  IADD3 R94, PT, PT, R94, R101, R95 ;  /* 0x000000655e5e7210 */ /* 0x004fe20007ffe05f */
[----:B------:R-:W2:Y:S01]  /*fdc0*/  LDG.E.U8 R66, desc[UR6][R20.64] ;  /* 0x0000000614427981 */ /* 0x000ea2000c1e1100 */
[C---:B0-----:R-:W-:Y:S02]  /*fdd0*/  IMAD R19, R171.reuse, UR9, R0 ;  /* 0x00000009ab137c24 */ /* 0x041fe4000f8e0200 */
[----:B------:R-:W-:Y:S01]  /*fde0*/  VIADD R171, R171, UR4 ;  /* 0x00000004abab7c36 */ /* 0x000fe20008000000 */
[C---:B-1----:R-:W-:Y:S01]  /*fdf0*/  IADD3 R14, P0, PT, R132.reuse, UR12, RZ ;  /* 0x0000000c840e7c10 */ /* 0x042fe2000ff1e0ff */
[----:B------:R0:W2:Y:S01]  /*fe00*/  LDG.E.U8 R115, desc[UR6][R16.64] ;  /* 0x0000000610737981 */ /* 0x0000a2000c1e1100 */
[----:B------:R-:W-:Y:S01]  /*fe10*/  IADD3 R101, PT, PT, R39, R94, R10 ;  /* 0x0000005e27657210 */ /* 0x000fe20007ffe00a */
[C---:B------:R-:W-:Y:S01]  /*fe20*/  IMAD R10, R171.reuse, UR9, R0 ;  /* 0x00000009ab0a7c24 */ /* 0x040fe2000f8e0200 */
[----:B------:R-:W-:Y:S01]  /*fe30*/  LEA.HI.X.SX32 R15, R132, UR13, 0x1, P0 ;  /* 0x0000000d840f7c11 */ /* 0x000fe200080f0eff */
[----:B------:R-:W-:Y:S01]  /*fe40*/  VIADD R171, R171, UR4 ;  /* 0x00000004abab7c36 */ /* 0x000fe20008000000 */
[----:B------:R-:W-:-:S03]  /*fe50*/  IADD3 R18, P0, PT, R19, UR12, RZ ;  /* 0x0000000c13127c10 */ /* 0x000fc6000ff1e0ff */
[----:B------:R-:W2:Y:S01]  /*fe60*/  LDG.E.U8 R95, desc[UR6][R14.64] ;  /* 0x000000060e5f7981 */ /* 0x000ea2000c1e1100 */
[----:B------:R-:W-:Y:S01]  /*fe70*/  LEA.HI.X.SX32 R19, R19, UR13, 0x1, P0 ;  /* 0x0000000d13137c11 */ /* 0x000fe200080f0eff */
[C-C-:B0-----:R-:W-:Y:S01]  /*fe80*/  IMAD R17, R171.reuse, UR9, R0.reuse ;  /* 0x00000009ab117c24 */ /* 0x141fe2000f8e0200 */
[C---:B------:R-:W-:Y:S01]  /*fe90*/  IADD3 R20, P0, PT, R10.reuse, UR12, RZ ;  /* 0x0000000c0a147c10 */ /* 0x040fe2000ff1e0ff */
[----:B------:R-:W-:Y:S02]  /*fea0*/  VIADD R171, R171, UR4 ;  /* 0x00000004abab7c36 */ /* 0x000fe40008000000 */
[----:B------:R0:W2:Y:S01]  /*feb0*/  LDG.E.U8 R94, desc[UR6][R18.64] ;  /* 0x00000006125e7981 */ /* 0x0000a2000c1e1100 */
[----:B------:R-:W-:Y:S01]  /*fec0*/  LEA.HI.X.SX32 R21, R10, UR13, 0x1, P0 ;  /* 0x0000000d0a157c11 */ /* 0x000fe200080f0eff */
[----:B------:R-:W-:Y:S01]  /*fed0*/  IMAD R132, R171, UR9, R0 ;  /* 0x00000009ab847c24 */ /* 0x000fe2000f8e0200 */
[----:B------:R-:W-:Y:S01]  /*fee0*/  IADD3 R16, P0, PT, R17, UR12, RZ ;  /* 0x0000000c11107c10 */ /* 0x000fe2000ff1e0ff */
[----:B------:R-:W-:-:S02]  /*fef0*/  VIADD R171, R171, UR4 ;  /* 0x00000004abab7c36 */ /* 0x000fc40008000000 */
[----:B------:R1:W2:Y:S01]  /*ff00*/  LDG.E.U8 R10, desc[UR6][R20.64] ;  /* 0x00000006140a7981 */ /* 0x0002a2000c1e1100 */
[----:B------:R-:W-:Y:S01]  /*ff10*/  LEA.HI.X.SX32 R17, R17, UR13, 0x1, P0 ;  /* 0x0000000d11117c11 */ /* 0x000fe200080f0eff */
[C-C-:B0-----:R-:W-:Y:S02]  /*ff20*/  IMAD R19, R171.reuse, UR9, R0.reuse ;  /* 0x00000009ab137c24 */ /* 0x141fe4000f8e0200 */
[----:B------:R-:W-:Y:S02]  /*ff30*/  VIADD R171, R171, UR4 ;  /* 0x00000004abab7c36 */ /* 0x000fe40008000000 */
[----:B------:R0:W2:Y:S01]  /*ff40*/  LDG.E.U8 R39, desc[UR6][R16.64] ;  /* 0x0000000610277981 */ /* 0x0000a2000c1e1100 */
[----:B------:R-:W-:Y:S02]  /*ff50*/  IADD3 R14, P0, PT, R132, UR12, RZ ;  /* 0x0000000c840e7c10 */ /* 0x000fe4000ff1e0ff */
[----:B------:R-:W-:Y:S01]  /*ff60*/  IADD3 R75, PT, PT, R124, R101, R75 ;  /* 0x000000657c4b7210 */ /* 0x000fe20007ffe04b */
[C---:B-1----:R-:W-:Y:S01]  /*ff70*/  VIADD R21, R171.reuse, UR4 ;  /* 0x00000004ab157c36 */ /* 0x042fe20008000000 */
[----:B------:R-:W-:Y:S01]  /*ff80*/  LEA.HI.X.SX32 R15, R132, UR13, 0x1, P0 ;  /* 0x0000000d840f7c11 */ /* 0x000fe200080f0eff */
[--C-:B------:R-:W-:Y:S01]  /*ff90*/  IMAD R171, R171, UR9, R0.reuse ;  /* 0x00000009abab7c24 */ /* 0x100fe2000f8e0200 */
[----:B------:R-:W-:Y:S01]  /*ffa0*/  IADD3 R43, PT, PT, R56, R75, R43 ;  /* 0x0000004b382b7210 */ /* 0x000fe20007ffe02b */
[----:B------:R-:W-:Y:S01]  /*ffb0*/  IMAD R101, R21, UR9, R0 ;  /* 0x0000000915657c24 */ /* 0x000fe2000f8e0200 */
[----:B------:R-:W-:Y:S01]  /*ffc0*/  IADD3 R18, P0, PT, R19, UR12, RZ ;  /* 0x0000000c13127c10 */ /* 0x000fe2000ff1e0ff */
[----:B------:R1:W2:Y:S01]  /*ffd0*/  LDG.E.U8 R75, desc[UR6][R14.64] ;  /* 0x000000060e4b7981 */ /* 0x0002a2000c1e1100 */
[----:B------:R-:W-:-:S02]  /*ffe0*/  IADD3 R20, PT, PT, R42, R43, R13 ;  /* 0x0000002b2a147210 */ /* 0x000fc40007ffe00d */
[----:B------:R-:W-:Y:S02]  /*fff0*/  LEA.HI.X.SX32 R19, R19, UR13, 0x1, P0 ;  /* 0x0000000d13137c11 */ /* 0x000fe400080f0eff */
[----:B0-----:R-:W-:Y:S02]  /*10000*/  IADD3 R16, P0, PT, R171, UR12, RZ ;  /* 0x0000000cab107c10 */ /* 0x001fe4000ff1e0ff */
[----:B------:R-:W-:Y:S01]  /*10010*/  IADD3 R42, P1, PT, R101, UR12, RZ ;  /* 0x0000000c652a7c10 */ /* 0x000fe2000ff3e0ff */
[----:B------:R0:W2:Y:S01]  /*10020*/  LDG.E.U8 R56, desc[UR6][R18.64] ;  /* 0x0000000612387981 */ /* 0x0000a2000c1e1100 */
[----:B------:R-:W-:Y:S02]  /*10030*/  LEA.HI.X.SX32 R17, R171, UR13, 0x1, P0 ;  /* 0x0000000dab117c11 */ /* 0x000fe400080f0eff */
[----:B------:R-:W-:Y:S01]  /*10040*/  LEA.HI.X.SX32 R43, R101, UR13, 0x1, P1 ;  /* 0x0000000d652b7c11 */ /* 0x000fe200088f0eff */
[----:B------:R-:W-:Y:S02]  /*10050*/  VIADD R143, R143, UR4 ;  /* 0x000000048f8f7c36 */ /* 0x000fe40008000000 */
[----:B------:R0:W2:Y:S04]  /*10060*/  LDG.E.U8 R13, desc[UR6][R16.64] ;  /* 0x00000006100d7981 */ /* 0x0000a8000c1e1100 */
[----:B------:R-:W2:Y:S01]  /*10070*/  LDG.E.U8 R42, desc[UR6][R42.64] ;  /* 0x000000062a2a7981 */ /* 0x000ea2000c1e1100 */
[----:B------:R-:W-:-:S02]  /*10080*/  IMAD R124, R143, UR9, R0 ;  /* 0x000000098f7c7c24 */ /* 0x000fc4000f8e0200 */
[----:B------:R-:W-:-:S03]  /*10090*/  VIADD R21, R21, UR4 ;  /* 0x0000000415157c36 */ /* 0x000fc60008000000 */
[C---:B-1----:R-:W-:Y:S01]  /*100a0*/  IADD3 R14, P0, PT, R124.reuse, UR12, RZ ;  /* 0x0000000c7c0e7c10 */ /* 0x042fe2000ff1e0ff */
[C-C-:B------:R-:W-:Y:S02]  /*100b0*/  IMAD R101, R21.reuse, UR9, R0.reuse ;  /* 0x0000000915657c24 */ /* 0x140fe4000f8e0200 */
[----:B------:R-:W-:Y:S01]  /*100c0*/  VIADD R21, R21, UR4 ;  /* 0x0000000415157c36 */ /* 0x000fe20008000000 */
[----:B------:R-:W-:Y:S02]  /*100d0*/  LEA.HI.X.SX32 R15, R124, UR13, 0x1, P0 ;  /* 0x0000000d7c0f7c11 */ /* 0x000fe400080f0eff */
[----:B------:R-:W-:Y:S01]  /*100e0*/  IADD3 R47, PT, PT, R36, R20, R47 ;  /* 0x00000014242f7210 */ /* 0x000fe20007ffe02f */
[--C-:B------:R-:W-:Y:S01]  /*100f0*/  IMAD R20, R21, UR9, R0.reuse ;  /* 0x0000000915147c24 */ /* 0x100fe2000f8e0200 */
[----:B0-----:R-:W-:Y:S01]  /*10100*/  IADD3 R18, P0, PT, R101, UR12, RZ ;  /* 0x0000000c65127c10 */ /* 0x001fe2000ff1e0ff */
[----:B------:R-:W-:Y:S01]  /*10110*/  VIADD R21, R21, UR4 ;  /* 0x0000000415157c36 */ /* 0x000fe20008000000 */
[----:B------:R0:W2:Y:S02]  /*10120*/  LDG.E.U8 R148, desc[UR6][R14.64] ;  /* 0x000000060e947981 */ /* 0x0000a4000c1e1100 */
[----:B------:R-:W-:Y:S01]  /*10130*/  LEA.HI.X.SX32 R19, R101, UR13, 0x1, P0 ;  /* 0x0000000d65137c11 */ /* 0x000fe200080f0eff */
[----:B------:R-:W-:Y:S01]  /*10140*/  IMAD R21, R21, UR9, R0 ;  /* 0x0000000915157c24 */ /* 0x000fe2000f8e0200 */
[----:B------:R-:W-:-:S03]  /*10150*/  IADD3 R16, P0, PT, R20, UR12, RZ ;  /* 0x0000000c14107c10 */ /* 0x000fc6000ff1e0ff */
[----:B------:R-:W2:Y:S01]  /*10160*/  LDG.E.U8 R36, desc[UR6][R18.64] ;  /* 0x0000000612247981 */ /* 0x000ea2000c1e1100 */
[----:B------:R-:W-:Y:S02]  /*10170*/  LEA.HI.X.SX32 R17, R20, UR13, 0x1, P0 ;  /* 0x0000000d14117c11 */ /* 0x000fe400080f0eff */
[----:B------:R-:W-:-:S03]  /*10180*/  IADD3 R20, P0, PT, R21, UR12, RZ ;  /* 0x0000000c15147c10 */ /* 0x000fc6000ff1e0ff */
[----:B------:R1:W2:Y:S01]  /*10190*/  LDG.E.U8 R43, desc[UR6][R16.64] ;  /* 0x00000006102b7981 */ /* 0x0002a2000c1e1100 */
[----:B------:R-:W-:Y:S02]  /*101a0*/  LEA.HI.X.SX32 R21, R21, UR13, 0x1, P0 ;  /* 0x0000000d15157c11 */ /* 0x000fe400080f0eff */
[----:B------:R-:W-:-:S03]  /*101b0*/  IADD3 R90, PT, PT, R90, R47, R35 ;  /* 0x0000002f5a5a7210 */ /* 0x000fc60007ffe023 */
[----:B------:R1:W2:Y:S01]  /*101c0*/  LDG.E.U8 R35, desc[UR6][R20.64] ;  /* 0x0000000614237981 */ /* 0x0002a2000c1e1100 */
[----:B------:R-:W-:Y:S02]  /*101d0*/  VIADD R139, R139, UR4 ;  /* 0x000000048b8b7c36 */ /* 0x000fe40008000000 */
[----:B------:R-:W-:Y:S02]  /*101e0*/  VIADD R93, R93, UR4 ;  /* 0x000000045d5d7c36 */ /* 0x000fe40008000000 */
[--C-:B------:R-:W-:Y:S02]  /*101f0*/  IMAD R101, R139, UR9, R0.reuse ;  /* 0x000000098b657c24 */ /* 0x100fe4000f8e0200 */
[----:B------:R-:W-:-:S03]  /*10200*/  IMAD R124, R93, UR9, R0 ;  /* 0x000000095d7c7c24 */ /* 0x000fc6000f8e0200 */
[----:B0-----:R-:W-:-:S04]  /*10210*/  IADD3 R14, P0, PT, R101, UR12, RZ ;  /* 0x0000000c650e7c10 */ /* 0x001fc8000ff1e0ff */
[----:B------:R-:W-:Y:S02]  /*10220*/  LEA.HI.X.SX32 R15, R101, UR13, 0x1, P0 ;  /* 0x0000000d650f7c11 */ /* 0x000fe400080f0eff */
[C---:B-1----:R-:W-:Y:S02]  /*10230*/  IADD3 R16, P0, PT, R124.reuse, UR12, RZ ;  /* 0x0000000c7c107c10 */ /* 0x042fe4000ff1e0ff */
[----:B------:R-:W-:Y:S01]  /*10240*/  IADD3 R90, PT, PT, R169, R90, R86 ;  /* 0x0000005aa95a7210 */ /* 0x000fe20007ffe056 */
[----:B------:R-:W-:Y:S01]  /*10250*/  VIADD R131, R131, UR4 ;  /* 0x0000000483837c36 */ /* 0x000fe20008000000 */
[----:B------:R-:W-:Y:S01]  /*10260*/  LEA.HI.X.SX32 R17, R124, UR13, 0x1, P0 ;  /* 0x0000000d7c117c11 */ /* 0x000fe200080f0eff */
[----:B------:R-:W-:Y:S01]  /*10270*/  VIADD R141, R141, UR4 ;  /* 0x000000048d8d7c36 */ /* 0x000fe20008000000 */
[----:B------:R0:W2:Y:S04]  /*10280*/  LDG.E.U8 R101, desc[UR6][R14.64] ;  /* 0x000000060e657981 */ /* 0x0000a8000c1e1100 */
[----:B------:R-:W2:Y:S01]  /*10290*/  LDG.E.U8 R86, desc[UR6][R16.64] ;  /* 0x0000000610567981 */ /* 0x000ea2000c1e1100 */
[----:B------:R-:W-:-:S05]  /*102a0*/  IMAD R47, R131, UR9, R0 ;  /* 0x00000009832f7c24 */ /* 0x000fca000f8e0200 */
[----:B------:R-:W-:Y:S01]  /*102b0*/  IADD3 R18, P1, PT, R47, UR12, RZ ;  /* 0x0000000c2f127c10 */ /* 0x000fe2000ff3e0ff */
[----:B------:R-:W-:Y:S02]  /*102c0*/  VIADD R125, R125, UR4 ;  /* 0x000000047d7d7c36 */ /* 0x000fe40008000000 */
[--C-:B------:R-:W-:Y:S01]  /*102d0*/  IMAD R20, R141, UR9, R0.reuse ;  /* 0x000000098d147c24 */ /* 0x100fe2000f8e0200 */
[----:B------:R-:W-:Y:S01]  /*102e0*/  LEA.HI.X.SX32 R19, R47, UR13, 0x1, P1 ;  /* 0x0000000d2f137c11 */ /* 0x000fe200088f0eff */
[----:B------:R-:W-:Y:S02]  /*102f0*/  VIADD R119, R119, UR4 ;  /* 0x0000000477777c36 */ /* 0x000fe40008000000 */
[----:B------:R-:W-:Y:S01]  /*10300*/  IMAD R21, R125, UR9, R0 ;  /* 0x000000097d157c24 */ /* 0x000fe2000f8e0200 */
[----:B0-----:R-:W-:Y:S01]  /*10310*/  IADD3 R14, P0, PT, R20, UR12, RZ ;  /* 0x0000000c140e7c10 */ /* 0x001fe2000ff1e0ff */
[----:B------:R0:W2:Y:S01]  /*10320*/  LDG.E.U8 R47, desc[UR6][R18.64] ;  /* 0x00000006122f7981 */ /* 0x0000a2000c1e1100 */
[----:B------:R-:W-:-:S02]  /*10330*/  VIADD R167, R167, UR4 ;  /* 0x00000004a7a77c36 */ /* 0x000fc40008000000 */
[----:B------:R-:W-:Y:S01]  /*10340*/  VIADD R161, R161, UR4 ;  /* 0x00000004a1a17c36 */ /* 0x000fe20008000000 */
[----:B------:R-:W-:Y:S02]  /*10350*/  IADD3 R90, PT, PT, R129, R90, R44 ;  /* 0x0000005a815a7210 */ /* 0x000fe40007ffe02c */
[----:B------:R-:W-:Y:S01]  /*10360*/  IADD3 R44, P1, PT, R21, UR12, RZ ;  /* 0x0000000c152c7c10 */ /* 0x000fe2000ff3e0ff */
[--C-:B0-----:R-:W-:Y:S01]  /*10370*/  IMAD R18, R119, UR9, R0.reuse ;  /* 0x0000000977127c24 */ /* 0x101fe2000f8e0200 */
[----:B------:R-:W-:Y:S01]  /*10380*/  LEA.HI.X.SX32 R15, R20, UR13, 0x1, P0 ;  /* 0x0000000d140f7c11 */ /* 0x000fe200080f0eff */
[--C-:B------:R-:W-:Y:S02]  /*10390*/  IMAD R19, R167, UR9, R0.reuse ;  /* 0x00000009a7137c24 */ /* 0x100fe4000f8e0200 */
[----:B------:R-:W-:Y:S01]  /*103a0*/  IMAD R138, R161, UR9, R0 ;  /* 0x00000009a18a7c24 */ /* 0x000fe2000f8e0200 */
[----:B------:R-:W-:Y:S01]  /*103b0*/  IADD3 R16, P0, PT, R18, UR12, RZ ;  /* 0x0000000c12107c10 */ /* 0x000fe2000ff1e0ff */
[----:B------:R-:W-:Y:S01]  /*103c0*/  VIADD R169, R93, UR4 ;  /* 0x000000045da97c36 */ /* 0x000fe20008000000 */
[----:B------:R-:W-:-:S02]  /*103d0*/  IADD3 R132, PT, PT, R4, R90, R45 ;  /* 0x0000005a04847210 */ /* 0x000fc40007ffe02d */
[----:B------:R-:W-:Y:S01]  /*103e0*/  LEA.HI.X.SX32 R45, R21, UR13, 0x1, P1 ;  /* 0x0000000d152d7c11 */ /* 0x000fe200088f0eff */
[----:B------:R-:W-:Y:S01]  /*103f0*/  IMAD R90, R169, UR9, R0 ;  /* 0x00000009a95a7c24 */ /* 0x000fe2000f8e0200 */
[----:B------:R-:W-:Y:S02]  /*10400*/  IADD3 R20, P1, PT, R19, UR12, RZ ;  /* 0x0000000c13147c10 */ /* 0x000fe4000ff3e0ff */
[----:B------:R-:W-:Y:S01]  /*10410*/  LEA.HI.X.SX32 R17, R18, UR13, 0x1, P0 ;  /* 0x0000000d12117c11 */ /* 0x000fe200080f0eff */
[----:B------:R-:W-:Y:S01]  /*10420*/  VIADD R169, R169, UR4 ;  /* 0x00000004a9a97c36 */ /* 0x000fe20008000000 */
[C---:B------:R-:W-:Y:S01]  /*10430*/  IADD3 R18, P0, PT, R138.reuse, UR12, RZ ;  /* 0x0000000c8a127c10 */ /* 0x040fe2000ff1e0ff */
[----:B------:R0:W2:Y:S01]  /*10440*/  LDG.E.U8 R4, desc[UR6][R14.64] ;  /* 0x000000060e047981 */ /* 0x0000a2000c1e1100 */
[----:B------:R-:W-:Y:S02]  /*10450*/  LEA.HI.X.SX32 R21, R19, UR13, 0x1, P1 ;  /* 0x0000000d13157c11 */ /* 0x000fe400088f0eff */
[----:B------:R-:W-:Y:S01]  /*10460*/  LEA.HI.X.SX32 R19, R138, UR13, 0x1, P0 ;  /* 0x0000000d8a137c11 */ /* 0x000fe200080f0eff */
[----:B------:R1:W2:Y:S04]  /*10470*/  LDG.E.U8 R124, desc[UR6][R44.64] ;  /* 0x000000062c7c7981 */ /* 0x0002a8000c1e1100 */
[----:B------:R1:W2:Y:S01]  /*10480*/  LDG.E.U8 R129, desc[UR6][R16.64] ;  /* 0x0000000610817981 */ /* 0x0002a2000c1e1100 */
[----:B0-----:R-:W-:-:S03]  /*10490*/  IADD3 R14, P0, PT, R90, UR12, RZ ;  /* 0x0000000c5a0e7c10 */ /* 0x001fc6000ff1e0ff */
[----:B------:R0:W2:Y:S01]  /*104a0*/  LDG.E.U8 R93, desc[UR6][R20.64] ;  /* 0x00000006145d7981 */ /* 0x0000a2000c1e1100 */
[C-C-:B-1----:R-:W-:Y:S02]  /*104b0*/  IMAD R44, R169.reuse, UR9, R0.reuse ;  /* 0x00000009a92c7c24 */ /* 0x142fe4000f8e0200 */
[----:B------:R-:W-:Y:S01]  /*104c0*/  VIADD R169, R169, UR4 ;  /* 0x00000004a9a97c36 */ /* 0x000fe20008000000 */
[----:B------:R-:W-:Y:S02]  /*104d0*/  LEA.HI.X.SX32 R15, R90, UR13, 0x1, P0 ;  /* 0x0000000d5a0f7c11 */ /* 0x000fe400080f0eff */
[C---:B------:R-:W-:Y:S01]  /*104e0*/  IADD3 R16, P0, PT, R44.reuse, UR12, RZ ;  /* 0x0000000c2c107c10 */ /* 0x040fe2000ff1e0ff */
[----:B------:R1:W2:Y:S01]  /*104f0*/  LDG.E.U8 R90, desc[UR6][R18.64] ;  /* 0x00000006125a7981 */ /* 0x0002a2000c1e1100 */
[C-C-:B0-----:R-:W-:Y:S02]  /*10500*/  IMAD R21, R169.reuse, UR9, R0.reuse ;  /* 0x00000009a9157c24 */ /* 0x141fe4000f8e0200 */
[----:B------:R-:W-:Y:S01]  /*10510*/  VIADD R169, R169, UR4 ;  /* 0x00000004a9a97c36 */ /* 0x000fe20008000000 */
[----:B------:R-:W-:Y:S01]  /*10520*/  LEA.HI.X.SX32 R17, R44, UR13, 0x1, P0 ;  /* 0x0000000d2c117c11 */ /* 0x000fe200080f0eff */
[----:B------:R0:W2:Y:S01]  /*10530*/  LDG.E.U8 R45, desc[UR6][R14.64] ;  /* 0x000000060e2d7981 */ /* 0x0000a2000c1e1100 */
[----:B------:R-:W-:Y:S01]  /*10540*/  IADD3 R20, P0, PT, R21, UR12, RZ ;  /* 0x0000000c15147c10 */ /* 0x000fe2000ff1e0ff */
[C-C-:B-1----:R-:W-:Y:S01]  /*10550*/  IMAD R19, R169.reuse, UR9, R0.reuse ;  /* 0x00000009a9137c24 */ /* 0x142fe2000f8e0200 */
[----:B------:R-:W-:Y:S01]  /*10560*/  IADD3 R120, PT, PT, R120, R132, R135 ;  /* 0x0000008478787210 */ /* 0x000fe20007ffe087 */
[----:B------:R-:W-:Y:S01]  /*10570*/  VIADD R169, R169, UR4 ;  /* 0x00000004a9a97c36 */ /* 0x000fe20008000000 */
[----:B------:R-:W-:Y:S01]  /*10580*/  LEA.HI.X.SX32 R21, R21, UR13, 0x1, P0 ;  /* 0x0000000d15157c11 */ /* 0x000fe200080f0eff */
[----:B------:R1:W2:Y:S01]  /*10590*/  LDG.E.U8 R44, desc[UR6][R16.64] ;  /* 0x00000006102c7981 */ /* 0x0002a2000c1e1100 */
[----:B------:R-:W-:Y:S01]  /*105a0*/  IADD3 R18, P0, PT, R19, UR12, RZ ;  /* 0x0000000c13127c10 */ /* 0x000fe2000ff1e0ff */
[----:B0-----:R-:W-:-:S02]  /*105b0*/  IMAD R15, R169, UR9, R0 ;  /* 0x00000009a90f7c24 */ /* 0x001fc4000f8e0200 */
[----:B------:R-:W-:Y:S01]  /*105c0*/  VIADD R169, R169, UR4 ;  /* 0x00000004a9a97c36 */ /* 0x000fe20008000000 */
[----:B------:R-:W-:Y:S02]  /*105d0*/  LEA.HI.X.SX32 R19, R19, UR13, 0x1, P0 ;  /* 0x0000000d13137c11 */ /* 0x000fe400080f0eff */
[----:B------:R-:W-:Y:S01]  /*105e0*/  IADD3 R14, P0, PT, R15, UR12, RZ ;  /* 0x0000000c0f0e7c10 */ /* 0x000fe2000ff1e0ff */
[C---:B------:R-:W-:Y:S02]  /*105f0*/  IMAD R135, R169.reuse, UR9, R0 ;  /* 0x00000009a9877c24 */ /* 0x040fe4000f8e0200 */
[----:B------:R-:W-:Y:S01]  /*10600*/  VIADD R169, R169, UR4 ;  /* 0x00000004a9a97c36 */ /* 0x000fe20008000000 */
[----:B------:R-:W-:Y:S02]  /*10610*/  IADD3 R132, PT, PT, R68, R120, R23 ;  /* 0x0000007844847210 */ /* 0x000fe40007ffe017 */
[----:B------:R0:W2:Y:S01]  /*10620*/  LDG.E.U8 R23, desc[UR6][R20.64] ;  /* 0x0000000614177981 */ /* 0x0000a2000c1e1100 */
[----:B------:R-:W-:-:S02]  /*10630*/  LEA.HI.X.SX32 R15, R15, UR13, 0x1, P0 ;  /* 0x0000000d0f0f7c11 */ /* 0x000fc400080f0eff */
[----:B-1----:R-:W-:Y:S01]  /*10640*/  IADD3 R16, P0, PT, R135, UR12, RZ ;  /* 0x0000000c87107c10 */ /* 0x002fe2000ff1e0ff */
[----:B------:R1:W2:Y:S01]  /*10650*/  LDG.E.U8 R120, desc[UR6][R18.64] ;  /* 0x0000000612787981 */ /* 0x0002a2000c1e1100 */
[----:B0-----:R-:W-:-:S03]  /*10660*/  IMAD R21, R169, UR9, R0 ;  /* 0x00000009a9157c24 */ /* 0x001fc6000f8e0200 */
[----:B------:R0:W2:Y:S01]  /*10670*/  LDG.E.U8 R68, desc[UR6][R14.64] ;  /* 0x000000060e447981 */ /* 0x0000a2000c1e1100 */
[----:B------:R-:W-:Y:S01]  /*10680*/  VIADD R169, R169, UR4 ;  /* 0x00000004a9a97c36 */ /* 0x000fe20008000000 */
[----:B------:R-:W-:Y:S02]  /*10690*/  LEA.HI.X.SX32 R17, R135, UR13, 0x1, P0 ;  /* 0x0000000d87117c11 */ /* 0x000fe400080f0eff */
[----:B------:R-:W-:Y:S01]  /*106a0*/  IADD3 R20, P0, PT, R21, UR12, RZ ;  /* 0x0000000c15147c10 */ /* 0x000fe2000ff1e0ff */
[--C-:B-1----:R-:W-:Y:S02]  /*106b0*/  IMAD R19, R169, UR9, R0.reuse ;  /* 0x00000009a9137c24 */ /* 0x102fe4000f8e0200 */
[----:B------:R-:W-:Y:S01]  /*106c0*/  VIADD R165, R165, UR4 ;  /* 0x00000004a5a57c36 */ /* 0x000fe20008000000 */
[----:B------:R-:W-:Y:S01]  /*106d0*/  LEA.HI.X.SX32 R21, R21, UR13, 0x1, P0 ;  /* 0x0000000d15157c11 */ /* 0x000fe200080f0eff */
[----:B------:R1:W2:Y:S01]  /*106e0*/  LDG.E.U8 R135, desc[UR6][R16.64] ;  /* 0x0000000610877981 */ /* 0x0002a2000c1e1100 */
[----:B------:R-:W-:Y:S01]  /*106f0*/  IADD3 R18, P0, PT, R19, UR12, RZ ;  /* 0x0000000c13127c10 */ /* 0x000fe2000ff1e0ff */
[----:B0-----:R-:W-:Y:S01]  /*10700*/  IMAD R15, R165, UR9, R0 ;  /* 0x00000009a50f7c24 */ /* 0x001fe2000f8e0200 */
[----:B------:R-:W-:Y:S01]  /*10710*/  IADD3 R78, PT, PT, R123, R132, R78 ;  /* 0x000000847b4e7210 */ /* 0x000fe20007ffe04e */
[----:B------:R-:W-:Y:S01]  /*10720*/  VIADD R169, R169, UR4 ;  /* 0x00000004a9a97c36 */ /* 0x000fe20008000000 */
[----:B------:R-:W-:-:S02]  /*10730*/  LEA.HI.X.SX32 R19, R19, UR13, 0x1, P0 ;  /* 0x0000000d13137c11 */ /* 0x000fc400080f0eff */
[----:B---3--:R-:W-:Y:S01]  /*10740*/  IADD3 R123, PT, PT, R81, R78, R2 ;  /* 0x0000004e517b7210 */ /* 0x008fe20007ffe002 */
[--C-:B------:R-:W-:Y:S01]  /*10750*/  IMAD R132, R169, UR9, R0.reuse ;  /* 0x00000009a9847c24 */ /* 0x100fe2000f8e0200 */
[----:B------:R0:W3:Y:S01]  /*10760*/  LDG.E.U8 R2, desc[UR6][R20.64] ;  /* 0x0000000614027981 */ /* 0x0000e2000c1e1100 */
[----:B------:R-:W-:Y:S01]  /*10770*/  IADD3 R14, P0, PT, R15, UR12, RZ ;  /* 0x0000000c0f0e7c10 */ /* 0x000fe2000ff1e0ff */
[----:B------:R-:W-:Y:S02]  /*10780*/  VIADD R169, R169, UR4 ;  /* 0x00000004a9a97c36 */ /* 0x000fe40008000000 */
[----:B------:R5:W3:Y:S01]  /*10790*/  LDG.E.U8 R81, desc[UR6][R18.64] ;  /* 0x0000000612517981 */ /* 0x000ae2000c1e1100 */
[----:B------:R-:W-:Y:S02]  /*107a0*/  LEA.HI.X.SX32 R15, R15, UR13, 0x1, P0 ;  /* 0x0000000d0f0f7c11 */ /* 0x000fe400080f0eff */
[----:B-1----:R-:W-:Y:S01]  /*107b0*/  IADD3 R16, P0, PT, R132, UR12, RZ ;  /* 0x0000000c84107c10 */ /* 0x002fe2000ff1e0ff */
[----:B0-----:R-:W-:-:S02]  /*107c0*/  IMAD R21, R169, UR9, R0 ;  /* 0x00000009a9157c24 */ /* 0x001fc4000f8e0200 */
[----:B------:R0:W3:Y:S01]  /*107d0*/  LDG.E.U8 R78, desc[UR6][R14.64] ;  /* 0x000000060e4e7981 */ /* 0x0000e2000c1e1100 */
[----:B------:R-:W-:Y:S01]  /*107e0*/  VIADD R169, R169, UR4 ;  /* 0x00000004a9a97c36 */ /* 0x000fe20008000000 */
[----:B------:R-:W-:Y:S02]  /*107f0*/  LEA.HI.X.SX32 R17, R132, UR13, 0x1, P0 ;  /* 0x0000000d84117c11 */ /* 0x000fe400080f0eff */
[----:B------:R-:W-:Y:S01]  /*10800*/  IADD3 R20, P0, PT, R21, UR12, RZ ;  /* 0x0000000c15147c10 */ /* 0x000fe2000ff1e0ff */
[C-C-:B-----5:R-:W-:Y:S02]  /*10810*/  IMAD R19, R169.reuse, UR9, R0.reuse ;  /* 0x00000009a9137c24 */ /* 0x160fe4000f8e0200 */
[----:B------:R-:W-:Y:S01]  /*10820*/  VIADD R169, R169, UR4 ;  /* 0x00000004a9a97c36 */ /* 0x000fe20008000000 */
[----:B------:R-:W-:Y:S01]  /*10830*/  LEA.HI.X.SX32 R21, R21, UR13, 0x1, P0 ;  /* 0x0000000d15157c11 */ /* 0x000fe200080f0eff */
[----:B------:R1:W5:Y:S01]  /*10840*/  LDG.E.U8 R138, desc[UR6][R16.64] ;  /* 0x00000006108a7981 */ /* 0x000362000c1e1100 */
[----:B------:R-:W-:Y:S01]  /*10850*/  IADD3 R18, P0, PT, R19, UR12, RZ ;  /* 0x0000000c13127c10 */ /* 0x000fe2000ff1e0ff */
[----:B0-----:R-:W-:Y:S01]  /*10860*/  IMAD R15, R169, UR9, R0 ;  /* 0x00000009a90f7c24 */ /* 0x001fe2000f8e0200 */
[----:B------:R-:W-:Y:S01]  /*10870*/  IADD3 R91, PT, PT, R91, R123, R130 ;  /* 0x0000007b5b5b7210 */ /* 0x000fe20007ffe082 */
[----:B------:R-:W-:Y:S01]  /*10880*/  VIADD R169, R169, UR4 ;  /* 0x00000004a9a97c36 */ /* 0x000fe20008000000 */
[----:B------:R-:W-:-:S02]  /*10890*/  LEA.HI.X.SX32 R19, R19, UR13, 0x1, P0 ;  /* 0x0000000d13137c11 */ /* 0x000fc400080f0eff */
[----:B------:R-:W-:Y:S01]  /*108a0*/  IADD3 R14, P0, PT, R15, UR12, RZ ;  /* 0x0000000c0f0e7c10 */ /* 0x000fe2000ff1e0ff */
[C---:B------:R-:W-:Y:S01]  /*108b0*/  IMAD R130, R169.reuse, UR9, R0 ;  /* 0x00000009a9827c24 */ /* 0x040fe2000f8e0200 */
[----:B------:R-:W-:Y:S01]  /*108c0*/  IADD3 R123, PT, PT, R98, R91, R77 ;  /* 0x0000005b627b7210 */ /* 0x000fe20007ffe04d */
[----:B------:R-:W-:Y:S01]  /*108d0*/  VIADD R169, R169, UR4 ;  /* 0x00000004a9a97c36 */ /* 0x000fe20008000000 */
[----:B------:R0:W5:Y:S01]  /*108e0*/  LDG.E.U8 R91, desc[UR6][R20.64] ;  /* 0x00000006145b7981 */ /* 0x000162000c1e1100 */
[----:B------:R-:W-:Y:S02]  /*108f0*/  LEA.HI.X.SX32 R15, R15, UR13, 0x1, P0 ;  /* 0x0000000d0f0f7c11 */ /* 0x000fe400080f0eff */
[----:B------:R-:W-:Y:S01]  /*10900*/  IADD3 R85, PT, PT, R85, R123, R118 ;  /* 0x0000007b55557210 */ /* 0x000fe20007ffe076 */
[----:B------:R4:W5:Y:S01]  /*10910*/  LDG.E.U8 R77, desc[UR6][R18.64] ;  /* 0x00000006124d7981 */ /* 0x000962000c1e1100 */
[----:B-1----:R-:W-:Y:S01]  /*10920*/  IADD3 R16, P0, PT, R130, UR12, RZ ;  /* 0x0000000c82107c10 */ /* 0x002fe2000ff1e0ff */
[----:B0-----:R-:W-:-:S02]  /*10930*/  IMAD R21, R169, UR9, R0 ;  /* 0x00000009a9157c24 */ /* 0x001fc4000f8e0200 */
[----:B------:R0:W5:Y:S01]  /*10940*/  LDG.E.U8 R98, desc[UR6][R14.64] ;  /* 0x000000060e627981 */ /* 0x000162000c1e1100 */
[----:B------:R-:W-:Y:S01]  /*10950*/  VIADD R169, R169, UR4 ;  /* 0x00000004a9a97c36 */ /* 0x000fe20008000000 */
[----:B------:R-:W-:Y:S02]  /*10960*/  LEA.HI.X.SX32 R17, R130, UR13, 0x1, P0 ;  /* 0x0000000d82117c11 */ /* 0x000fe400080f0eff */
[----:B----4-:R-:W-:Y:S01]  /*10970*/  IADD3 R118, PT, PT, R8, R85, R7 ;  /* 0x0000005508767210 */ /* 0x010fe20007ffe007 */
[--C-:B------:R-:W-:Y:S01]  /*10980*/  IMAD R7, R169, UR9, R0.reuse ;  /* 0x00000009a9077c24 */ /* 0x100fe2000f8e0200 */
[----:B------:R-:W-:Y:S01]  /*10990*/  IADD3 R20, P0, PT, R21, UR12, RZ ;  /* 0x0000000c15147c10 */ /* 0x000fe2000ff1e0ff */
[----:B------:R-:W-:Y:S01]  /*109a0*/  VIADD R169, R169, UR4 ;  /* 0x00000004a9a97c36 */ /* 0x000fe20008000000 */
[----:B------:R1:W4:Y:S02]  /*109b0*/  LDG.E.U8 R85, desc[UR6][R16.64] ;  /* 0x0000000610557981 */ /* 0x000324000c1e1100 */
[----:B------:R-:W-:Y:S01]  /*109c0*/  LEA.HI.X.SX32 R21, R21, UR13, 0x1, P0 ;  /* 0x0000000d15157c11 */ /* 0x000fe200080f0eff */
[----:B------:R-:W-:Y:S01]  /*109d0*/  IMAD R8, R169, UR9, R0 ;  /* 0x00000009a9087c24 */ /* 0x000fe2000f8e0200 */
[----:B------:R-:W-:Y:S01]  /*109e0*/  IADD3 R18, P0, PT, R7, UR12, RZ ;  /* 0x0000000c07127c10 */ /* 0x000fe2000ff1e0ff */
[----:B------:R-:W-:-:S02]  /*109f0*/  VIADD R169, R169, UR4 ;  /* 0x00000004a9a97c36 */ /* 0x000fc40008000000 */
[----:B------:R1:W4:Y:S01]  /*10a00*/  LDG.E.U8 R130, desc[UR6][R20.64] ;  /* 0x0000000614827981 */ /* 0x000322000c1e1100 */
[----:B------:R-:W-:Y:S01]  /*10a10*/  LEA.HI.X.SX32 R19, R7, UR13, 0x1, P0 ;  /* 0x0000000d07137c11 */ /* 0x000fe200080f0eff */
[C-C-:B------:R-:W-:Y:S01]  /*10a20*/  IMAD R123, R169.reuse, UR9, R0.reuse ;  /* 0x00000009a97b7c24 */ /* 0x140fe2000f8e0200 */
[C---:B0-----:R-:W-:Y:S01]  /*10a30*/  IADD3 R14, P0, PT, R8.reuse, UR12, RZ ;  /* 0x0000000c080e7c10 */ /* 0x041fe2000ff1e0ff */
[----:B------:R-:W-:Y:S02]  /*10a40*/  VIADD R169, R169, UR4 ;  /* 0x00000004a9a97c36 */ /* 0x000fe40008000000 */
[----:B------:R0:W4:Y:S01]  /*10a50*/  LDG.E.U8 R7, desc[UR6][R18.64] ;  /* 0x0000000612077981 */ /* 0x000122000c1e1100 */
[----:B------:R-:W-:Y:S02]  /*10a60*/  LEA.HI.X.SX32 R15, R8, UR13, 0x1, P0 ;  /* 0x0000000d080f7c11 */ /* 0x000fe400080f0eff */
[----:B-1----:R-:W-:Y:S01]  /*10a70*/  IADD3 R16, P0, PT, R123, UR12, RZ ;  /* 0x0000000c7b107c10 */ /* 0x002fe2000ff1e0ff */
[----:B------:R-:W-:-:S02]  /*10a80*/  IMAD R21, R169, UR9, R0 ;  /* 0x00000009a9157c24 */ /* 0x000fc4000f8e0200 */
[----:B------:R-:W-:Y:S01]  /*10a90*/  VIADD R169, R169, UR4 ;  /* 0x00000004a9a97c36 */ /* 0x000fe20008000000 */
[----:B------:R1:W4:Y:S01]  /*10aa0*/  LDG.E.U8 R8, desc[UR6][R14.64] ;  /* 0x000000060e087981 */ /* 0x000322000c1e1100 */
[----:B------:R-:W-:Y:S02]  /*10ab0*/  LEA.HI.X.SX32 R17, R123, UR13, 0x1, P0 ;  /* 0x0000000d7b117c11 */ /* 0x000fe400080f0eff */
[----:B------:R-:W-:Y:S01]  /*10ac0*/  IADD3 R20, P0, PT, R21, UR12, RZ ;  /* 0x0000000c15147c10 */ /* 0x000fe2000ff1e0ff */
[C-C-:B0-----:R-:W-:Y:S02]  /*10ad0*/  IMAD R19, R169.reuse, UR9, R0.reuse ;  /* 0x00000009a9137c24 */ /* 0x141fe4000f8e0200 */
[----:B------:R-:W-:Y:S01]  /*10ae0*/  VIADD R169, R169, UR4 ;  /* 0x00000004a9a97c36 */ /* 0x000fe20008000000 */
[----:B------:R-:W-:Y:S01]  /*10af0*/  LEA.HI.X.SX32 R21, R21, UR13, 0x1, P0 ;  /* 0x0000000d15157c11 */ /* 0x000fe200080f0eff */
[----:B------:R0:W4:Y:S01]  /*10b00*/  LDG.E.U8 R123, desc[UR6][R16.64] ;  /* 0x00000006107b7981 */ /* 0x000122000c1e1100 */
[----:B------:R-:W-:Y:S01]  /*10b10*/  IADD3 R18, P0, PT, R19, UR12, RZ ;  /* 0x0000000c13127c10 */ /* 0x000fe2000ff1e0ff */
[----:B-1----:R-:W-:-:S02]  /*10b20*/  IMAD R15, R169, UR9, R0 ;  /* 0x00000009a90f7c24 */ /* 0x002fc4000f8e0200 */
[----:B------:R-:W-:Y:S01]  /*10b30*/  VIADD R169, R169, UR4 ;  /* 0x00000004a9a97c36 */ /* 0x000fe20008000000 */
[----:B------:R-:W-:Y:S02]  /*10b40*/  IADD3 R116, PT, PT, R116, R118, R121 ;  /* 0x0000007674747210 */ /* 0x000fe40007ffe079 */
[----:B------:R-:W-:Y:S01]  /*10b50*/  LEA.HI.X.SX32 R19, R19, UR13, 0x1, P0 ;  /* 0x0000000d13137c11 */ /* 0x000fe200080f0eff */
[----:B------:R-:W-:Y:S01]  /*10b60*/  IMAD R121, R169, UR9, R0 ;  /* 0x00000009a9797c24 */ /* 0x000fe2000f8e0200 */
[----:B------:R-:W-:Y:S01]  /*10b70*/  IADD3 R14, P0, PT, R15, UR12, RZ ;  /* 0x0000000c0f0e7c10 */ /* 0x000fe2000ff1e0ff */
[----:B------:R-:W-:Y:S01]  /*10b80*/  VIADD R169, R169, UR4 ;  /* 0x00000004a9a97c36 */ /* 0x000fe20008000000 */
[----:B------:R1:W4:Y:S02]  /*10b90*/  LDG.E.U8 R118, desc[UR6][R20.64] ;  /* 0x0000000614767981 */ /* 0x000324000c1e1100 */
[----:B------:R-:W-:Y:S02]  /*10ba0*/  LEA.HI.X.SX32 R15, R15, UR13, 0x1, P0 ;  /* 0x0000000d0f0f7c11 */ /* 0x000fe400080f0eff */
[----:B0-----:R-:W-:-:S02]  /*10bb0*/  IADD3 R16, P0, PT, R121, UR12, RZ ;  /* 0x0000000c79107c10 */ /* 0x001fc4000ff1e0ff */
[----:B------:R-:W-:Y:S02]  /*10bc0*/  IADD3 R116, PT, PT, R76, R116, R59 ;  /* 0x000000744c747210 */ /* 0x000fe40007ffe03b */
[----:B------:R0:W4:Y:S01]  /*10bd0*/  LDG.E.U8 R59, desc[UR6][R18.64] ;  /* 0x00000006123b7981 */ /* 0x000122000c1e1100 */
[C-C-:B-1----:R-:W-:Y:S02]  /*10be0*/  IMAD R21, R169.reuse, UR9, R0.reuse ;  /* 0x00000009a9157c24 */ /* 0x142fe4000f8e0200 */
[----:B------:R-:W-:Y:S01]  /*10bf0*/  VIADD R169, R169, UR4 ;  /* 0x00000004a9a97c36 */ /* 0x000fe20008000000 */
[----:B------:R-:W-:Y:S01]  /*10c00*/  LEA.HI.X.SX32 R17, R121, UR13, 0x1, P0 ;  /* 0x0000000d79117c11 */ /* 0x000fe200080f0eff */
[----:B------:R1:W4:Y:S01]  /*10c10*/  LDG.E.U8 R76, desc[UR6][R14.64] ;  /* 0x000000060e4c7981 */ /* 0x000322000c1e1100 */
[----:B------:R-:W-:Y:S01]  /*10c20*/  IADD3 R20, P0, PT, R21, UR12, RZ ;  /* 0x0000000c15147c10 */ /* 0x000fe2000ff1e0ff */
[C---:B0-----:R-:W-:Y:S02]  /*10c30*/  IMAD R19, R169.reuse, UR9, R0 ;  /* 0x00000009a9137c24 */ /* 0x041fe4000f8e0200 */
[----:B------:R-:W-:Y:S01]  /*10c40*/  VIADD R169, R169, UR4 ;  /* 0x00000004a9a97c36 */ /* 0x000fe20008000000 */
[----:B------:R-:W-:-:S02]  /*10c50*/  LEA.HI.X.SX32 R21, R21, UR13, 0x1, P0 ;  /* 0x0000000d15157c11 */ /* 0x000fc400080f0eff */
[----:B------:R-:W-:Y:S01]  /*10c60*/  IADD3 R18, P0, PT, R19, UR12, RZ ;  /* 0x0000000c13127c10 */ /* 0x000fe2000ff1e0ff */
[----:B-1----:R-:W-:Y:S01]  /*10c70*/  IMAD R15, R169, UR9, R0 ;  /* 0x00000009a90f7c24 */ /* 0x002fe2000f8e0200 */
[----:B------:R-:W-:Y:S01]  /*10c80*/  IADD3 R92, PT, PT, R117, R116, R92 ;  /* 0x00000074755c7210 */ /* 0x000fe20007ffe05c */
[----:B------:R-:W-:Y:S01]  /*10c90*/  VIADD R169, R169, UR4 ;  /* 0x00000004a9a97c36 */ /* 0x000fe20008000000 */
[----:B------:R-:W-:Y:S01]  /*10ca0*/  LEA.HI.X.SX32 R19, R19, UR13, 0x1, P0 ;  /* 0x0000000d13137c11 */ /* 0x000fe200080f0eff */
[----:B------:R0:W4:Y:S01]  /*10cb0*/  LDG.E.U8 R121, desc[UR6][R20.64] ;  /* 0x0000000614797981 */ /* 0x000122000c1e1100 */
[----:B------:R-:W-:Y:S01]  /*10cc0*/  IADD3 R14, P0, PT, R15, UR12, RZ ;  /* 0x0000000c0f0e7c10 */ /* 0x000fe2000ff1e0ff */
[----:B------:R-:W-:Y:S01]  /*10cd0*/  IMAD R116, R169, UR9, R0 ;  /* 0x00000009a9747c24 */ /* 0x000fe2000f8e0200 */
[----:B--2---:R-:W-:Y:S01]  /*10ce0*/  IADD3 R115, PT, PT, R115, R92, R66 ;  /* 0x0000005c73737210 */ /* 0x004fe20007ffe042 */
[----:B------:R-:W-:Y:S01]  /*10cf0*/  VIADD R169, R169, UR4 ;  /* 0x00000004a9a97c36 */ /* 0x000fe20008000000 */
[----:B------:R1:W2:Y:S01]  /*10d00*/  LDG.E.U8 R92, desc[UR6][R16.64] ;  /* 0x00000006105c7981 */ /* 0x0002a2000c1e1100 */
[----:B------:R-:W-:-:S02]  /*10d10*/  LEA.HI.X.SX32 R15, R15, UR13, 0x1, P0 ;  /* 0x0000000d0f0f7c11 */ /* 0x000fc400080f0eff */
[----:B------:R-:W-:Y:S01]  /*10d20*/  IADD3 R94, PT, PT, R94, R115, R95 ;  /* 0x000000735e5e7210 */ /* 0x000fe20007ffe05f */
        /* <DEDUP_REMOVED lines=9> */
[----:B------:R-:W-:-:S02]  /*10dc0*/  IADD3 R20, P0, PT, R21, UR12, RZ ;  /* 0x0000000c15147c10 */ /* 0x000fc4000ff1e0ff */
[----:B------:R-:W-:Y:S01]  /*10dd0*/  IADD3 R56, PT, PT, R56, R94, R75 ;  /* 0x0000005e38387210 */ /* 0x000fe20007ffe04b */
[----:B------:R1:W2:Y:S01]  /*10de0*/  LDG.E.U8 R116, desc[UR6][R16.64] ;  /* 0x0000000610747981 */ /* 0x0002a2000c1e1100 */
        /* <DEDUP_REMOVED lines=8> */
[----:B------:R-:W-:Y:S01]  /*10e70*/  VIADD R169, R169, UR4 ;  /* 0x00000004a9a97c36 */ /* 0x000fe20008000000 */
[----:B------:R-:W-:Y:S01]  /*10e80*/  IADD3 R42, PT, PT, R42, R56, R13 ;  /* 0x000000382a2a7210 */ /* 0x000fe20007ffe00d */
[----:B------:R0:W2:Y:S01]  /*10e90*/  LDG.E.U8 R10, desc[UR6][R18.64] ;  /* 0x00000006120a7981 */ /* 0x0000a2000c1e1100 */
[----:B------:R-:W-:-:S02]  /*10ea0*/  LEA.HI.X.SX32 R15, R15, UR13, 0x1, P0 ;  /* 0x0000000d0f0f7c11 */ /* 0x000fc400080f0eff */
[----:B-1----:R-:W-:Y:S01]  /*10eb0*/  IADD3 R16, P0, PT, R115, UR12, RZ ;  /* 0x0000000c73107c10 */ /* 0x002fe2000ff1e0ff */
[C-C-:B0-----:R-:W-:Y:S02]  /*10ec0*/  IMAD R21, R169.reuse, UR9, R0.reuse ;  /* 0x00000009a9157c24 */ /* 0x141fe4000f8e0200 */
[----:B------:R-:W-:Y:S01]  /*10ed0*/  VIADD R169, R169, UR4 ;  /* 0x00000004a9a97c36 */ /* 0x000fe20008000000 */
[----:B------:R0:W2:Y:S01]  /*10ee0*/  LDG.E.U8 R39, desc[UR6][R14.64] ;  /* 0x000000060e277981 */ /* 0x0000a2000c1e1100 */
[----:B------:R-:W-:Y:S02]  /*10ef0*/  LEA.HI.X.SX32 R17, R115, UR13, 0x1, P0 ;  /* 0x0000000d73117c11 */ /* 0x000fe400080f0eff */
[----:B------:R-:W-:Y:S01]  /*10f00*/  IADD3 R20, P0, PT, R21, UR12, RZ ;  /* 0x0000000c15147c10 */ /* 0x000fe2000ff1e0ff */
[C-C-:B------:R-:W-:Y:S02]  /*10f10*/  IMAD R13, R169.reuse, UR9, R0.reuse ;  /* 0x00000009a90d7c24 */ /* 0x140fe4000f8e0200 */
[----:B------:R-:W-:Y:S01]  /*10f20*/  VIADD R169, R169, UR4 ;  /* 0x00000004a9a97c36 */ /* 0x000fe20008000000 */
[----:B------:R-:W-:Y:S01]  /*10f30*/  LEA.HI.X.SX32 R21, R21, UR13, 0x1, P0 ;  /* 0x0000000d15157c11 */ /* 0x000fe200080f0eff */
[----:B------:R-:W2:Y:S01]  /*10f40*/  LDG.E.U8 R94, desc[UR6][R16.64] ;  /* 0x00000006105e7981 */ /* 0x000ea2000c1e1100 */
[----:B------:R-:W-:Y:S01]  /*10f50*/  IADD3 R18, P0, PT, R13, UR12, RZ ;  /* 0x0000000c0d127c10 */ /* 0x000fe2000ff1e0ff */
[----:B0-----:R-:W-:-:S02]  /*10f60*/  IMAD R15, R169, UR9, R0 ;  /* 0x00000009a90f7c24 */ /* 0x001fc4000f8e0200 */
[----:B------:R0:W2:Y:S01]  /*10f70*/  LDG.E.U8 R75, desc[UR6][R20.64] ;  /* 0x00000006144b7981 */ /* 0x0000a2000c1e1100 */
[----:B------:R-:W-:Y:S02]  /*10f80*/  LEA.HI.X.SX32 R19, R13, UR13, 0x1, P0 ;  /* 0x0000000d0d137c11 */ /* 0x000fe400080f0eff */
[----:B------:R-:W-:Y:S01]  /*10f90*/  IADD3 R14, P0, PT, R15, UR12, RZ ;  /* 0x0000000c0f0e7c10 */ /* 0x000fe2000ff1e0ff */
[----:B------:R-:W-:Y:S02]  /*10fa0*/  VIADD R169, R169, UR4 ;  /* 0x00000004a9a97c36 */ /* 0x000fe40008000000 */
[----:B------:R1:W2:Y:S01]  /*10fb0*/  LDG.E.U8 R13, desc[UR6][R18.64] ;  /* 0x00000006120d7981 */ /* 0x0002a2000c1e1100 */
[----:B------:R-:W-:Y:S01]  /*10fc0*/  LEA.HI.X.SX32 R15, R15, UR13, 0x1, P0 ;  /* 0x0000000d0f0f7c11 */ /* 0x000fe200080f0eff */
[C---:B------:R-:W-:Y:S02]  /*10fd0*/  IMAD R115, R169.reuse, UR9, R0 ;  /* 0x00000009a9737c24 */ /* 0x040fe4000f8e0200 */
[----:B------:R-:W-:-:S02]  /*10fe0*/  VIADD R169, R169, UR4 ;  /* 0x00000004a9a97c36 */ /* 0x000fc40008000000 */
[----:B------:R1:W2:Y:S02]  /*10ff0*/  LDG.E.U8 R56, desc[UR6][R14.64] ;  /* 0x000000060e387981 */ /* 0x0002a4000c1e1100 */
[C---:B0-----:R-:W-:Y:S02]  /*11000*/  IMAD R20, R169.reuse, UR9, R0 ;  /* 0x00000009a9147c24 */ /* 0x041fe4000f8e0200 */
[----:B------:R-:W-:Y:S01]  /*11010*/  VIADD R169, R169, UR4 ;  /* 0x00000004a9a97c36 */ /* 0x000fe20008000000 */
[----:B------:R-:W-:Y:S02]  /*11020*/  IADD3 R36, PT, PT, R43, R42, R36 ;  /* 0x0000002a2b247210 */ /* 0x000fe40007ffe024 */
[----:B------:R-:W-:Y:S01]  /*11030*/  IADD3 R16, P0, PT, R115, UR12, RZ ;  /* 0x0000000c73107c10 */ /* 0x000fe2000ff1e0ff */
[C---:B-1----:R-:W-:Y:S01]  /*11040*/  VIADD R19, R169.reuse, UR4 ;  /* 0x00000004a9137c36 */ /* 0x042fe20008000000 */
[----:B------:R-:W-:Y:S01]  /*11050*/  IADD3 R36, PT, PT, R34, R36, R35 ;  /* 0x0000002422247210 */ /* 0x000fe20007ffe023 */
[--C-:B------:R-:W-:Y:S01]  /*11060*/  IMAD R169, R169, UR9, R0.reuse ;  /* 0x00000009a9a97c24 */ /* 0x100fe2000f8e0200 */
[----:B------:R-:W-:Y:S01]  /*11070*/  LEA.HI.X.SX32 R17, R115, UR13, 0x1, P0 ;  /* 0x0000000d73117c11 */ /* 0x000fe200080f0eff */
[C---:B------:R-:W-:Y:S01]  /*11080*/  IMAD R15, R19.reuse, UR9, R0 ;  /* 0x00000009130f7c24 */ /* 0x040fe2000f8e0200 */
[C---:B------:R-:W-:Y:S01]  /*11090*/  IADD3 R34, P0, PT, R20.reuse, UR12, RZ ;  /* 0x0000000c14227c10 */ /* 0x040fe2000ff1e0ff */
[----:B------:R-:W-:Y:S01]  /*110a0*/  VIADD R19, R19, UR4 ;  /* 0x0000000413137c36 */ /* 0x000fe20008000000 */
[----:B------:R-:W-:Y:S01]  /*110b0*/  IADD3 R132, PT, PT, R33, R36, R32 ;  /* 0x0000002421847210 */ /* 0x000fe20007ffe020 */
[----:B------:R0:W2:Y:S01]  /*110c0*/  LDG.E.U8 R115, desc[UR6][R16.64] ;  /* 0x0000000610737981 */ /* 0x0000a2000c1e1100 */
[----:B------:R-:W-:Y:S01]  /*110d0*/  LEA.HI.X.SX32 R35, R20, UR13, 0x1, P0 ;  /* 0x0000000d14237c11 */ /* 0x000fe200080f0eff */
[----:B------:R-:W-:Y:S01]  /*110e0*/  VIADD R33, R19, UR4 ;  /* 0x0000000413217c36 */ /* 0x000fe20008000000 */
[----:B------:R-:W-:-:S02]  /*110f0*/  IADD3 R20, P0, PT, R169, UR12, RZ ;  /* 0x0000000ca9147c10 */ /* 0x000fc4000ff1e0ff */
[----:B------:R-:W-:Y:S01]  /*11100*/  IADD3 R14, P1, PT, R15, UR12, RZ ;  /* 0x0000000c0f0e7c10 */ /* 0x000fe2000ff3e0ff */
[----:B------:R1:W2:Y:S01]  /*11110*/  LDG.E.U8 R42, desc[UR6][R34.64] ;  /* 0x00000006222a7981 */ /* 0x0002a2000c1e1100 */
[----:B------:R-:W-:Y:S01]  /*11120*/  LEA.HI.X.SX32 R21, R169, UR13, 0x1, P0 ;  /* 0x0000000da9157c11 */ /* 0x000fe200080f0eff */
[--C-:B------:R-:W-:Y:S01]  /*11130*/  IMAD R19, R19, UR9, R0.reuse ;  /* 0x0000000913137c24 */ /* 0x100fe2000f8e0200 */
[----:B------:R-:W-:Y:S01]  /*11140*/  LEA.HI.X.SX32 R15, R15, UR13, 0x1, P1 ;  /* 0x0000000d0f0f7c11 */ /* 0x000fe200088f0eff */
[C---:B0-----:R-:W-:Y:S02]  /*11150*/  IMAD R17, R33.reuse, UR9, R0 ;  /* 0x0000000921117c24 */ /* 0x041fe4000f8e0200 */
[----:B------:R0:W2:Y:S01]  /*11160*/  LDG.E.U8 R32, desc[UR6][R20.64] ;  /* 0x0000000614207981 */ /* 0x0000a2000c1e1100 */
[----:B-1----:R-:W-:-:S03]  /*11170*/  VIADD R35, R33, UR4 ;  /* 0x0000000421237c36 */ /* 0x002fc60008000000 */
[----:B------:R1:W2:Y:S01]  /*11180*/  LDG.E.U8 R43, desc[UR6][R14.64] ;  /* 0x000000060e2b7981 */ /* 0x0002a2000c1e1100 */
[----:B------:R-:W-:Y:S01]  /*11190*/  IADD3 R18, P0, PT, R19, UR12, RZ ;  /* 0x0000000c13127c10 */ /* 0x000fe2000ff1e0ff */
[C-C-:B------:R-:W-:Y:S02]  /*111a0*/  IMAD R34, R35.reuse, UR9, R0.reuse ;  /* 0x0000000923227c24 */ /* 0x140fe4000f8e0200 */
[----:B------:R-:W-:Y:S01]  /*111b0*/  VIADD R35, R35, UR4 ;  /* 0x0000000423237c36 */ /* 0x000fe20008000000 */
[----:B------:R-:W-:Y:S02]  /*111c0*/  LEA.HI.X.SX32 R19, R19, UR13, 0x1, P0 ;  /* 0x0000000d13137c11 */ /* 0x000fe400080f0eff */
[----:B------:R-:W-:Y:S01]  /*111d0*/  IADD3 R16, P1, PT, R17, UR12, RZ ;  /* 0x0000000c11107c10 */ /* 0x000fe2000ff3e0ff */
[C---:B0-----:R-:W-:Y:S01]  /*111e0*/  VIADD R21, R35.reuse, UR4 ;  /* 0x0000000423157c36 */ /* 0x041fe20008000000 */
[C---:B-1----:R-:W-:Y:S01]  /*111f0*/  IADD3 R14, P0, PT, R34.reuse, UR12, RZ ;  /* 0x0000000c220e7c10 */ /* 0x042fe2000ff1e0ff */
[--C-:B------:R-:W-:Y:S01]  /*11200*/  IMAD R35, R35, UR9, R0.reuse ;  /* 0x0000000923237c24 */ /* 0x100fe2000f8e0200 */
[----:B------:R-:W-:Y:S01]  /*11210*/  LEA.HI.X.SX32 R17, R17, UR13, 0x1, P1 ;  /* 0x0000000d11117c11 */ /* 0x000fe200088f0eff */
[C-C-:B------:R-:W-:Y:S01]  /*11220*/  IMAD R20, R21.reuse, UR9, R0.reuse ;  /* 0x0000000915147c24 */ /* 0x140fe2000f8e0200 */
[----:B------:R-:W-:Y:S01]  /*11230*/  LEA.HI.X.SX32 R15, R34, UR13, 0x1, P0 ;  /* 0x0000000d220f7c11 */ /* 0x000fe200080f0eff */
[----:B------:R-:W-:Y:S01]  /*11240*/  VIADD R21, R21, UR4 ;  /* 0x0000000415157c36 */ /* 0x000fe20008000000 */
[----:B------:R-:W-:Y:S01]  /*11250*/  IADD3 R34, P0, PT, R35, UR12, RZ ;  /* 0x0000000c23227c10 */ /* 0x000fe2000ff1e0ff */
[----:B------:R0:W2:Y:S02]  /*11260*/  LDG.E.U8 R36, desc[UR6][R16.64] ;  /* 0x0000000610247981 */ /* 0x0000a4000c1e1100 */
[----:B------:R-:W-:Y:S01]  /*11270*/  IMAD R21, R21, UR9, R0 ;  /* 0x0000000915157c24 */ /* 0x000fe2000f8e0200 */
[----:B------:R-:W-:Y:S01]  /*11280*/  LEA.HI.X.SX32 R35, R35, UR13, 0x1, P0 ;  /* 0x0000000d23237c11 */ /* 0x000fe200080f0eff */
[----:B------:R1:W2:Y:S01]  /*11290*/  LDG.E.U8 R33, desc[UR6][R18.64] ;  /* 0x0000000612217981 */ /* 0x0002a2000c1e1100 */
[----:B------:R-:W-:-:S03]  /*112a0*/  IADD3 R114, PT, PT, R114, R132, R153 ;  /* 0x0000008472727210 */ /* 0x000fc60007ffe099 */
[----:B------:R-:W2:Y:S01]  /*112b0*/  LDG.E.U8 R132, desc[UR6][R34.64] ;  /* 0x0000000622847981 */ /* 0x000ea2000c1e1100 */
[----:B0-----:R-:W-:-:S04]  /*112c0*/  IADD3 R16, P0, PT, R20, UR12, RZ ;  /* 0x0000000c14107c10 */ /* 0x001fc8000ff1e0ff */
[----:B------:R-:W-:Y:S02]  /*112d0*/  LEA.HI.X.SX32 R17, R20, UR13, 0x1, P0 ;  /* 0x0000000d14117c11 */ /* 0x000fe400080f0eff */
[----:B------:R-:W-:Y:S02]  /*112e0*/  IADD3 R20, P0, PT, R21, UR12, RZ ;  /* 0x0000000c15147c10 */ /* 0x000fe4000ff1e0ff */
[----:B------:R-:W-:Y:S02]  /*112f0*/  IADD3 R100, PT, PT, R109, R114, R100 ;  /* 0x000000726d647210 */ /* 0x000fe40007ffe064 */
[----:B------:R-:W-:Y:S01]  /*11300*/  LEA.HI.X.SX32 R21, R21, UR13, 0x1, P0 ;  /* 0x0000000d15157c11 */ /* 0x000fe200080f0eff */
[----:B------:R0:W2:Y:S01]  /*11310*/  LDG.E.U8 R109, desc[UR6][R14.64] ;  /* 0x000000060e6d7981 */ /* 0x0000a2000c1e1100 */
[----:B------:R-:W-:-:S03]  /*11320*/  IADD3 R100, PT, PT, R86, R100, R99 ;  /* 0x0000006456647210 */ /* 0x000fc60007ffe063 */
[----:B------:R-:W2:Y:S04]  /*11330*/  LDG.E.U8 R99, desc[UR6][R16.64] ;  /* 0x0000000610637981 */ /* 0x000ea8000c1e1100 */
[----:B------:R0:W2:Y:S01]  /*11340*/  LDG.E.U8 R114, desc[UR6][R20.64] ;  /* 0x0000000614727981 */ /* 0x0000a2000c1e1100 */
[----:B------:R-:W-:Y:S02]  /*11350*/  VIADD R149, R149, UR4 ;  /* 0x0000000495957c36 */ /* 0x000fe40008000000 */
[----:B------:R-:W-:Y:S02]  /*11360*/  VIADD R143, R143, UR4 ;  /* 0x000000048f8f7c36 */ /* 0x000fe40008000000 */
[--C-:B-1----:R-:W-:Y:S02]  /*11370*/  IMAD R18, R149, UR9, R0.reuse ;  /* 0x0000000995127c24 */ /* 0x102fe4000f8e0200 */
[----:B------:R-:W-:-:S02]  /*11380*/  IMAD R19, R143, UR9, R0 ;  /* 0x000000098f137c24 */ /* 0x000fc4000f8e0200 */
[----:B------:R-:W-:Y:S01]  /*11390*/  VIADD R139, R139, UR4 ;  /* 0x000000048b8b7c36 */ /* 0x000fe20008000000 */
[C---:B0-----:R-:W-:Y:S01]  /*113a0*/  IADD3 R14, P1, PT, R18.reuse, UR12, RZ ;  /* 0x0000000c120e7c10 */ /* 0x041fe2000ff3e0ff */
[----:B------:R-:W-:Y:S02]  /*113b0*/  VIADD R141, R141, UR4 ;  /* 0x000000048d8d7c36 */ /* 0x000fe40008000000 */
[--C-:B------:R-:W-:Y:S01]  /*113c0*/  IMAD R35, R139, UR9, R0.reuse ;  /* 0x000000098b237c24 */ /* 0x100fe2000f8e0200 */
[----:B------:R-:W-:Y:S02]  /*113d0*/  LEA.HI.X.SX32 R15, R18, UR13, 0x1, P1 ;  /* 0x0000000d120f7c11 */ /* 0x000fe400088f0eff */
[----:B------:R-:W-:Y:S01]  /*113e0*/  IADD3 R18, P0, PT, R19, UR12, RZ ;  /* 0x0000000c13127c10 */ /* 0x000fe2000ff1e0ff */
[--C-:B------:R-:W-:Y:S01]  /*113f0*/  IMAD R20, R141, UR9, R0.reuse ;  /* 0x000000098d147c24 */ /* 0x100fe2000f8e0200 */
[----:B------:R-:W-:Y:S01]  /*11400*/  IADD3 R34, PT, PT, R44, R100, R45 ;  /* 0x000000642c227210 */ /* 0x000fe20007ffe02d */
[----:B------:R-:W-:Y:S01]  /*11410*/  VIADD R131, R131, UR4 ;  /* 0x0000000483837c36 */ /* 0x000fe20008000000 */
[----:B------:R-:W-:Y:S01]  /*11420*/  LEA.HI.X.SX32 R19, R19, UR13, 0x1, P0 ;  /* 0x0000000d13137c11 */ /* 0x000fe200080f0eff */
[----:B------:R-:W-:Y:S01]  /*11430*/  VIADD R125, R125, UR4 ;  /* 0x000000047d7d7c36 */ /* 0x000fe20008000000 */
[----:B------:R-:W-:Y:S01]  /*11440*/  IADD3 R16, P0, PT, R35, UR12, RZ ;  /* 0x0000000c23107c10 */ /* 0x000fe2000ff1e0ff */
[----:B------:R0:W2:Y:S01]  /*11450*/  LDG.E.U8 R86, desc[UR6][R14.64] ;  /* 0x000000060e567981 */ /* 0x0000a2000c1e1100 */
[----:B------:R-:W-:-:S02]  /*11460*/  IMAD R45, R131, UR9, R0 ;  /* 0x00000009832d7c24 */ /* 0x000fc4000f8e0200 */
[----:B------:R-:W-:Y:S01]  /*11470*/  LEA.HI.X.SX32 R17, R35, UR13, 0x1, P0 ;  /* 0x0000000d23117c11 */ /* 0x000fe200080f0eff */
[----:B------:R1:W2:Y:S01]  /*11480*/  LDG.E.U8 R153, desc[UR6][R18.64] ;  /* 0x0000000612997981 */ /* 0x0002a2000c1e1100 */
[----:B------:R-:W-:Y:S01]  /*11490*/  IADD3 R34, PT, PT, R120, R34, R23 ;  /* 0x0000002278227210 */ /* 0x000fe20007ffe017 */
[----:B------:R-:W-:Y:S02]  /*114a0*/  VIADD R119, R119, UR4 ;  /* 0x0000000477777c36 */ /* 0x000fe40008000000 */
[----:B------:R-:W-:Y:S01]  /*114b0*/  VIADD R167, R167, UR4 ;  /* 0x00000004a7a77c36 */ /* 0x000fe20008000000 */
[----:B------:R3:W2:Y:S01]  /*114c0*/  LDG.E.U8 R100, desc[UR6][R16.64] ;  /* 0x0000000610647981 */ /* 0x0006a2000c1e1100 */
[----:B0-----:R-:W-:Y:S01]  /*114d0*/  IADD3 R14, P0, PT, R20, UR12, RZ ;  /* 0x0000000c140e7c10 */ /* 0x001fe2000ff1e0ff */
[----:B-1----:R-:W-:-:S03]  /*114e0*/  IMAD R18, R125, UR9, R0 ;  /* 0x000000097d127c24 */ /* 0x002fc6000f8e0200 */
[----:B------:R-:W-:Y:S01]  /*114f0*/  LEA.HI.X.SX32 R15, R20, UR13, 0x1, P0 ;  /* 0x0000000d140f7c11 */ /* 0x000fe200080f0eff */
[--C-:B------:R-:W-:Y:S01]  /*11500*/  IMAD R19, R119, UR9, R0.reuse ;  /* 0x0000000977137c24 */ /* 0x100fe2000f8e0200 */
[----:B------:R-:W-:Y:S01]  /*11510*/  IADD3 R44, P1, PT, R45, UR12, RZ ;  /* 0x0000000c2d2c7c10 */ /* 0x000fe2000ff3e0ff */
[----:B------:R-:W-:Y:S01]  /*11520*/  IMAD R20, R167, UR9, R0 ;  /* 0x00000009a7147c24 */ /* 0x000fe2000f8e0200 */
[----:B------:R-:W-:Y:S01]  /*11530*/  IADD3 R68, PT, PT, R135, R34, R68 ;  /* 0x0000002287447210 */ /* 0x000fe20007ffe044 */
[----:B------:R-:W-:Y:S01]  /*11540*/  VIADD R161, R161, UR4 ;  /* 0x00000004a1a17c36 */ /* 0x000fe20008000000 */
[C---:B---3--:R-:W-:Y:S01]  /*11550*/  IADD3 R16, P0, PT, R18.reuse, UR12, RZ ;  /* 0x0000000c12107c10 */ /* 0x048fe2000ff1e0ff */
[----:B------:R-:W-:Y:S01]  /*11560*/  VIADD R141, R141, UR4 ;  /* 0x000000048d8d7c36 */ /* 0x000fe20008000000 */
[----:B------:R-:W-:Y:S01]  /*11570*/  LEA.HI.X.SX32 R45, R45, UR13, 0x1, P1 ;  /* 0x0000000d2d2d7c11 */ /* 0x000fe200088f0eff */
[----:B------:R0:W3:Y:S01]  /*11580*/  LDG.E.U8 R23, desc[UR6][R14.64] ;  /* 0x000000060e177981 */ /* 0x0000e2000c1e1100 */
[----:B------:R-:W-:Y:S01]  /*11590*/  LEA.HI.X.SX32 R17, R18, UR13, 0x1, P0 ;  /* 0x0000000d12117c11 */ /* 0x000fe200080f0eff */
[----:B------:R-:W-:Y:S01]  /*115a0*/  IMAD R21, R141, UR9, R0 ;  /* 0x000000098d157c24 */ /* 0x000fe2000f8e0200 */
[----:B------:R-:W-:Y:S01]  /*115b0*/  IADD3 R140, PT, PT, R81, R68, R2 ;  /* 0x00000044518c7210 */ /* 0x000fe20007ffe002 */
[----:B------:R-:W-:Y:S01]  /*115c0*/  IMAD R2, R161, UR9, R0 ;  /* 0x00000009a1027c24 */ /* 0x000fe2000f8e0200 */
[----:B------:R-:W-:Y:S01]  /*115d0*/  IADD3 R34, P1, PT, R19, UR12, RZ ;  /* 0x0000000c13227c10 */ /* 0x000fe2000ff3e0ff */
[----:B------:R-:W-:Y:S01]  /*115e0*/  VIADD R141, R141, UR4 ;  /* 0x000000048d8d7c36 */ /* 0x000fe20008000000 */
[----:B------:R1:W3:Y:S01]  /*115f0*/  LDG.E.U8 R44, desc[UR6][R44.64] ;  /* 0x000000062c2c7981 */ /* 0x0002e2000c1e1100 */
[----:B0-----:R-:W-:-:S03]  /*11600*/  IADD3 R14, P0, PT, R20, UR12, RZ ;  /* 0x0000000c140e7c10 */ /* 0x001fc6000ff1e0ff */
[----:B------:R0:W3:Y:S01]  /*11610*/  LDG.E.U8 R81, desc[UR6][R16.64] ;  /* 0x0000000610517981 */ /* 0x0000e2000c1e1100 */
[----:B------:R-:W-:Y:S02]  /*11620*/  LEA.HI.X.SX32 R35, R19, UR13, 0x1, P1 ;  /* 0x0000000d13237c11 */ /* 0x000fe400088f0eff */
[----:B------:R-:W-:Y:S02]  /*11630*/  LEA.HI.X.SX32 R15, R20, UR13, 0x1, P0 ;  /* 0x0000000d140f7c11 */ /* 0x000fe400080f0eff */
[C---:B------:R-:W-:Y:S01]  /*11640*/  IADD3 R18, P1, PT, R2.reuse, UR12, RZ ;  /* 0x0000000c02127c10 */ /* 0x040fe2000ff3e0ff */
[----:B-1----:R-:W-:Y:S01]  /*11650*/  IMAD R45, R141, UR9, R0 ;  /* 0x000000098d2d7c24 */ /* 0x002fe2000f8e0200 */
[----:B------:R-:W-:Y:S01]  /*11660*/  IADD3 R20, P0, PT, R21, UR12, RZ ;  /* 0x0000000c15147c10 */ /* 0x000fe2000ff1e0ff */
[----:B------:R-:W-:Y:S01]  /*11670*/  VIADD R141, R141, UR4 ;  /* 0x000000048d8d7c36 */ /* 0x000fe20008000000 */
[----:B------:R1:W3:Y:S01]  /*11680*/  LDG.E.U8 R68, desc[UR6][R34.64] ;  /* 0x0000000622447981 */ /* 0x0002e2000c1e1100 */
[----:B------:R-:W-:-:S02]  /*11690*/  LEA.HI.X.SX32 R19, R2, UR13, 0x1, P1 ;  /* 0x0000000d02137c11 */ /* 0x000fc400088f0eff */
[----:B------:R-:W-:Y:S01]  /*116a0*/  LEA.HI.X.SX32 R21, R21, UR13, 0x1, P0 ;  /* 0x0000000d15157c11 */ /* 0x000fe200080f0eff */
[----:B------:R5:W3:Y:S01]  /*116b0*/  LDG.E.U8 R2, desc[UR6][R14.64] ;  /* 0x000000060e027981 */ /* 0x000ae2000c1e1100 */
[----:B0-----:R-:W-:-:S03]  /*116c0*/  IADD3 R16, P0, PT, R45, UR12, RZ ;  /* 0x0000000c2d107c10 */ /* 0x001fc6000ff1e0ff */
[----:B------:R0:W3:Y:S01]  /*116d0*/  LDG.E.U8 R135, desc[UR6][R18.64] ;  /* 0x0000000612877981 */ /* 0x0000e2000c1e1100 */
[C-C-:B-1----:R-:W-:Y:S02]  /*116e0*/  IMAD R34, R141.reuse, UR9, R0.reuse ;  /* 0x000000098d227c24 */ /* 0x142fe4000f8e0200 */
[----:B------:R-:W-:Y:S01]  /*116f0*/  VIADD R141, R141, UR4 ;  /* 0x000000048d8d7c36 */ /* 0x000fe20008000000 */
[----:B------:R-:W-:Y:S01]  /*11700*/  LEA.HI.X.SX32 R17, R45, UR13, 0x1, P0 ;  /* 0x0000000d2d117c11 */ /* 0x000fe200080f0eff */
[----:B------:R1:W3:Y:S01]  /*11710*/  LDG.E.U8 R120, desc[UR6][R20.64] ;  /* 0x0000000614787981 */ /* 0x0002e2000c1e1100 */
[C---:B-----5:R-:W-:Y:S01]  /*11720*/  IADD3 R14, P0, PT, R34.reuse, UR12, RZ ;  /* 0x0000000c220e7c10 */ /* 0x060fe2000ff1e0ff */
[C---:B0-----:R-:W-:Y:S02]  /*11730*/  IMAD R19, R141.reuse, UR9, R0 ;  /* 0x000000098d137c24 */ /* 0x041fe4000f8e0200 */
[----:B------:R0:W5:Y:S01]  /*11740*/  LDG.E.U8 R45, desc[UR6][R16.64] ;  /* 0x00000006102d7981 */ /* 0x000162000c1e1100 */
[----:B------:R-:W-:Y:S01]  /*11750*/  VIADD R141, R141, UR4 ;  /* 0x000000048d8d7c36 */ /* 0x000fe20008000000 */
[----:B------:R-:W-:-:S02]  /*11760*/  LEA.HI.X.SX32 R15, R34, UR13, 0x1, P0 ;  /* 0x0000000d220f7c11 */ /* 0x000fc400080f0eff */
[----:B------:R-:W-:Y:S01]  /*11770*/  IADD3 R18, P0, PT, R19, UR12, RZ ;  /* 0x0000000c13127c10 */ /* 0x000fe2000ff1e0ff */
[C-C-:B-1----:R-:W-:Y:S02]  /*11780*/  IMAD R20, R141.reuse, UR9, R0.reuse ;  /* 0x000000098d147c24 */ /* 0x142fe4000f8e0200 */
[----:B------:R-:W-:Y:S01]  /*11790*/  VIADD R141, R141, UR4 ;  /* 0x000000048d8d7c36 */ /* 0x000fe20008000000 */
[----:B------:R-:W-:Y:S02]  /*117a0*/  LEA.HI.X.SX32 R19, R19, UR13, 0x1, P0 ;  /* 0x0000000d13137c11 */ /* 0x000fe400080f0eff */
[----:B0-----:R-:W-:Y:S01]  /*117b0*/  IADD3 R16, P0, PT, R20, UR12, RZ ;  /* 0x0000000c14107c10 */ /* 0x001fe2000ff1e0ff */
[C---:B------:R-:W-:Y:S02]  /*117c0*/  IMAD R21, R141.reuse, UR9, R0 ;  /* 0x000000098d157c24 */ /* 0x040fe4000f8e0200 */
[----:B------:R-:W-:Y:S01]  /*117d0*/  VIADD R141, R141, UR4 ;  /* 0x000000048d8d7c36 */ /* 0x000fe20008000000 */
[----:B------:R-:W-:-:S02]  /*117e0*/  IADD3 R91, PT, PT, R91, R140, R138 ;  /* 0x0000008c5b5b7210 */ /* 0x000fc40007ffe08a */
[----:B------:R-:W-:Y:S01]  /*117f0*/  LEA.HI.X.SX32 R17, R20, UR13, 0x1, P0 ;  /* 0x0000000d14117c11 */ /* 0x000fe200080f0eff */
[----:B------:R-:W-:Y:S01]  /*11800*/  IMAD R20, R141, UR9, R0 ;  /* 0x000000098d147c24 */ /* 0x000fe2000f8e0200 */
[----:B------:R-:W-:Y:S01]  /*11810*/  IADD3 R34, P0, PT, R21, UR12, RZ ;  /* 0x0000000c15227c10 */ /* 0x000fe2000ff1e0ff */
[----:B------:R-:W-:Y:S01]  /*11820*/  VIADD R141, R141, UR4 ;  /* 0x000000048d8d7c36 */ /* 0x000fe20008000000 */
[----:B------:R-:W-:Y:S02]  /*11830*/  IADD3 R138, PT, PT, R98, R91, R77 ;  /* 0x0000005b628a7210 */ /* 0x000fe40007ffe04d */
[----:B------:R0:W5:Y:S01]  /*11840*/  LDG.E.U8 R98, desc[UR6][R14.64] ;  /* 0x000000060e627981 */ /* 0x000162000c1e1100 */
[----:B------:R-:W-:-:S03]  /*11850*/  LEA.HI.X.SX32 R35, R21, UR13, 0x1, P0 ;  /* 0x0000000d15237c11 */ /* 0x000fc600080f0eff */
[----:B------:R1:W5:Y:S04]  /*11860*/  LDG.E.U8 R91, desc[UR6][R18.64] ;  /* 0x00000006125b7981 */ /* 0x000368000c1e1100 */
[----:B------:R1:W5:Y:S01]  /*11870*/  LDG.E.U8 R77, desc[UR6][R16.64] ;  /* 0x00000006104d7981 */ /* 0x000362000c1e1100 */
[----:B0-----:R-:W-:Y:S02]  /*11880*/  IADD3 R14, P0, PT, R20, UR12, RZ ;  /* 0x0000000c140e7c10 */ /* 0x001fe4000ff1e0ff */
[----:B----4-:R-:W-:Y:S01]  /*11890*/  IADD3 R85, PT, PT, R130, R138, R85 ;  /* 0x0000008a82557210 */ /* 0x010fe20007ffe055 */
[----:B------:R0:W4:Y:S01]  /*118a0*/  LDG.E.U8 R34, desc[UR6][R34.64] ;  /* 0x0000000622227981 */ /* 0x000122000c1e1100 */
[C---:B-1----:R-:W-:Y:S02]  /*118b0*/  IMAD R19, R141.reuse, UR9, R0 ;  /* 0x000000098d137c24 */ /* 0x042fe4000f8e0200 */
[----:B------:R-:W-:Y:S01]  /*118c0*/  VIADD R141, R141, UR4 ;  /* 0x000000048d8d7c36 */ /* 0x000fe20008000000 */
[----:B------:R-:W-:-:S02]  /*118d0*/  LEA.HI.X.SX32 R15, R20, UR13, 0x1, P0 ;  /* 0x0000000d140f7c11 */ /* 0x000fc400080f0eff */
[----:B------:R-:W-:Y:S01]  /*118e0*/  IADD3 R18, P0, PT, R19, UR12, RZ ;  /* 0x0000000c13127c10 */ /* 0x000fe2000ff1e0ff */
[C-C-:B------:R-:W-:Y:S02]  /*118f0*/  IMAD R16, R141.reuse, UR9, R0.reuse ;  /* 0x000000098d107c24 */ /* 0x140fe4000f8e0200 */
[----:B------:R-:W-:Y:S01]  /*11900*/  VIADD R141, R141, UR4 ;  /* 0x000000048d8d7c36 */ /* 0x000fe20008000000 */
[----:B------:R-:W-:Y:S02]  /*11910*/  LEA.HI.X.SX32 R19, R19, UR13, 0x1, P0 ;  /* 0x0000000d13137c11 */ /* 0x000fe400080f0eff */
[----:B------:R-:W-:Y:S01]  /*11920*/  IADD3 R20, P0, PT, R16, UR12, RZ ;  /* 0x0000000c10147c10 */ /* 0x000fe2000ff1e0ff */
[C---:B------:R-:W-:Y:S02]  /*11930*/  IMAD R17, R141.reuse, UR9, R0 ;  /* 0x000000098d117c24 */ /* 0x040fe4000f8e0200 */
[----:B------:R-:W-:Y:S01]  /*11940*/  VIADD R141, R141, UR4 ;  /* 0x000000048d8d7c36 */ /* 0x000fe20008000000 */
[----:B------:R-:W-:-:S02]  /*11950*/  IADD3 R130, PT, PT, R8, R85, R7 ;  /* 0x0000005508827210 */ /* 0x000fc40007ffe007 */
[----:B------:R1:W4:Y:S01]  /*11960*/  LDG.E.U8 R7, desc[UR6][R14.64] ;  /* 0x000000060e077981 */ /* 0x000322000c1e1100 */
[----:B------:R-:W-:Y:S01]  /*11970*/  LEA.HI.X.SX32 R21, R16, UR13, 0x1, P0 ;  /* 0x0000000d10157c11 */ /* 0x000fe200080f0eff */
[----:B0-----:R-:W-:Y:S01]  /*11980*/  IMAD R35, R141, UR9, R0 ;  /* 0x000000098d237c24 */ /* 0x001fe2000f8e0200 */
[----:B------:R-:W-:Y:S01]  /*11990*/  IADD3 R16, P0, PT, R17, UR12, RZ ;  /* 0x0000000c11107c10 */ /* 0x000fe2000ff1e0ff */
[----:B------:R0:W4:Y:S01]  /*119a0*/  LDG.E.U8 R8, desc[UR6][R18.64] ;  /* 0x0000000612087981 */ /* 0x000122000c1e1100 */
[----:B------:R-:W-:Y:S02]  /*119b0*/  VIADD R141, R141, UR4 ;  /* 0x000000048d8d7c36 */ /* 0x000fe40008000000 */
[----:B------:R-:W-:Y:S01]  /*119c0*/  LEA.HI.X.SX32 R17, R17, UR13, 0x1, P0 ;  /* 0x0000000d11117c11 */ /* 0x000fe200080f0eff */
[----:B------:R0:W4:Y:S01]  /*119d0*/  LDG.E.U8 R85, desc[UR6][R20.64] ;  /* 0x0000000614557981 */ /* 0x000122000c1e1100 */
[----:B-1----:R-:W-:-:S03]  /*119e0*/  IADD3 R14, P0, PT, R35, UR12, RZ ;  /* 0x0000000c230e7c10 */ /* 0x002fc6000ff1e0ff */
[----:B------:R1:W4:Y:S01]  /*119f0*/  LDG.E.U8 R138, desc[UR6][R16.64] ;  /* 0x00000006108a7981 */ /* 0x000322000c1e1100 */
[C-C-:B0-----:R-:W-:Y:S02]  /*11a00*/  IMAD R19, R141.reuse, UR9, R0.reuse ;  /* 0x000000098d137c24 */ /* 0x141fe4000f8e0200 */
[----:B------:R-:W-:Y:S01]  /*11a10*/  VIADD R141, R141, UR4 ;  /* 0x000000048d8d7c36 */ /* 0x000fe20008000000 */
[----:B------:R-:W-:Y:S02]  /*11a20*/  LEA.HI.X.SX32 R15, R35, UR13, 0x1, P0 ;  /* 0x0000000d230f7c11 */ /* 0x000fe400080f0eff */
[----:B------:R-:W-:Y:S01]  /*11a30*/  IADD3 R18, P0, PT, R19, UR12, RZ ;  /* 0x0000000c13127c10 */ /* 0x000fe2000ff1e0ff */
[C---:B------:R-:W-:Y:S02]  /*11a40*/  IMAD R21, R141.reuse, UR9, R0 ;  /* 0x000000098d157c24 */ /* 0x040fe4000f8e0200 */
[----:B------:R-:W-:Y:S01]  /*11a50*/  VIADD R141, R141, UR4 ;  /* 0x000000048d8d7c36 */ /* 0x000fe20008000000 */
[----:B------:R-:W-:-:S02]  /*11a60*/  LEA.HI.X.SX32 R19, R19, UR13, 0x1, P0 ;  /* 0x0000000d13137c11 */ /* 0x000fc400080f0eff */
[----:B------:R-:W-:Y:S01]  /*11a70*/  IADD3 R20, P0, PT, R21, UR12, RZ ;  /* 0x0000000c15147c10 */ /* 0x000fe2000ff1e0ff */
[C-C-:B-1----:R-:W-:Y:S02]  /*11a80*/  IMAD R17, R141.reuse, UR9, R0.reuse ;  /* 0x000000098d117c24 */ /* 0x142fe4000f8e0200 */
[----:B------:R-:W-:Y:S01]  /*11a90*/  VIADD R141, R141, UR4 ;  /* 0x000000048d8d7c36 */ /* 0x000fe20008000000 */
[----:B------:R-:W-:Y:S02]  /*11aa0*/  IADD3 R118, PT, PT, R118, R130, R123 ;  /* 0x0000008276767210 */ /* 0x000fe40007ffe07b */
[----:B------:R-:W-:Y:S01]  /*11ab0*/  LEA.HI.X.SX32 R21, R21, UR13, 0x1, P0 ;  /* 0x0000000d15157c11 */ /* 0x000fe200080f0eff */
[----:B------:R-:W-:Y:S01]  /*11ac0*/  IMAD R35, R141, UR9, R0 ;  /* 0x000000098d237c24 */ /* 0x000fe2000f8e0200 */
[----:B------:R-:W-:Y:S01]  /*11ad0*/  IADD3 R16, P0, PT, R17, UR12, RZ ;  /* 0x0000000c11107c10 */ /* 0x000fe2000ff1e0ff */
[----:B------:R-:W-:Y:S01]  /*11ae0*/  VIADD R141, R141, UR4 ;  /* 0x000000048d8d7c36 */ /* 0x000fe20008000000 */
[----:B------:R-:W-:Y:S01]  /*11af0*/  IADD3 R118, PT, PT, R76, R118, R59 ;  /* 0x000000764c767210 */ /* 0x000fe20007ffe03b */
[----:B------:R0:W4:Y:S01]  /*11b00*/  LDG.E.U8 R130, desc[UR6][R18.64] ;  /* 0x0000000612827981 */ /* 0x000122000c1e1100 */
[----:B------:R-:W-:-:S03]  /*11b10*/  LEA.HI.X.SX32 R17, R17, UR13, 0x1, P0 ;  /* 0x0000000d11117c11 */ /* 0x000fc600080f0eff */
[----:B------:R1:W4:Y:S04]  /*11b20*/  LDG.E.U8 R59, desc[UR6][R14.64] ;  /* 0x000000060e3b7981 */ /* 0x000328000c1e1100 */
[----:B------:R2:W4:Y:S01]  /*11b30*/  LDG.E.U8 R123, desc[UR6][R20.64] ;  /* 0x00000006147b7981 */ /* 0x000522000c1e1100 */
[C---:B0-----:R-:W-:Y:S02]  /*11b40*/  IMAD R19, R141.reuse, UR9, R0 ;  /* 0x000000098d137c24 */ /* 0x041fe4000f8e0200 */
[----:B------:R-:W-:Y:S01]  /*11b50*/  VIADD R141, R141, UR4 ;  /* 0x000000048d8d7c36 */ /* 0x000fe20008000000 */
[----:B------:R0:W4:Y:S01]  /*11b60*/  LDG.E.U8 R76, desc[UR6][R16.64] ;  /* 0x00000006104c7981 */ /* 0x000122000c1e1100 */
[----:B-1----:R-:W-:-:S04]  /*11b70*/  IADD3 R14, P0, PT, R35, UR12, RZ ;  /* 0x0000000c230e7c10 */ /* 0x002fc8000ff1e0ff */
[----:B------:R-:W-:Y:S01]  /*11b80*/  LEA.HI.X.SX32 R15, R35, UR13, 0x1, P0 ;  /* 0x0000000d230f7c11 */ /* 0x000fe200080f0eff */
[----:B--2---:R-:W-:Y:S01]  /*11b90*/  IMAD R21, R141, UR9, R0 ;  /* 0x000000098d157c24 */ /* 0x004fe2000f8e0200 */
[----:B------:R-:W-:Y:S01]  /*11ba0*/  IADD3 R18, P0, PT, R19, UR12, RZ ;  /* 0x0000000c13127c10 */ /* 0x000fe2000ff1e0ff */
[----:B------:R-:W-:Y:S01]  /*11bb0*/  VIADD R141, R141, UR4 ;  /* 0x000000048d8d7c36 */ /* 0x000fe20008000000 */
[----:B------:R-:W-:Y:S01]  /*11bc0*/  IADD3 R92, PT, PT, R121, R118, R92 ;  /* 0x00000076795c7210 */ /* 0x000fe20007ffe05c */
[----:B------:R1:W2:Y:S01]  /*11bd0*/  LDG.E.U8 R35, desc[UR6][R14.64] ;  /* 0x000000060e237981 */ /* 0x0002a2000c1e1100 */
[----:B------:R-:W-:Y:S01]  /*11be0*/  LEA.HI.X.SX32 R19, R19, UR13, 0x1, P0 ;  /* 0x0000000d13137c11 */ /* 0x000fe200080f0eff */
[----:B0-----:R-:W-:Y:S01]  /*11bf0*/  IMAD R17, R141, UR9, R0 ;  /* 0x000000098d117c24 */ /* 0x001fe2000f8e0200 */
[----:B------:R-:W-:Y:S01]  /*11c00*/  IADD3 R20, P0, PT, R21, UR12, RZ ;  /* 0x0000000c15147c10 */ /* 0x000fe2000ff1e0ff */
[----:B------:R-:W-:-:S03]  /*11c10*/  VIADD R141, R141, UR4 ;  /* 0x000000048d8d7c36 */ /* 0x000fc60008000000 */
[----:B------:R-:W-:Y:S01]  /*11c20*/  LEA.HI.X.SX32 R21, R21, UR13, 0x1, P0 ;  /* 0x0000000d15157c11 */ /* 0x000fe200080f0eff */
[----:B------:R-:W-:Y:S01]  /*11c30*/  IMAD R118, R141, UR9, R0 ;  /* 0x000000098d767c24 */ /* 0x000fe2000f8e0200 */
[----:B------:R-:W-:Y:S01]  /*11c40*/  IADD3 R16, P0, PT, R17, UR12, RZ ;  /* 0x0000000c11107c10 */ /* 0x000fe2000ff1e0ff */
[----:B------:R-:W-:Y:S01]  /*11c50*/  VIADD R141, R141, UR4 ;  /* 0x000000048d8d7c36 */ /* 0x000fe20008000000 */
[----:B------:R-:W-:Y:S01]  /*11c60*/  IADD3 R117, PT, PT, R117, R92, R66 ;  /* 0x0000005c75757210 */ /* 0x000fe20007ffe042 */
[----:B------:R-:W2:Y:S01]  /*11c70*/  LDG.E.U8 R121, desc[UR6][R20.64] ;  /* 0x0000000614797981 */ /* 0x000ea2000c1e1100 */
[----:B------:R-:W-:Y:S02]  /*11c80*/  LEA.HI.X.SX32 R17, R17, UR13, 0x1, P0 ;  /* 0x0000000d11117c11 */ /* 0x000fe400080f0eff */
[C---:B-1----:R-:W-:Y:S01]  /*11c90*/  IADD3 R14, P0, PT, R118.reuse, UR12, RZ ;  /* 0x0000000c760e7c10 */ /* 0x042fe2000ff1e0ff */
[----:B------:R0:W2:Y:S03]  /*11ca0*/  LDG.E.U8 R66, desc[UR6][R18.64] ;  /* 0x0000000612427981 */ /* 0x0000a6000c1e1100 */
[----:B------:R-:W-:Y:S01]  /*11cb0*/  LEA.HI.X.SX32 R15, R118, UR13, 0x1, P0 ;  /* 0x0000000d760f7c11 */ /* 0x000fe200080f0eff */
[----:B------:R1:W2:Y:S01]  /*11cc0*/  LDG.E.U8 R92, desc[UR6][R16.64] ;  /* 0x00000006105c7981 */ /* 0x0002a2000c1e1100 */
[----:B0-----:R-:W-:-:S02]  /*11cd0*/  IMAD R19, R141, UR9, R0 ;  /* 0x000000098d137c24 */ /* 0x001fc4000f8e0200 */
[----:B------:R-:W-:-:S03]  /*11ce0*/  VIADD R141, R141, UR4 ;  /* 0x000000048d8d7c36 */ /* 0x000fc60008000000 */
[----:B------:R-:W-:Y:S01]  /*11cf0*/  IADD3 R18, P0, PT, R19, UR12, RZ ;  /* 0x0000000c13127c10 */ /* 0x000fe2000ff1e0ff */
[C---:B------:R-:W-:Y:S02]  /*11d00*/  IMAD R21, R141.reuse, UR9, R0 ;  /* 0x000000098d157c24 */ /* 0x040fe4000f8e0200 */
[----:B------:R-:W-:Y:S01]  /*11d10*/  VIADD R141, R141, UR4 ;  /* 0x000000048d8d7c36 */ /* 0x000fe20008000000 */
[----:B------:R-:W-:Y:S02]  /*11d20*/  IADD3 R95, PT, PT, R95, R117, R116 ;  /* 0x000000755f5f7210 */ /* 0x000fe40007ffe074 */
[----:B------:R-:W-:Y:S01]  /*11d30*/  LEA.HI.X.SX32 R19, R19, UR13, 0x1, P0 ;  /* 0x0000000d13137c11 */ /* 0x000fe200080f0eff */
[----:B-1----:R-:W-:Y:S01]  /*11d40*/  IMAD R17, R141, UR9, R0 ;  /* 0x000000098d117c24 */ /* 0x002fe2000f8e0200 */
[----:B------:R-:W-:Y:S01]  /*11d50*/  IADD3 R20, P0, PT, R21, UR12, RZ ;  /* 0x0000000c15147c10 */ /* 0x000fe2000ff1e0ff */
[----:B------:R-:W-:Y:S01]  /*11d60*/  VIADD R141, R141, UR4 ;  /* 0x000000048d8d7c36 */ /* 0x000fe20008000000 */
[----:B------:R-:W-:-:S02]  /*11d70*/  IADD3 R116, PT, PT, R39, R95, R10 ;  /* 0x0000005f27747210 */ /* 0x000fc40007ffe00a */
[----:B------:R0:W2:Y:S01]  /*11d80*/  LDG.E.U8 R10, desc[UR6][R14.64] ;  /* 0x000000060e0a7981 */ /* 0x0000a2000c1e1100 */
[----:B------:R-:W-:Y:S01]  /*11d90*/  LEA.HI.X.SX32 R21, R21, UR13, 0x1, P0 ;  /* 0x0000000d15157c11 */ /* 0x000fe200080f0eff */
[----:B------:R-:W-:Y:S01]  /*11da0*/  IMAD R117, R141, UR9, R0 ;  /* 0x000000098d757c24 */ /* 0x000fe2000f8e0200 */
[----:B------:R-:W-:Y:S01]  /*11db0*/  IADD3 R16, P0, PT, R17, UR12, RZ ;  /* 0x0000000c11107c10 */ /* 0x000fe2000ff1e0ff */
[----:B------:R1:W2:Y:S01]  /*11dc0*/  LDG.E.U8 R95, desc[UR6][R18.64] ;  /* 0x00000006125f7981 */ /* 0x0002a2000c1e1100 */
[----:B------:R-:W-:Y:S02]  /*11dd0*/  VIADD R141, R141, UR4 ;  /* 0x000000048d8d7c36 */ /* 0x000fe40008000000 */
[----:B------:R-:W-:Y:S01]  /*11de0*/  LEA.HI.X.SX32 R17, R17, UR13, 0x1, P0 ;  /* 0x0000000d11117c11 */ /* 0x000fe200080f0eff */
[----:B------:R1:W2:Y:S01]  /*11df0*/  LDG.E.U8 R39, desc[UR6][R20.64] ;  /* 0x0000000614277981 */ /* 0x0002a2000c1e1100 */
[----:B0-----:R-:W-:Y:S02]  /*11e00*/  IADD3 R14, P0, PT, R117, UR12, RZ ;  /* 0x0000000c750e7c10 */ /* 0x001fe4000ff1e0ff */
[----:B------:R-:W-:Y:S01]  /*11e10*/  IADD3 R75, PT, PT, R75, R116, R94 ;  /* 0x000000744b4b7210 */ /* 0x000fe20007ffe05e */
[----:B------:R0:W2:Y:S01]  /*11e20*/  LDG.E.U8 R118, desc[UR6][R16.64] ;  /* 0x0000000610767981 */ /* 0x0000a2000c1e1100 */
[----:B-1----:R-:W-:Y:S01]  /*11e30*/  IMAD R19, R141, UR9, R0 ;  /* 0x000000098d137c24 */ /* 0x002fe2000f8e0200 */
[----:B------:R-:W-:-:S04]  /*11e40*/  LEA.HI.X.SX32 R15, R117, UR13, 0x1, P0 ;  /* 0x0000000d750f7c11 */ /* 0x000fc800080f0eff */
[----:B------:R-:W-:-:S04]  /*11e50*/  IADD3 R18, P0, PT, R19, UR12, RZ ;  /* 0x0000000c13127c10 */ /* 0x000fc8000ff1e0ff */
[----:B------:R-:W-:Y:S02]  /*11e60*/  LEA.HI.X.SX32 R19, R19, UR13, 0x1, P0 ;  /* 0x0000000d13137c11 */ /* 0x000fe400080f0eff */
[----:B------:R-:W-:Y:S02]  /*11e70*/  IADD3 R94, PT, PT, R56, R75, R13 ;  /* 0x0000004b385e7210 */ /* 0x000fe40007ffe00d */
[----:B------:R-:W2:Y:S01]  /*11e80*/  LDG.E.U8 R13, desc[UR6][R14.64] ;  /* 0x000000060e0d7981 */ /* 0x000ea2000c1e1100 */
[----:B------:R-:W-:-:S03]  /*11e90*/  VIADD R141, R141, UR4 ;  /* 0x000000048d8d7c36 */ /* 0x000fc60008000000 */
[----:B------:R1:W2:Y:S01]  /*11ea0*/  LDG.E.U8 R56, desc[UR6][R18.64] ;  /* 0x0000000612387981 */ /* 0x0002a2000c1e1100 */
[C---:B------:R-:W-:Y:S02]  /*11eb0*/  IMAD R20, R141.reuse, UR9, R0 ;  /* 0x000000098d147c24 */ /* 0x040fe4000f8e0200 */
[----:B------:R-:W-:-:S03]  /*11ec0*/  VIADD R141, R141, UR4 ;  /* 0x000000048d8d7c36 */ /* 0x000fc60008000000 */
[C---:B------:R-:W-:Y:S01]  /*11ed0*/  IADD3 R116, P0, PT, R20.reuse, UR12, RZ ;  /* 0x0000000c14747c10 */ /* 0x040fe2000ff1e0ff */
[C-C-:B0-----:R-:W-:Y:S02]  /*11ee0*/  IMAD R17, R141.reuse, UR9, R0.reuse ;  /* 0x000000098d117c24 */ /* 0x141fe4000f8e0200 */
[----:B------:R-:W-:Y:S01]  /*11ef0*/  VIADD R141, R141, UR4 ;  /* 0x000000048d8d7c36 */ /* 0x000fe20008000000 */
[----:B------:R-:W-:Y:S02]  /*11f00*/  LEA.HI.X.SX32 R117, R20, UR13, 0x1, P0 ;  /* 0x0000000d14757c11 */ /* 0x000fe400080f0eff */
[----:B------:R-:W-:Y:S01]  /*11f10*/  IADD3 R16, P0, PT, R17, UR12, RZ ;  /* 0x0000000c11107c10 */ /* 0x000fe2000ff1e0ff */
[C-C-:B------:R-:W-:Y:S02]  /*11f20*/  IMAD R20, R141.reuse, UR9, R0.reuse ;  /* 0x000000098d147c24 */ /* 0x140fe4000f8e0200 */
[----:B------:R-:W-:Y:S01]  /*11f30*/  VIADD R141, R141, UR4 ;  /* 0x000000048d8d7c36 */ /* 0x000fe20008000000 */
[----:B------:R-:W-:Y:S01]  /*11f40*/  LEA.HI.X.SX32 R17, R17, UR13, 0x1, P0 ;  /* 0x0000000d11117c11 */ /* 0x000fe200080f0eff */
[----:B------:R-:W2:Y:S01]  /*11f50*/  LDG.E.U8 R116, desc[UR6][R116.64] ;  /* 0x0000000674747981 */ /* 0x000ea2000c1e1100 */
[----:B------:R-:W-:Y:S01]  /*11f60*/  IADD3 R42, PT, PT, R42, R94, R115 ;  /* 0x0000005e2a2a7210 */ /* 0x000fe20007ffe073 */
[C---:B-1----:R-:W-:Y:S01]  /*11f70*/  IMAD R18, R141.reuse, UR9, R0 ;  /* 0x000000098d127c24 */ /* 0x042fe2000f8e0200 */
[C---:B------:R-:W-:Y:S01]  /*11f80*/  IADD3 R14, P0, PT, R20.reuse, UR12, RZ ;  /* 0x0000000c140e7c10 */ /* 0x040fe2000ff1e0ff */
[----:B------:R-:W-:Y:S01]  /*11f90*/  VIADD R141, R141, UR4 ;  /* 0x000000048d8d7c36 */ /* 0x000fe20008000000 */
[----:B------:R-:W-:Y:S01]  /*11fa0*/  IADD3 R140, PT, PT, R43, R42, R32 ;  /* 0x0000002a2b8c7210 */ /* 0x000fe20007ffe020 */
[----:B------:R0:W2:Y:S01]  /*11fb0*/  LDG.E.U8 R75, desc[UR6][R16.64] ;  /* 0x00000006104b7981 */ /* 0x0000a2000c1e1100 */
[----:B------:R-:W-:Y:S01]  /*11fc0*/  LEA.HI.X.SX32 R15, R20, UR13, 0x1, P0 ;  /* 0x0000000d140f7c11 */ /* 0x000fe200080f0eff */
[C---:B------:R-:W-:Y:S01]  /*11fd0*/  VIADD R19, R141.reuse, UR4 ;  /* 0x000000048d137c36 */ /* 0x040fe20008000000 */
[----:B------:R-:W-:Y:S01]  /*11fe0*/  IADD3 R42, P0, PT, R18, UR12, RZ ;  /* 0x0000000c122a7c10 */ /* 0x000fe2000ff1e0ff */
[----:B------:R-:W-:-:S02]  /*11ff0*/  IMAD R141, R141, UR9, R0 ;  /* 0x000000098d8d7c24 */ /* 0x000fc4000f8e0200 */
[----:B------:R1:W2:Y:S01]  /*12000*/  LDG.E.U8 R32, desc[UR6][R14.64] ;  /* 0x000000060e207981 */ /* 0x0002a2000c1e1100 */
[----:B------:R-:W-:Y:S02]  /*12010*/  LEA.HI.X.SX32 R43, R18, UR13, 0x1, P0 ;  /* 0x0000000d122b7c11 */ /* 0x000fe400080f0eff */
[----:B------:R-:W-:Y:S01]  /*12020*/  IADD3 R20, P0, PT, R141, UR12, RZ ;  /* 0x0000000c8d147c10 */ /* 0x000fe2000ff1e0ff */
[C-C-:B0-----:R-:W-:Y:S02]  /*12030*/  IMAD R16, R19.reuse, UR9, R0.reuse ;  /* 0x0000000913107c24 */ /* 0x141fe4000f8e0200 */
[----:B------:R-:W-:Y:S01]  /*12040*/  VIADD R17, R19, UR4 ;  /* 0x0000000413117c36 */ /* 0x000fe20008000000 */
[----:B------:R-:W-:Y:S02]  /*12050*/  LEA.HI.X.SX32 R21, R141, UR13, 0x1, P0 ;  /* 0x0000000d8d157c11 */ /* 0x000fe400080f0eff */
[----:B------:R-:W-:Y:S01]  /*12060*/  IADD3 R18, P1, PT, R16, UR12, RZ ;  /* 0x0000000c10127c10 */ /* 0x000fe2000ff3e0ff */
[----:B------:R-:W-:Y:S01]  /*12070*/  VIADD R141, R17, UR4 ;  /* 0x00000004118d7c36 */ /* 0x000fe20008000000 */
[----:B------:R-:W-:Y:S01]  /*12080*/  IADD3 R140, PT, PT, R36, R140, R33 ;  /* 0x0000008c248c7210 */ /* 0x000fe20007ffe021 */
[----:B------:R-:W-:Y:S01]  /*12090*/  VIADD R165, R165, UR4 ;  /* 0x00000004a5a57c36 */ /* 0x000fe20008000000 */
[----:B------:R-:W-:Y:S01]  /*120a0*/  LEA.HI.X.SX32 R19, R16, UR13, 0x1, P1 ;  /* 0x0000000d10137c11 */ /* 0x000fe200088f0eff */
[--C-:B-1----:R-:W-:Y:S01]  /*120b0*/  IMAD R15, R141, UR9, R0.reuse ;  /* 0x000000098d0f7c24 */ /* 0x102fe2000f8e0200 */
[----:B------:R0:W2:Y:S01]  /*120c0*/  LDG.E.U8 R33, desc[UR6][R42.64] ;  /* 0x000000062a217981 */ /* 0x0000a2000c1e1100 */
[----:B------:R-:W-:-:S02]  /*120d0*/  IMAD R17, R17, UR9, R0 ;  /* 0x0000000911117c24 */ /* 0x000fc4000f8e0200 */
[----:B------:R-:W-:Y:S01]  /*120e0*/  VIADD R141, R141, UR4 ;  /* 0x000000048d8d7c36 */ /* 0x000fe20008000000 */
[----:B------:R-:W-:Y:S01]  /*120f0*/  IADD3 R14, P1, PT, R15, UR12, RZ ;  /* 0x0000000c0f0e7c10 */ /* 0x000fe2000ff3e0ff */
[----:B------:R1:W2:Y:S01]  /*12100*/  LDG.E.U8 R94, desc[UR6][R18.64] ;  /* 0x00000006125e7981 */ /* 0x0002a2000c1e1100 */
[----:B------:R-:W-:Y:S02]  /*12110*/  IADD3 R16, P0, PT, R17, UR12, RZ ;  /* 0x0000000c11107c10 */ /* 0x000fe4000ff1e0ff */
[----:B------:R-:W-:Y:S01]  /*12120*/  LEA.HI.X.SX32 R15, R15, UR13, 0x1, P1 ;  /* 0x0000000d0f0f7c11 */ /* 0x000fe200088f0eff */
[----:B------:R1:W2:Y:S01]  /*12130*/  LDG.E.U8 R117, desc[UR6][R20.64] ;  /* 0x0000000614757981 */ /* 0x0002a2000c1e1100 */
[--C-:B0-----:R-:W-:Y:S01]  /*12140*/  IMAD R42, R165, UR9, R0.reuse ;  /* 0x00000009a52a7c24 */ /* 0x101fe2000f8e0200 */
[----:B------:R-:W-:Y:S01]  /*12150*/  IADD3 R109, PT, PT, R132, R140, R109 ;  /* 0x0000008c846d7210 */ /* 0x000fe20007ffe06d */
[----:B-1----:R-:W-:Y:S01]  /*12160*/  VIADD R19, R141, UR4 ;  /* 0x000000048d137c36 */ /* 0x002fe20008000000 */
[----:B------:R-:W-:Y:S01]  /*12170*/  LEA.HI.X.SX32 R17, R17, UR13, 0x1, P0 ;  /* 0x0000000d11117c11 */ /* 0x000fe200080f0eff */
[----:B------:R-:W-:Y:S01]  /*12180*/  IMAD R141, R141, UR9, R0 ;  /* 0x000000098d8d7c24 */ /* 0x000fe2000f8e0200 */
[----:B------:R0:W2:Y:S01]  /*12190*/  LDG.E.U8 R115, desc[UR6][R14.64] ;  /* 0x000000060e737981 */ /* 0x0000a2000c1e1100 */
[----:B------:R-:W-:Y:S01]  /*121a0*/  VIADD R43, R19, UR4 ;  /* 0x00000004132b7c36 */ /* 0x000fe20008000000 */
[----:B------:R-:W-:-:S02]  /*121b0*/  IADD3 R20, P0, PT, R42, UR12, RZ ;  /* 0x0000000c2a147c10 */ /* 0x000fc4000ff1e0ff */
[----:B------:R-:W-:Y:S01]  /*121c0*/  IADD3 R99, PT, PT, R114, R109, R99 ;  /* 0x0000006d72637210 */ /* 0x000fe20007ffe063 */
[----:B------:R1:W2:Y:S01]  /*121d0*/  LDG.E.U8 R36, desc[UR6][R16.64] ;  /* 0x0000000610247981 */ /* 0x0002a2000c1e1100 */
[----:B------:R-:W-:Y:S01]  /*121e0*/  LEA.HI.X.SX32 R21, R42, UR13, 0x1, P0 ;  /* 0x0000000d2a157c11 */ /* 0x000fe200080f0eff */
[----:B0-----:R-:W-:Y:S01]  /*121f0*/  IMAD R15, R43, UR9, R0 ;  /* 0x000000092b0f7c24 */ /* 0x001fe2000f8e0200 */
[----:B------:R-:W-:Y:S01]  /*12200*/  IADD3 R18, P0, PT, R141, UR12, RZ ;  /* 0x0000000c8d127c10 */ /* 0x000fe2000ff1e0ff */
[----:B------:R-:W-:Y:S01]  /*12210*/  VIADD R43, R43, UR4 ;  /* 0x000000042b2b7c36 */ /* 0x000fe20008000000 */
[----:B------:R-:W-:Y:S01]  /*12220*/  IADD3 R83, PT, PT, R83, R99, R80 ;  /* 0x0000006353537210 */ /* 0x000fe20007ffe050 */
[----:B------:R0:W2:Y:S01]  /*12230*/  LDG.E.U8 R132, desc[UR6][R20.64] ;  /* 0x0000000614847981 */ /* 0x0000a2000c1e1100 */
[--C-:B-1----:R-:W-:Y:S02]  /*12240*/  IMAD R17, R19, UR9, R0.reuse ;  /* 0x0000000913117c24 */ /* 0x102fe4000f8e0200 */
[----:B------:R-:W-:Y:S01]  /*12250*/  IMAD R99, R43, UR9, R0 ;  /* 0x000000092b637c24 */ /* 0x000fe2000f8e0200 */
[----:B------:R-:W-:Y:S01]  /*12260*/  LEA.HI.X.SX32 R19, R141, UR13, 0x1, P0 ;  /* 0x0000000d8d137c11 */ /* 0x000fe200080f0eff */
[----:B------:R-:W-:Y:S01]  /*12270*/  VIADD R43, R43, UR4 ;  /* 0x000000042b2b7c36 */ /* 0x000fe20008000000 */
[----:B------:R-:W-:-:S03]  /*12280*/  IADD3 R16, P0, PT, R17, UR12, RZ ;  /* 0x0000000c11107c10 */ /* 0x000fc6000ff1e0ff */
[----:B------:R-:W-:Y:S01]  /*12290*/  VIADD R141, R43, UR4 ;  /* 0x000000042b8d7c36 */ /* 0x000fe20008000000 */
[----:B------:R-:W-:Y:S01]  /*122a0*/  LEA.HI.X.SX32 R17, R17, UR13, 0x1, P0 ;  /* 0x0000000d11117c11 */ /* 0x000fe200080f0eff */
[----:B------:R1:W2:Y:S01]  /*122b0*/  LDG.E.U8 R114, desc[UR6][R18.64] ;  /* 0x0000000612727981 */ /* 0x0002a2000c1e1100 */
[----:B------:R-:W-:Y:S01]  /*122c0*/  IADD3 R14, P1, PT, R15, UR12, RZ ;  /* 0x0000000c0f0e7c10 */ /* 0x000fe2000ff3e0ff */
[----:B0-----:R-:W-:Y:S01]  /*122d0*/  IMAD R21, R43, UR9, R0 ;  /* 0x000000092b157c24 */ /* 0x001fe2000f8e0200 */
[----:B------:R-:W-:Y:S01]  /*122e0*/  IADD3 R42, P0, PT, R99, UR12, RZ ;  /* 0x0000000c632a7c10 */ /* 0x000fe2000ff1e0ff */
[----:B------:R0:W2:Y:S01]  /*122f0*/  LDG.E.U8 R109, desc[UR6][R16.64] ;  /* 0x00000006106d7981 */ /* 0x0000a2000c1e1100 */
[----:B------:R-:W-:Y:S02]  /*12300*/  LEA.HI.X.SX32 R15, R15, UR13, 0x1, P1 ;  /* 0x0000000d0f0f7c11 */ /* 0x000fe400088f0eff */
[----:B------:R-:W-:Y:S01]  /*12310*/  LEA.HI.X.SX32 R43, R99, UR13, 0x1, P0 ;  /* 0x0000000d632b7c11 */ /* 0x000fe200080f0eff */
[----:B-1----:R-:W-:Y:S01]  /*12320*/  VIADD R19, R141, UR4 ;  /* 0x000000048d137c36 */ /* 0x002fe20008000000 */
[----:B------:R-:W-:Y:S01]  /*12330*/  IADD3 R26, PT, PT, R73, R83, R26 ;  /* 0x00000053491a7210 */ /* 0x000fe20007ffe01a */
[--C-:B------:R-:W-:Y:S01]  /*12340*/  IMAD R141, R141, UR9, R0.reuse ;  /* 0x000000098d8d7c24 */ /* 0x100fe2000f8e0200 */
[----:B------:R-:W-:Y:S01]  /*12350*/  IADD3 R20, P0, PT, R21, UR12, RZ ;  /* 0x0000000c15147c10 */ /* 0x000fe2000ff1e0ff */
[C---:B0-----:R-:W-:Y:S01]  /*12360*/  IMAD R16, R19.reuse, UR9, R0 ;  /* 0x0000000913107c24 */ /* 0x041fe2000f8e0200 */
[----:B------:R0:W2:Y:S01]  /*12370*/  LDG.E.U8 R80, desc[UR6][R14.64] ;  /* 0x000000060e507981 */ /* 0x0000a2000c1e1100 */
[----:B------:R-:W-:Y:S01]  /*12380*/  VIADD R17, R19, UR4 ;  /* 0x0000000413117c36 */ /* 0x000fe20008000000 */
[----:B------:R-:W-:-:S02]  /*12390*/  IADD3 R99, PT, PT, R112, R26, R79 ;  /* 0x0000001a70637210 */ /* 0x000fc40007ffe04f */
[----:B------:R-:W-:Y:S01]  /*123a0*/  LEA.HI.X.SX32 R21, R21, UR13, 0x1, P0 ;  /* 0x0000000d15157c11 */ /* 0x000fe200080f0eff */
[C-C-:B------:R-:W-:Y:S01]  /*123b0*/  IMAD R26, R17.reuse, UR9, R0.reuse ;  /* 0x00000009111a7c24 */ /* 0x140fe2000f8e0200 */
[C---:B------:R-:W-:Y:S01]  /*123c0*/  IADD3 R18, P1, PT, R16.reuse, UR12, RZ ;  /* 0x0000000c10127c10 */ /* 0x040fe2000ff3e0ff */
[----:B------:R-:W-:Y:S01]  /*123d0*/  VIADD R73, R17, UR4 ;  /* 0x0000000411497c36 */ /* 0x000fe20008000000 */
[----:B------:R1:W2:Y:S01]  /*123e0*/  LDG.E.U8 R83, desc[UR6][R42.64] ;  /* 0x000000062a537981 */ /* 0x0002a2000c1e1100 */
[C---:B0-----:R-:W-:Y:S02]  /*123f0*/  IADD3 R14, P0, PT, R141.reuse, UR12, RZ ;  /* 0x0000000c8d0e7c10 */ /* 0x041fe4000ff1e0ff */
[----:B------:R-:W-:Y:S01]  /*12400*/  LEA.HI.X.SX32 R19, R16, UR13, 0x1, P1 ;  /* 0x0000000d10137c11 */ /* 0x000fe200088f0eff */
[----:B------:R0:W2:Y:S01]  /*12410*/  LDG.E.U8 R79, desc[UR6][R20.64] ;  /* 0x00000006144f7981 */ /* 0x0000a2000c1e1100 */
[----:B------:R-:W-:Y:S02]  /*12420*/  LEA.HI.X.SX32 R15, R141, UR13, 0x1, P0 ;  /* 0x0000000d8d0f7c11 */ /* 0x000fe400080f0eff */
[----:B------:R-:W-:Y:S01]  /*12430*/  IADD3 R16, P0, PT, R26, UR12, RZ ;  /* 0x0000000c1a107c10 */ /* 0x000fe2000ff1e0ff */
[----:B-1----:R-:W-:-:S02]  /*12440*/  IMAD R43, R73, UR9, R0 ;  /* 0x00000009492b7c24 */ /* 0x002fc4000f8e0200 */
[----:B------:R-:W2:Y:S01]  /*12450*/  LDG.E.U8 R112, desc[UR6][R14.64] ;  /* 0x000000060e707981 */ /* 0x000ea2000c1e1100 */
[----:B------:R-:W-:Y:S02]  /*12460*/  LEA.HI.X.SX32 R17, R26, UR13, 0x1, P0 ;  /* 0x0000000d1a117c11 */ /* 0x000fe400080f0eff */
[C---:B------:R-:W-:Y:S01]  /*12470*/  IADD3 R42, P0, PT, R43.reuse, UR12, RZ ;  /* 0x0000000c2b2a7c10 */ /* 0x040fe2000ff1e0ff */
[----:B------:R1:W2:Y:S03]  /*12480*/  LDG.E.U8 R26, desc[UR6][R18.64] ;  /* 0x00000006121a7981 */ /* 0x0002a6000c1e1100 */
[----:B------:R-:W-:Y:S01]  /*12490*/  LEA.HI.X.SX32 R43, R43, UR13, 0x1, P0 ;  /* 0x0000000d2b2b7c11 */ /* 0x000fe200080f0eff */
[----:B------:R-:W2:Y:S01]  /*124a0*/  LDG.E.U8 R73, desc[UR6][R16.64] ;  /* 0x0000000610497981 */ /* 0x000ea2000c1e1100 */
[----:B------:R-:W-:-:S03]  /*124b0*/  IADD3 R65, PT, PT, R74, R99, R65 ;  /* 0x000000634a417210 */ /* 0x000fc60007ffe041 */
[----:B------:R5:W2:Y:S01]  /*124c0*/  LDG.E.U8 R74, desc[UR6][R42.64] ;  /* 0x000000062a4a7981 */ /* 0x000aa2000c1e1100 */
[----:B------:R-:W-:Y:S02]  /*124d0*/  VIADD R143, R143, UR4 ;  /* 0x000000048f8f7c36 */ /* 0x000fe40008000000 */
[----:B------:R-:W-:Y:S02]  /*124e0*/  VIADD R149, R149, UR4 ;  /* 0x0000000495957c36 */ /* 0x000fe40008000000 */
[--C-:B0-----:R-:W-:Y:S02]  /*124f0*/  IMAD R21, R143, UR9, R0.reuse ;  /* 0x000000098f157c24 */ /* 0x101fe4000f8e0200 */
[----:B------:R-:W-:Y:S02]  /*12500*/  IMAD R20, R149, UR9, R0 ;  /* 0x0000000995147c24 */ /* 0x000fe4000f8e0200 */
[----:B------:R-:W-:Y:S01]  /*12510*/  VIADD R131, R131, UR4 ;  /* 0x0000000483837c36 */ /* 0x000fe20008000000 */
[----:B-1----:R-:W-:Y:S01]  /*12520*/  IADD3 R18, P0, PT, R21, UR12, RZ ;  /* 0x0000000c15127c10 */ /* 0x002fe2000ff1e0ff */
[----:B------:R-:W-:Y:S01]  /*12530*/  VIADD R139, R139, UR4 ;  /* 0x000000048b8b7c36 */ /* 0x000fe20008000000 */
[----:B------:R-:W-:-:S02]  /*12540*/  IADD3 R14, P1, PT, R20, UR12, RZ ;  /* 0x0000000c140e7c10 */ /* 0x000fc4000ff3e0ff */
[----:B------:R-:W-:Y:S01]  /*12550*/  LEA.HI.X.SX32 R19, R21, UR13, 0x1, P0 ;  /* 0x0000000d15137c11 */ /* 0x000fe200080f0eff */
[----:B------:R-:W-:Y:S02]  /*12560*/  IMAD R21, R131, UR9, R0 ;  /* 0x0000000983157c24 */ /* 0x000fe4000f8e0200 */
[----:B------:R-:W-:Y:S01]  /*12570*/  VIADD R125, R125, UR4 ;  /* 0x000000047d7d7c36 */ /* 0x000fe20008000000 */
[----:B---3--:R-:W-:Y:S01]  /*12580*/  IADD3 R65, PT, PT, R23, R65, R4 ;  /* 0x0000004117417210 */ /* 0x008fe20007ffe004 */
[--C-:B------:R-:W-:Y:S01]  /*12590*/  IMAD R4, R139, UR9, R0.reuse ;  /* 0x000000098b047c24 */ /* 0x100fe2000f8e0200 */
[----:B------:R-:W-:Y:S01]  /*125a0*/  LEA.HI.X.SX32 R15, R20, UR13, 0x1, P1 ;  /* 0x0000000d140f7c11 */ /* 0x000fe200088f0eff */
[----:B-----5:R-:W-:Y:S01]  /*125b0*/  IMAD R43, R125, UR9, R0 ;  /* 0x000000097d2b7c24 */ /* 0x020fe2000f8e0200 */
[----:B------:R-:W-:Y:S01]  /*125c0*/  IADD3 R20, P0, PT, R21, UR12, RZ ;  /* 0x0000000c15147c10 */ /* 0x000fe2000ff1e0ff */
[----:B------:R-:W-:Y:S01]  /*125d0*/  VIADD R119, R119, UR4 ;  /* 0x0000000477777c36 */ /* 0x000fe20008000000 */
[----:B------:R-:W-:Y:S01]  /*125e0*/  IADD3 R16, P1, PT, R4, UR12, RZ ;  /* 0x0000000c04107c10 */ /* 0x000fe2000ff3e0ff */
[----:B------:R0:W3:Y:S01]  /*125f0*/  LDG.E.U8 R23, desc[UR6][R14.64] ;  /* 0x000000060e177981 */ /* 0x0000e2000c1e1100 */
[----:B------:R-:W-:-:S02]  /*12600*/  LEA.HI.X.SX32 R21, R21, UR13, 0x1, P0 ;  /* 0x0000000d15157c11 */ /* 0x000fc400080f0eff */
[----:B------:R-:W-:Y:S01]  /*12610*/  IADD3 R42, PT, PT, R45, R65, R120 ;  /* 0x000000412d2a7210 */ /* 0x000fe20007ffe078 */
[--C-:B------:R-:W-:Y:S02]  /*12620*/  IMAD R65, R119, UR9, R0.reuse ;  /* 0x0000000977417c24 */ /* 0x100fe4000f8e0200 */
[----:B------:R-:W-:Y:S01]  /*12630*/  VIADD R167, R167, UR4 ;  /* 0x00000004a7a77c36 */ /* 0x000fe20008000000 */
[----:B------:R-:W-:Y:S01]  /*12640*/  LEA.HI.X.SX32 R17, R4, UR13, 0x1, P1 ;  /* 0x0000000d04117c11 */ /* 0x000fe200088f0eff */
[----:B------:R-:W-:Y:S01]  /*12650*/  VIADD R161, R161, UR4 ;  /* 0x00000004a1a17c36 */ /* 0x000fe20008000000 */
[----:B------:R1:W5:Y:S01]  /*12660*/  LDG.E.U8 R4, desc[UR6][R18.64] ;  /* 0x0000000612047981 */ /* 0x000362000c1e1100 */
[----:B0-----:R-:W-:Y:S01]  /*12670*/  IADD3 R14, P0, PT, R43, UR12, RZ ;  /* 0x0000000c2b0e7c10 */ /* 0x001fe2000ff1e0ff */
[----:B------:R-:W-:Y:S02]  /*12680*/  VIADD R165, R165, UR4 ;  /* 0x00000004a5a57c36 */ /* 0x000fe40008000000 */
[----:B------:R0:W5:Y:S01]  /*12690*/  LDG.E.U8 R99, desc[UR6][R16.64] ;  /* 0x0000000610637981 */ /* 0x000162000c1e1100 */
[----:B------:R-:W-:Y:S01]  /*126a0*/  LEA.HI.X.SX32 R15, R43, UR13, 0x1, P0 ;  /* 0x0000000d2b0f7c11 */ /* 0x000fe200080f0eff */
[----:B------:R-:W-:-:S02]  /*126b0*/  IMAD R43, R167, UR9, R0 ;  /* 0x00000009a72b7c24 */ /* 0x000fc4000f8e0200 */
[----:B------:R0:W5:Y:S01]  /*126c0*/  LDG.E.U8 R45, desc[UR6][R20.64] ;  /* 0x00000006142d7981 */ /* 0x000162000c1e1100 */
[----:B-1----:R-:W-:Y:S01]  /*126d0*/  IADD3 R18, P1, PT, R65, UR12, RZ ;  /* 0x0000000c41127c10 */ /* 0x002fe2000ff3e0ff */
[----:B------:R-:W-:Y:S01]  /*126e0*/  VIADD R149, R149, UR4 ;  /* 0x0000000495957c36 */ /* 0x000fe20008000000 */
[----:B------:R-:W-:Y:S01]  /*126f0*/  IADD3 R42, PT, PT, R91, R42, R98 ;  /* 0x0000002a5b2a7210 */ /* 0x000fe20007ffe062 */
[----:B------:R1:W3:Y:S01]  /*12700*/  LDG.E.U8 R120, desc[UR6][R14.64] ;  /* 0x000000060e787981 */ /* 0x0002e2000c1e1100 */
[----:B------:R-:W-:Y:S02]  /*12710*/  LEA.HI.X.SX32 R19, R65, UR13, 0x1, P1 ;  /* 0x0000000d41137c11 */ /* 0x000fe400088f0eff */
[----:B0-----:R-:W-:Y:S01]  /*12720*/  IADD3 R16, P0, PT, R43, UR12, RZ ;  /* 0x0000000c2b107c10 */ /* 0x001fe2000ff1e0ff */
[--C-:B------:R-:W-:Y:S02]  /*12730*/  IMAD R20, R161, UR9, R0.reuse ;  /* 0x00000009a1147c24 */ /* 0x100fe4000f8e0200 */
[----:B------:R0:W5:Y:S01]  /*12740*/  LDG.E.U8 R65, desc[UR6][R18.64] ;  /* 0x0000000612417981 */ /* 0x000162000c1e1100 */
[----:B------:R-:W-:Y:S01]  /*12750*/  LEA.HI.X.SX32 R17, R43, UR13, 0x1, P0 ;  /* 0x0000000d2b117c11 */ /* 0x000fe200080f0eff */
[--C-:B------:R-:W-:Y:S01]  /*12760*/  IMAD R21, R165, UR9, R0.reuse ;  /* 0x00000009a5157c24 */ /* 0x100fe2000f8e0200 */
[----:B----4-:R-:W-:Y:S01]  /*12770*/  IADD3 R34, PT, PT, R34, R42, R77 ;  /* 0x0000002a22227210 */ /* 0x010fe20007ffe04d */
[----:B------:R-:W-:Y:S01]  /*12780*/  VIADD R143, R143, UR4 ;  /* 0x000000048f8f7c36 */ /* 0x000fe20008000000 */
[C---:B-1----:R-:W-:Y:S01]  /*12790*/  IADD3 R14, P0, PT, R20.reuse, UR12, RZ ;  /* 0x0000000c140e7c10 */ /* 0x042fe2000ff1e0ff */
[----:B------:R-:W-:Y:S01]  /*127a0*/  VIADD R139, R139, UR4 ;  /* 0x000000048b8b7c36 */ /* 0x000fe20008000000 */
[----:B------:R1:W4:Y:S01]  /*127b0*/  LDG.E.U8 R91, desc[UR6][R16.64] ;  /* 0x00000006105b7981 */ /* 0x000322000c1e1100 */
[----:B0-----:R-:W-:Y:S01]  /*127c0*/  IMAD R19, R149, UR9, R0 ;  /* 0x0000000995137c24 */ /* 0x001fe2000f8e0200 */
[----:B------:R-:W-:-:S02]  /*127d0*/  LEA.HI.X.SX32 R15, R20, UR13, 0x1, P0 ;  /* 0x0000000d140f7c11 */ /* 0x000fc400080f0eff */
[----:B------:R-:W-:Y:S01]  /*127e0*/  IADD3 R140, PT, PT, R8, R34, R7 ;  /* 0x00000022088c7210 */ /* 0x000fe20007ffe007 */
[--C-:B------:R-:W-:Y:S01]  /*127f0*/  IMAD R7, R143, UR9, R0.reuse ;  /* 0x000000098f077c24 */ /* 0x100fe2000f8e0200 */
[----:B------:R-:W-:Y:S01]  /*12800*/  IADD3 R42, P1, PT, R21, UR12, RZ ;  /* 0x0000000c152a7c10 */ /* 0x000fe2000ff3e0ff */
[----:B------:R-:W-:Y:S01]  /*12810*/  VIADD R141, R125, UR4 ;  /* 0x000000047d8d7c36 */ /* 0x000fe20008000000 */
[----:B------:R-:W-:Y:S01]  /*12820*/  IADD3 R18, P0, PT, R19, UR12, RZ ;  /* 0x0000000c13127c10 */ /* 0x000fe2000ff1e0ff */
[--C-:B-1----:R-:W-:Y:S01]  /*12830*/  IMAD R17, R139, UR9, R0.reuse ;  /* 0x000000098b117c24 */ /* 0x102fe2000f8e0200 */
[----:B------:R-:W-:Y:S01]  /*12840*/  LEA.HI.X.SX32 R43, R21, UR13, 0x1, P1 ;  /* 0x0000000d152b7c11 */ /* 0x000fe200088f0eff */
[----:B------:R-:W-:Y:S01]  /*12850*/  IMAD R8, R141, UR9, R0 ;  /* 0x000000098d087c24 */ /* 0x000fe2000f8e0200 */
[----:B------:R-:W-:Y:S01]  /*12860*/  LEA.HI.X.SX32 R19, R19, UR13, 0x1, P0 ;  /* 0x0000000d13137c11 */ /* 0x000fe200080f0eff */
[----:B------:R-:W-:Y:S01]  /*12870*/  VIADD R141, R141, UR4 ;  /* 0x000000048d8d7c36 */ /* 0x000fe20008000000 */
[----:B------:R-:W-:Y:S01]  /*12880*/  IADD3 R20, P1, PT, R7, UR12, RZ ;  /* 0x0000000c07147c10 */ /* 0x000fe2000ff3e0ff */
[----:B------:R0:W4:Y:S01]  /*12890*/  LDG.E.U8 R34, desc[UR6][R14.64] ;  /* 0x000000060e227981 */ /* 0x000122000c1e1100 */
[----:B------:R-:W-:-:S02]  /*128a0*/  IADD3 R16, P0, PT, R17, UR12, RZ ;  /* 0x0000000c11107c10 */ /* 0x000fc4000ff1e0ff */
[----:B------:R-:W-:Y:S01]  /*128b0*/  LEA.HI.X.SX32 R21, R7, UR13, 0x1, P1 ;  /* 0x0000000d07157c11 */ /* 0x000fe200088f0eff */
[----:B------:R1:W4:Y:S01]  /*128c0*/  LDG.E.U8 R77, desc[UR6][R42.64] ;  /* 0x000000062a4d7981 */ /* 0x000322000c1e1100 */
[----:B------:R-:W-:-:S03]  /*128d0*/  LEA.HI.X.SX32 R17, R17, UR13, 0x1, P0 ;  /* 0x0000000d11117c11 */ /* 0x000fc600080f0eff */
[----:B------:R1:W4:Y:S01]  /*128e0*/  LDG.E.U8 R125, desc[UR6][R18.64] ;  /* 0x00000006127d7981 */ /* 0x000322000c1e1100 */
[----:B0-----:R-:W-:-:S03]  /*128f0*/  IADD3 R14, P0, PT, R8, UR12, RZ ;  /* 0x0000000c080e7c10 */ /* 0x001fc6000ff1e0ff */
[----:B------:R0:W4:Y:S01]  /*12900*/  LDG.E.U8 R7, desc[UR6][R20.64] ;  /* 0x0000000614077981 */ /* 0x000122000c1e1100 */
[C-C-:B-1----:R-:W-:Y:S02]  /*12910*/  IMAD R42, R141.reuse, UR9, R0.reuse ;  /* 0x000000098d2a7c24 */ /* 0x142fe4000f8e0200 */
[----:B------:R-:W-:Y:S01]  /*12920*/  VIADD R141, R141, UR4 ;  /* 0x000000048d8d7c36 */ /* 0x000fe20008000000 */
[----:B------:R-:W-:Y:S01]  /*12930*/  LEA.HI.X.SX32 R15, R8, UR13, 0x1, P0 ;  /* 0x0000000d080f7c11 */ /* 0x000fe200080f0eff */
[----:B------:R1:W4:Y:S01]  /*12940*/  LDG.E.U8 R98, desc[UR6][R16.64] ;  /* 0x0000000610627981 */ /* 0x000322000c1e1100 */
[C---:B------:R-:W-:Y:S01]  /*12950*/  IADD3 R18, P0, PT, R42.reuse, UR12, RZ ;  /* 0x0000000c2a127c10 */ /* 0x040fe2000ff1e0ff */
[C---:B0-----:R-:W-:Y:S02]  /*12960*/  IMAD R21, R141.reuse, UR9, R0 ;  /* 0x000000098d157c24 */ /* 0x041fe4000f8e0200 */
[----:B------:R0:W5:Y:S01]  /*12970*/  LDG.E.U8 R8, desc[UR6][R14.64] ;  /* 0x000000060e087981 */ /* 0x000162000c1e1100 */
[----:B------:R-:W-:Y:S01]  /*12980*/  VIADD R141, R141, UR4 ;  /* 0x000000048d8d7c36 */ /* 0x000fe20008000000 */
[----:B------:R-:W-:-:S02]  /*12990*/  LEA.HI.X.SX32 R19, R42, UR13, 0x1, P0 ;  /* 0x0000000d2a137c11 */ /* 0x000fc400080f0eff */
[----:B------:R-:W-:Y:S01]  /*129a0*/  IADD3 R20, P0, PT, R21, UR12, RZ ;  /* 0x0000000c15147c10 */ /* 0x000fe2000ff1e0ff */
[C-C-:B-1----:R-:W-:Y:S02]  /*129b0*/  IMAD R17, R141.reuse, UR9, R0.reuse ;  /* 0x000000098d117c24 */ /* 0x142fe4000f8e0200 */
[----:B------:R-:W-:Y:S01]  /*129c0*/  VIADD R141, R141, UR4 ;  /* 0x000000048d8d7c36 */ /* 0x000fe20008000000 */
[----:B------:R-:W-:Y:S02]  /*129d0*/  IADD3 R85, PT, PT, R138, R140, R85 ;  /* 0x0000008c8a557210 */ /* 0x000fe40007ffe055 */
[----:B------:R-:W-:Y:S01]  /*129e0*/  LEA.HI.X.SX32 R21, R21, UR13, 0x1, P0 ;  /* 0x0000000d15157c11 */ /* 0x000fe200080f0eff */
[----:B0-----:R-:W-:Y:S01]  /*129f0*/  IMAD R15, R141, UR9, R0 ;  /* 0x000000098d0f7c24 */ /* 0x001fe2000f8e0200 */
[----:B------:R-:W-:Y:S01]  /*12a00*/  IADD3 R16, P0, PT, R17, UR12, RZ ;  /* 0x0000000c11107c10 */ /* 0x000fe2000ff1e0ff */
[----:B------:R-:W-:Y:S01]  /*12a10*/  VIADD R141, R141, UR4 ;  /* 0x000000048d8d7c36 */ /* 0x000fe20008000000 */
[----:B------:R-:W-:-:S02]  /*12a20*/  IADD3 R130, PT, PT, R130, R85, R59 ;  /* 0x0000005582827210 */ /* 0x000fc40007ffe03b */
[----:B------:R0:W5:Y:S01]  /*12a30*/  LDG.E.U8 R59, desc[UR6][R18.64] ;  /* 0x00000006123b7981 */ /* 0x000162000c1e1100 */
[----:B------:R-:W-:Y:S01]  /*12a40*/  LEA.HI.X.SX32 R17, R17, UR13, 0x1, P0 ;  /* 0x0000000d11117c11 */ /* 0x000fe200080f0eff */
[----:B------:R-:W-:Y:S01]  /*12a50*/  IMAD R42, R141, UR9, R0 ;  /* 0x000000098d2a7c24 */ /* 0x000fe2000f8e0200 */
[----:B------:R-:W-:Y:S01]  /*12a60*/  IADD3 R14, P0, PT, R15, UR12, RZ ;  /* 0x0000000c0f0e7c10 */ /* 0x000fe2000ff1e0ff */
[----:B------:R-:W-:Y:S01]  /*12a70*/  VIADD R141, R141, UR4 ;  /* 0x000000048d8d7c36 */ /* 0x000fe20008000000 */
[----:B------:R1:W4:Y:S02]  /*12a80*/  LDG.E.U8 R85, desc[UR6][R20.64] ;  /* 0x0000000614557981 */ /* 0x000324000c1e1100 */
[----:B------:R-:W-:Y:S02]  /*12a90*/  LEA.HI.X.SX32 R15, R15, UR13, 0x1, P0 ;  /* 0x0000000d0f0f7c11 */ /* 0x000fe400080f0eff */
[----:B------:R1:W4:Y:S01]  /*12aa0*/  LDG.E.U8 R138, desc[UR6][R16.64] ;  /* 0x00000006108a7981 */ /* 0x000322000c1e1100 */
[----:B0-----:R-:W-:Y:S01]  /*12ab0*/  IADD3 R18, P0, PT, R42, UR12, RZ ;  /* 0x0000000c2a127c10 */ /* 0x001fe2000ff1e0ff */
[----:B------:R-:W-:-:S02]  /*12ac0*/  VIADD R131, R131, UR4 ;  /* 0x0000000483837c36 */ /* 0x000fc40008000000 */
[----:B------:R0:W4:Y:S01]  /*12ad0*/  LDG.E.U8 R43, desc[UR6][R14.64] ;  /* 0x000000060e2b7981 */ /* 0x000122000c1e1100 */
[C-C-:B-1----:R-:W-:Y:S02]  /*12ae0*/  IMAD R21, R141.reuse, UR9, R0.reuse ;  /* 0x000000098d157c24 */ /* 0x142fe4000f8e0200 */
[----:B------:R-:W-:Y:S01]  /*12af0*/  VIADD R141, R141, UR4 ;  /* 0x000000048d8d7c36 */ /* 0x000fe20008000000 */
[----:B------:R-:W-:Y:S02]  /*12b00*/  LEA.HI.X.SX32 R19, R42, UR13, 0x1, P0 ;  /* 0x0000000d2a137c11 */ /* 0x000fe400080f0eff */
[----:B------:R-:W-:Y:S01]  /*12b10*/  IADD3 R20, P0, PT, R21, UR12, RZ ;  /* 0x0000000c15147c10 */ /* 0x000fe2000ff1e0ff */
[--C-:B------:R-:W-:Y:S02]  /*12b20*/  IMAD R17, R141, UR9, R0.reuse ;  /* 0x000000098d117c24 */ /* 0x100fe4000f8e0200 */
[----:B0-----:R-:W-:Y:S01]  /*12b30*/  IMAD R15, R131, UR9, R0 ;  /* 0x00000009830f7c24 */ /* 0x001fe2000f8e0200 */
[----:B------:R-:W-:Y:S01]  /*12b40*/  LEA.HI.X.SX32 R21, R21, UR13, 0x1, P0 ;  /* 0x0000000d15157c11 */ /* 0x000fe200080f0eff */
[----:B------:R-:W-:Y:S01]  /*12b50*/  VIADD R141, R141, UR4 ;  /* 0x000000048d8d7c36 */ /* 0x000fe20008000000 */
[----:B------:R-:W-:-:S02]  /*12b60*/  IADD3 R16, P0, PT, R17, UR12, RZ ;  /* 0x0000000c11107c10 */ /* 0x000fc4000ff1e0ff */
[----:B------:R-:W-:Y:S01]  /*12b70*/  IADD3 R76, PT, PT, R76, R130, R123 ;  /* 0x000000824c4c7210 */ /* 0x000fe20007ffe07b */
[----:B------:R-:W-:Y:S01]  /*12b80*/  IMAD R130, R141, UR9, R0 ;  /* 0x000000098d827c24 */ /* 0x000fe2000f8e0200 */
[----:B------:R-:W-:Y:S01]  /*12b90*/  LEA.HI.X.SX32 R17, R17, UR13, 0x1, P0 ;  /* 0x0000000d11117c11 */ /* 0x000fe200080f0eff */
[----:B------:R-:W-:Y:S01]  /*12ba0*/  VIADD R141, R141, UR4 ;  /* 0x000000048d8d7c36 */ /* 0x000fe20008000000 */
[C---:B------:R-:W-:Y:S02]  /*12bb0*/  IADD3 R14, P0, PT, R15.reuse, UR12, RZ ;  /* 0x0000000c0f0e7c10 */ /* 0x040fe4000ff1e0ff */
[----:B--2---:R-:W-:Y:S02]  /*12bc0*/  IADD3 R123, PT, PT, R66, R76, R35 ;  /* 0x0000004c427b7210 */ /* 0x004fe40007ffe023 */
[----:B------:R0:W2:Y:S01]  /*12bd0*/  LDG.E.U8 R76, desc[UR6][R18.64] ;  /* 0x00000006124c7981 */ /* 0x0000a2000c1e1100 */
[----:B------:R-:W-:Y:S02]  /*12be0*/  LEA.HI.X.SX32 R15, R15, UR13, 0x1, P0 ;  /* 0x0000000d0f0f7c11 */ /* 0x000fe400080f0eff */
[----:B------:R-:W-:Y:S01]  /*12bf0*/  IADD3 R92, PT, PT, R92, R123, R121 ;  /* 0x0000007b5c5c7210 */ /* 0x000fe20007ffe079 */
[----:B------:R1:W2:Y:S04]  /*12c00*/  LDG.E.U8 R35, desc[UR6][R20.64] ;  /* 0x0000000614237981 */ /* 0x0002a8000c1e1100 */
[----:B------:R-:W2:Y:S01]  /*12c10*/  LDG.E.U8 R66, desc[UR6][R16.64] ;  /* 0x0000000610427981 */ /* 0x000ea2000c1e1100 */
[----:B0-----:R-:W-:-:S03]  /*12c20*/  IADD3 R18, P0, PT, R130, UR12, RZ ;  /* 0x0000000c82127c10 */ /* 0x001fc6000ff1e0ff */
[----:B------:R0:W2:Y:S01]  /*12c30*/  LDG.E.U8 R42, desc[UR6][R14.64] ;  /* 0x000000060e2a7981 */ /* 0x0000a2000c1e1100 */
[C---:B-1----:R-:W-:Y:S02]  /*12c40*/  IMAD R21, R141.reuse, UR9, R0 ;  /* 0x000000098d157c24 */ /* 0x042fe4000f8e0200 */
[----:B------:R-:W-:Y:S01]  /*12c50*/  VIADD R141, R141, UR4 ;  /* 0x000000048d8d7c36 */ /* 0x000fe20008000000 */
[----:B------:R-:W-:Y:S02]  /*12c60*/  LEA.HI.X.SX32 R19, R130, UR13, 0x1, P0 ;  /* 0x0000000d82137c11 */ /* 0x000fe400080f0eff */
[----:B------:R-:W-:Y:S01]  /*12c70*/  IADD3 R121, PT, PT, R95, R92, R10 ;  /* 0x0000005c5f797210 */ /* 0x000fe20007ffe00a */
[--C-:B------:R-:W-:Y:S01]  /*12c80*/  IMAD R10, R141, UR9, R0.reuse ;  /* 0x000000098d0a7c24 */ /* 0x100fe2000f8e0200 */
[----:B------:R-:W-:Y:S01]  /*12c90*/  IADD3 R20, P0, PT, R21, UR12, RZ ;  /* 0x0000000c15147c10 */ /* 0x000fe2000ff1e0ff */
[----:B------:R-:W-:Y:S01]  /*12ca0*/  VIADD R141, R141, UR4 ;  /* 0x000000048d8d7c36 */ /* 0x000fe20008000000 */
[----:B------:R1:W2:Y:S02]  /*12cb0*/  LDG.E.U8 R123, desc[UR6][R18.64] ;  /* 0x00000006127b7981 */ /* 0x0002a4000c1e1100 */
[----:B------:R-:W-:Y:S01]  /*12cc0*/  LEA.HI.X.SX32 R21, R21, UR13, 0x1, P0 ;  /* 0x0000000d15157c11 */ /* 0x000fe200080f0eff */
[C-C-:B0-----:R-:W-:Y:S01]  /*12cd0*/  IMAD R15, R141.reuse, UR9, R0.reuse ;  /* 0x000000098d0f7c24 */ /* 0x141fe2000f8e0200 */
[----:B------:R-:W-:Y:S01]  /*12ce0*/  IADD3 R16, P0, PT, R10, UR12, RZ ;  /* 0x0000000c0a107c10 */ /* 0x000fe2000ff1e0ff */
[----:B------:R-:W-:Y:S01]  /*12cf0*/  VIADD R141, R141, UR4 ;  /* 0x000000048d8d7c36 */ /* 0x000fe20008000000 */
[----:B------:R-:W-:Y:S01]  /*12d00*/  IADD3 R39, PT, PT, R118, R121, R39 ;  /* 0x0000007976277210 */ /* 0x000fe20007ffe027 */
        /* <DEDUP_REMOVED lines=8> */
[C---:B-1----:R-:W-:Y:S01]  /*12d90*/  IADD3 R18, P0, PT, R130.reuse, UR12, RZ ;  /* 0x0000000c82127c10 */ /* 0x042fe2000ff1e0ff */
[C-C-:B0-----:R-:W-:Y:S02]  /*12da0*/  IMAD R21, R141.reuse, UR9, R0.reuse ;  /* 0x000000098d157c24 */ /* 0x141fe4000f8e0200 */
[----:B------:R-:W-:Y:S01]  /*12db0*/  VIADD R141, R141, UR4 ;  /* 0x000000048d8d7c36 */ /* 0x000fe20008000000 */
[----:B------:R-:W-:Y:S01]  /*12dc0*/  LEA.HI.X.SX32 R19, R130, UR13, 0x1, P0 ;  /* 0x0000000d82137c11 */ /* 0x000fe200080f0eff */
[----:B------:R0:W2:Y:S01]  /*12dd0*/  LDG.E.U8 R95, desc[UR6][R14.64] ;  /* 0x000000060e5f7981 */ /* 0x0000a2000c1e1100 */
[----:B------:R-:W-:Y:S01]  /*12de0*/  IADD3 R20, P0, PT, R21, UR12, RZ ;  /* 0x0000000c15147c10 */ /* 0x000fe2000ff1e0ff */
[C-C-:B------:R-:W-:Y:S02]  /*12df0*/  IMAD R13, R141.reuse, UR9, R0.reuse ;  /* 0x000000098d0d7c24 */ /* 0x140fe4000f8e0200 */
[----:B------:R-:W-:Y:S01]  /*12e00*/  VIADD R141, R141, UR4 ;  /* 0x000000048d8d7c36 */ /* 0x000fe20008000000 */
[----:B------:R-:W-:Y:S01]  /*12e10*/  LEA.HI.X.SX32 R21, R21, UR13, 0x1, P0 ;  /* 0x0000000d15157c11 */ /* 0x000fe200080f0eff */
[----:B------:R1:W2:Y:S01]  /*12e20*/  LDG.E.U8 R130, desc[UR6][R18.64] ;  /* 0x0000000612827981 */ /* 0x0002a2000c1e1100 */
[----:B------:R-:W-:Y:S01]  /*12e30*/  IADD3 R16, P0, PT, R13, UR12, RZ ;  /* 0x0000000c0d107c10 */ /* 0x000fe2000ff1e0ff */
[----:B0-----:R-:W-:-:S03]  /*12e40*/  IMAD R15, R141, UR9, R0 ;  /* 0x000000098d0f7c24 */ /* 0x001fc6000f8e0200 */
[----:B------:R-:W-:Y:S01]  /*12e50*/  LEA.HI.X.SX32 R17, R13, UR13, 0x1, P0 ;  /* 0x0000000d0d117c11 */ /* 0x000fe200080f0eff */
[----:B------:R0:W2:Y:S01]  /*12e60*/  LDG.E.U8 R39, desc[UR6][R20.64] ;  /* 0x0000000614277981 */ /* 0x0000a2000c1e1100 */
[----:B------:R-:W-:Y:S01]  /*12e70*/  IADD3 R14, P0, PT, R15, UR12, RZ ;  /* 0x0000000c0f0e7c10 */ /* 0x000fe2000ff1e0ff */
[----:B------:R-:W-:Y:S02]  /*12e80*/  VIADD R141, R141, UR4 ;  /* 0x000000048d8d7c36 */ /* 0x000fe40008000000 */
[----:B------:R0:W2:Y:S01]  /*12e90*/  LDG.E.U8 R13, desc[UR6][R16.64] ;  /* 0x00000006100d7981 */ /* 0x0000a2000c1e1100 */
[----:B------:R-:W-:Y:S01]  /*12ea0*/  LEA.HI.X.SX32 R15, R15, UR13, 0x1, P0 ;  /* 0x0000000d0f0f7c11 */ /* 0x000fe200080f0eff */
[----:B------:R-:W-:-:S04]  /*12eb0*/  IMAD R121, R141, UR9, R0 ;  /* 0x000000098d797c24 */ /* 0x000fc8000f8e0200 */
[----:B------:R0:W2:Y:S01]  /*12ec0*/  LDG.E.U8 R56, desc[UR6][R14.64] ;  /* 0x000000060e387981 */ /* 0x0000a2000c1e1100 */
[----:B------:R-:W-:Y:S01]  /*12ed0*/  VIADD R141, R141, UR4 ;  /* 0x000000048d8d7c36 */ /* 0x000fe20008000000 */
[----:B-1----:R-:W-:-:S03]  /*12ee0*/  IADD3 R18, P0, PT, R121, UR12, RZ ;  /* 0x0000000c79127c10 */ /* 0x002fc6000ff1e0ff */
[C---:B0-----:R-:W-:Y:S02]  /*12ef0*/  IMAD R21, R141.reuse, UR9, R0 ;  /* 0x000000098d157c24 */ /* 0x041fe4000f8e0200 */
[----:B------:R-:W-:Y:S01]  /*12f00*/  VIADD R141, R141, UR4 ;  /* 0x000000048d8d7c36 */ /* 0x000fe20008000000 */
[----:B------:R-:W-:-:S03]  /*12f10*/  LEA.HI.X.SX32 R19, R121, UR13, 0x1, P0 ;  /* 0x0000000d79137c11 */ /* 0x000fc600080f0eff */
[C---:B------:R-:W-:Y:S02]  /*12f20*/  IMAD R17, R141.reuse, UR9, R0 ;  /* 0x000000098d117c24 */ /* 0x040fe4000f8e0200 */
[----:B------:R-:W-:Y:S01]  /*12f30*/  VIADD R141, R141, UR4 ;  /* 0x000000048d8d7c36 */ /* 0x000fe20008000000 */
[----:B------:R-:W-:-:S03]  /*12f40*/  IADD3 R20, P0, PT, R21, UR12, RZ ;  /* 0x0000000c15147c10 */ /* 0x000fc6000ff1e0ff */
[----:B------:R-:W-:Y:S01]  /*12f50*/  IMAD R15, R141, UR9, R0 ;  /* 0x000000098d0f7c24 */ /* 0x000fe2000f8e0200 */
[----:B------:R-:W-:Y:S01]  /*12f60*/  LEA.HI.X.SX32 R21, R21, UR13, 0x1, P0 ;  /* 0x0000000d15157c11 */ /* 0x000fe200080f0eff */
[----:B------:R-:W-:Y:S01]  /*12f70*/  VIADD R141, R141, UR4 ;  /* 0x000000048d8d7c36 */ /* 0x000fe20008000000 */
[----:B------:R-:W-:Y:S02]  /*12f80*/  IADD3 R75, PT, PT, R75, R118, R116 ;  /* 0x000000764b4b7210 */ /* 0x000fe40007ffe074 */
[----:B------:R-:W-:Y:S01]  /*12f90*/  IADD3 R16, P0, PT, R17, UR12, RZ ;  /* 0x0000000c11107c10 */ /* 0x000fe2000ff1e0ff */
[C---:B------:R-:W-:Y:S01]  /*12fa0*/  IMAD R121, R141.reuse, UR9, R0 ;  /* 0x000000098d797c24 */ /* 0x040fe2000f8e0200 */
[----:B------:R0:W2:Y:S01]  /*12fb0*/  LDG.E.U8 R118, desc[UR6][R18.64] ;  /* 0x0000000612767981 */ /* 0x0000a2000c1e1100 */
[----:B------:R-:W-:Y:S01]  /*12fc0*/  VIADD R141, R141, UR4 ;  /* 0x000000048d8d7c36 */ /* 0x000fe20008000000 */
[----:B------:R-:W-:Y:S02]  /*12fd0*/  LEA.HI.X.SX32 R17, R17, UR13, 0x1, P0 ;  /* 0x0000000d11117c11 */ /* 0x000fe400080f0eff */
[----:B------:R-:W-:-:S02]  /*12fe0*/  IADD3 R116, PT, PT, R33, R75, R32 ;  /* 0x0000004b21747210 */ /* 0x000fc40007ffe020 */
[C---:B------:R-:W-:Y:S01]  /*12ff0*/  IADD3 R14, P0, PT, R15.reuse, UR12, RZ ;  /* 0x0000000c0f0e7c10 */ /* 0x040fe2000ff1e0ff */
[----:B------:R1:W2:Y:S03]  /*13000*/  LDG.E.U8 R75, desc[UR6][R20.64] ;  /* 0x00000006144b7981 */ /* 0x0002a6000c1e1100 */
[----:B------:R-:W-:Y:S01]  /*13010*/  LEA.HI.X.SX32 R15, R15, UR13, 0x1, P0 ;  /* 0x0000000d0f0f7c11 */ /* 0x000fe200080f0eff */
[----:B------:R1:W2:Y:S01]  /*13020*/  LDG.E.U8 R32, desc[UR6][R16.64] ;  /* 0x0000000610207981 */ /* 0x0002a2000c1e1100 */
[----:B0-----:R-:W-:-:S03]  /*13030*/  IADD3 R18, P0, PT, R121, UR12, RZ ;  /* 0x0000000c79127c10 */ /* 0x001fc6000ff1e0ff */
[----:B------:R0:W2:Y:S01]  /*13040*/  LDG.E.U8 R33, desc[UR6][R14.64] ;  /* 0x000000060e217981 */ /* 0x0000a2000c1e1100 */
[C---:B-1----:R-:W-:Y:S02]  /*13050*/  IMAD R21, R141.reuse, UR9, R0 ;  /* 0x000000098d157c24 */ /* 0x042fe4000f8e0200 */
[----:B------:R-:W-:Y:S01]  /*13060*/  VIADD R141, R141, UR4 ;  /* 0x000000048d8d7c36 */ /* 0x000fe20008000000 */
[----:B------:R-:W-:-:S03]  /*13070*/  LEA.HI.X.SX32 R19, R121, UR13, 0x1, P0 ;  /* 0x0000000d79137c11 */ /* 0x000fc600080f0eff */
[C---:B------:R-:W-:Y:S02]  /*13080*/  IMAD R17, R141.reuse, UR9, R0 ;  /* 0x000000098d117c24 */ /* 0x040fe4000f8e0200 */
[----:B------:R-:W-:Y:S01]  /*13090*/  VIADD R141, R141, UR4 ;  /* 0x000000048d8d7c36 */ /* 0x000fe20008000000 */
[----:B------:R-:W-:-:S03]  /*130a0*/  IADD3 R20, P0, PT, R21, UR12, RZ ;  /* 0x0000000c15147c10 */ /* 0x000fc6000ff1e0ff */
[--C-:B0-----:R-:W-:Y:S01]  /*130b0*/  IMAD R15, R141, UR9, R0.reuse ;  /* 0x000000098d0f7c24 */ /* 0x101fe2000f8e0200 */
[----:B------:R-:W-:Y:S01]  /*130c0*/  LEA.HI.X.SX32 R21, R21, UR13, 0x1, P0 ;  /* 0x0000000d15157c11 */ /* 0x000fe200080f0eff */
[----:B------:R-:W-:Y:S01]  /*130d0*/  VIADD R141, R141, UR4 ;  /* 0x000000048d8d7c36 */ /* 0x000fe20008000000 */
[----:B------:R-:W-:Y:S02]  /*130e0*/  IADD3 R16, P0, PT, R17, UR12, RZ ;  /* 0x0000000c11107c10 */ /* 0x000fe4000ff1e0ff */
[----:B------:R-:W-:Y:S01]  /*130f0*/  IADD3 R94, PT, PT, R94, R116, R117 ;  /* 0x000000745e5e7210 */ /* 0x000fe20007ffe075 */
[----:B------:R-:W-:Y:S01]  /*13100*/  IMAD R121, R141, UR9, R0 ;  /* 0x000000098d797c24 */ /* 0x000fe2000f8e0200 */
[----:B------:R-:W-:Y:S01]  /*13110*/  LEA.HI.X.SX32 R17, R17, UR13, 0x1, P0 ;  /* 0x0000000d11117c11 */ /* 0x000fe200080f0eff */
[----:B------:R-:W-:Y:S01]  /*13120*/  VIADD R141, R141, UR4 ;  /* 0x000000048d8d7c36 */ /* 0x000fe20008000000 */
[----:B------:R-:W-:Y:S01]  /*13130*/  IADD3 R14, P0, PT, R15, UR12, RZ ;  /* 0x0000000c0f0e7c10 */ /* 0x000fe2000ff1e0ff */
[----:B------:R0:W2:Y:S01]  /*13140*/  LDG.E.U8 R117, desc[UR6][R20.64] ;  /* 0x0000000614757981 */ /* 0x0000a2000c1e1100 */
[----:B------:R-:W-:-:S02]  /*13150*/  IADD3 R116, PT, PT, R115, R94, R36 ;  /* 0x0000005e73747210 */ /* 0x000fc40007ffe024 */
[----:B------:R-:W-:Y:S01]  /*13160*/  LEA.HI.X.SX32 R15, R15, UR13, 0x1, P0 ;  /* 0x0000000d0f0f7c11 */ /* 0x000fe200080f0eff */
[----:B------:R1:W2:Y:S04]  /*13170*/  LDG.E.U8 R94, desc[UR6][R18.64] ;  /* 0x00000006125e7981 */ /* 0x0002a8000c1e1100 */
[----:B------:R1:W2:Y:S01]  /*13180*/  LDG.E.U8 R36, desc[UR6][R16.64] ;  /* 0x0000000610247981 */ /* 0x0002a2000c1e1100 */
[C---:B0-----:R-:W-:Y:S02]  /*13190*/  IMAD R21, R141.reuse, UR9, R0 ;  /* 0x000000098d157c24 */ /* 0x041fe4000f8e0200 */
[----:B------:R-:W-:Y:S01]  /*131a0*/  VIADD R141, R141, UR4 ;  /* 0x000000048d8d7c36 */ /* 0x000fe20008000000 */
[----:B------:R0:W2:Y:S01]  /*131b0*/  LDG.E.U8 R115, desc[UR6][R14.64] ;  /* 0x000000060e737981 */ /* 0x0000a2000c1e1100 */
[----:B-1----:R-:W-:-:S02]  /*131c0*/  IADD3 R18, P0, PT, R121, UR12, RZ ;  /* 0x0000000c79127c10 */ /* 0x002fc4000ff1e0ff */
[----:B------:R-:W-:Y:S02]  /*131d0*/  IMAD R17, R141, UR9, R0 ;  /* 0x000000098d117c24 */ /* 0x000fe4000f8e0200 */
[----:B------:R-:W-:Y:S01]  /*131e0*/  LEA.HI.X.SX32 R19, R121, UR13, 0x1, P0 ;  /* 0x0000000d79137c11 */ /* 0x000fe200080f0eff */
[----:B------:R-:W-:Y:S01]  /*131f0*/  VIADD R141, R141, UR4 ;  /* 0x000000048d8d7c36 */ /* 0x000fe20008000000 */
[----:B------:R-:W-:-:S03]  /*13200*/  IADD3 R20, P0, PT, R21, UR12, RZ ;  /* 0x0000000c15147c10 */ /* 0x000fc6000ff1e0ff */
[----:B0-----:R-:W-:Y:S01]  /*13210*/  IMAD R15, R141, UR9, R0 ;  /* 0x000000098d0f7c24 */ /* 0x001fe2000f8e0200 */
        /* <DEDUP_REMOVED lines=10> */
[----:B------:R1:W2:Y:S01]  /*132c0*/  LDG.E.U8 R109, desc[UR6][R20.64] ;  /* 0x00000006146d7981 */ /* 0x0002a2000c1e1100 */
[----:B------:R-:W-:Y:S02]  /*132d0*/  IADD3 R79, PT, PT, R112, R114, R79 ;  /* 0x00000072704f7210 */ /* 0x000fe40007ffe04f */
[----:B------:R-:W-:Y:S01]  /*132e0*/  LEA.HI.X.SX32 R15, R15, UR13, 0x1, P0 ;  /* 0x0000000d0f0f7c11 */ /* 0x000fe200080f0eff */
[----:B------:R1:W2:Y:S01]  /*132f0*/  LDG.E.U8 R80, desc[UR6][R16.64] ;  /* 0x0000000610507981 */ /* 0x0002a2000c1e1100 */
[----:B0-----:R-:W-:Y:S01]  /*13300*/  IADD3 R18, P0, PT, R121, UR12, RZ ;  /* 0x0000000c79127c10 */ /* 0x001fe2000ff1e0ff */
[C---:B-1----:R-:W-:Y:S02]  /*13310*/  IMAD R20, R141.reuse, UR9, R0 ;  /* 0x000000098d147c24 */ /* 0x042fe4000f8e0200 */
[----:B------:R0:W2:Y:S01]  /*13320*/  LDG.E.U8 R83, desc[UR6][R14.64] ;  /* 0x000000060e537981 */ /* 0x0000a2000c1e1100 */
[----:B------:R-:W-:Y:S01]  /*13330*/  VIADD R141, R141, UR4 ;  /* 0x000000048d8d7c36 */ /* 0x000fe20008000000 */
[----:B------:R-:W-:-:S03]  /*13340*/  IADD3 R73, PT, PT, R73, R79, R26 ;  /* 0x0000004f49497210 */ /* 0x000fc60007ffe01a */
[C---:B------:R-:W-:Y:S02]  /*13350*/  IMAD R16, R141.reuse, UR9, R0 ;  /* 0x000000098d107c24 */ /* 0x040fe4000f8e0200 */
[----:B------:R-:W-:Y:S01]  /*13360*/  VIADD R141, R141, UR4 ;  /* 0x000000048d8d7c36 */ /* 0x000fe20008000000 */
[----:B------:R-:W-:Y:S02]  /*13370*/  LEA.HI.X.SX32 R19, R121, UR13, 0x1, P0 ;  /* 0x0000000d79137c11 */ /* 0x000fe400080f0eff */
[C---:B------:R-:W-:Y:S01]  /*13380*/  IADD3 R26, P0, PT, R20.reuse, UR12, RZ ;  /* 0x0000000c141a7c10 */ /* 0x040fe2000ff1e0ff */
[----:B0-----:R-:W-:Y:S01]  /*13390*/  VIADD R15, R141, UR4 ;  /* 0x000000048d0f7c36 */ /* 0x001fe20008000000 */
[----:B------:R-:W-:Y:S01]  /*133a0*/  IADD3 R121, PT, PT, R27, R73, R74 ;  /* 0x000000491b797210 */ /* 0x000fe20007ffe04a */
[----:B------:R0:W2:Y:S01]  /*133b0*/  LDG.E.U8 R114, desc[UR6][R18.64] ;  /* 0x0000000612727981 */ /* 0x0000a2000c1e1100 */
[----:B------:R-:W-:Y:S01]  /*133c0*/  LEA.HI.X.SX32 R27, R20, UR13, 0x1, P0 ;  /* 0x0000000d141b7c11 */ /* 0x000fe200080f0eff */
[C---:B------:R-:W-:Y:S01]  /*133d0*/  IMAD R74, R15.reuse, UR9, R0 ;  /* 0x000000090f4a7c24 */ /* 0x040fe2000f8e0200 */
[----:B------:R-:W-:Y:S01]  /*133e0*/  IADD3 R20, P0, PT, R16, UR12, RZ ;  /* 0x0000000c10147c10 */ /* 0x000fe2000ff1e0ff */
[----:B------:R-:W-:-:S02]  /*133f0*/  VIADD R169, R15, UR4 ;  /* 0x000000040fa97c36 */ /* 0x000fc40008000000 */
[--C-:B------:R-:W-:Y:S01]  /*13400*/  IMAD R141, R141, UR9, R0.reuse ;  /* 0x000000098d8d7c24 */ /* 0x100fe2000f8e0200 */
[----:B------:R-:W-:Y:S01]  /*13410*/  LEA.HI.X.SX32 R21, R16, UR13, 0x1, P0 ;  /* 0x0000000d10157c11 */ /* 0x000fe200080f0eff */
[----:B------:R-:W2:Y:S01]  /*13420*/  LDG.E.U8 R79, desc[UR6][R26.64] ;  /* 0x000000061a4f7981 */ /* 0x000ea2000c1e1100 */
[C---:B------:R-:W-:Y:S01]  /*13430*/  IADD3 R14, P1, PT, R74.reuse, UR12, RZ ;  /* 0x0000000c4a0e7c10 */ /* 0x040fe2000ff3e0ff */
[C---:B0-----:R-:W-:Y:S02]  /*13440*/  IMAD R19, R169.reuse, UR9, R0 ;  /* 0x00000009a9137c24 */ /* 0x041fe4000f8e0200 */
[----:B------:R-:W-:Y:S01]  /*13450*/  VIADD R169, R169, UR4 ;  /* 0x00000004a9a97c36 */ /* 0x000fe20008000000 */
[C---:B------:R-:W-:Y:S01]  /*13460*/  IADD3 R16, P0, PT, R141.reuse, UR12, RZ ;  /* 0x0000000c8d107c10 */ /* 0x040fe2000ff1e0ff */
[----:B------:R0:W2:Y:S01]  /*13470*/  LDG.E.U8 R73, desc[UR6][R20.64] ;  /* 0x0000000614497981 */ /* 0x0000a2000c1e1100 */
[----:B------:R-:W-:Y:S02]  /*13480*/  LEA.HI.X.SX32 R15, R74, UR13, 0x1, P1 ;  /* 0x0000000d4a0f7c11 */ /* 0x000fe400088f0eff */
[----:B------:R-:W-:-:S02]  /*13490*/  LEA.HI.X.SX32 R17, R141, UR13, 0x1, P0 ;  /* 0x0000000d8d117c11 */ /* 0x000fc400080f0eff */
[----:B------:R-:W-:Y:S01]  /*134a0*/  IADD3 R18, P0, PT, R19, UR12, RZ ;  /* 0x0000000c13127c10 */ /* 0x000fe2000ff1e0ff */
[----:B------:R1:W2:Y:S01]  /*134b0*/  LDG.E.U8 R112, desc[UR6][R14.64] ;  /* 0x000000060e707981 */ /* 0x0002a2000c1e1100 */
[----:B0-----:R-:W-:-:S03]  /*134c0*/  IMAD R20, R169, UR9, R0 ;  /* 0x00000009a9147c24 */ /* 0x001fc6000f8e0200 */
[----:B------:R0:W2:Y:S01]  /*134d0*/  LDG.E.U8 R74, desc[UR6][R16.64] ;  /* 0x00000006104a7981 */ /* 0x0000a2000c1e1100 */
[----:B------:R-:W-:Y:S01]  /*134e0*/  VIADD R169, R169, UR4 ;  /* 0x00000004a9a97c36 */ /* 0x000fe20008000000 */
[----:B------:R-:W-:-:S03]  /*134f0*/  LEA.HI.X.SX32 R19, R19, UR13, 0x1, P0 ;  /* 0x0000000d13137c11 */ /* 0x000fc600080f0eff */
[C---:B-1----:R-:W-:Y:S02]  /*13500*/  IMAD R15, R169.reuse, UR9, R0 ;  /* 0x00000009a90f7c24 */ /* 0x042fe4000f8e0200 */
[----:B------:R-:W-:Y:S01]  /*13510*/  VIADD R169, R169, UR4 ;  /* 0x00000004a9a97c36 */ /* 0x000fe20008000000 */
[----:B------:R-:W-:Y:S01]  /*13520*/  IADD3 R72, PT, PT, R37, R121, R72 ;  /* 0x0000007925487210 */ /* 0x000fe20007ffe048 */
[----:B------:R-:W-:Y:S01]  /*13530*/  VIADD R119, R119, UR4 ;  /* 0x0000000477777c36 */ /* 0x000fe20008000000 */
[C---:B0-----:R-:W-:Y:S01]  /*13540*/  IADD3 R16, P0, PT, R20.reuse, UR12, RZ ;  /* 0x0000000c14107c10 */ /* 0x041fe2000ff1e0ff */
[----:B------:R-:W-:Y:S01]  /*13550*/  IMAD R21, R169, UR9, R0 ;  /* 0x00000009a9157c24 */ /* 0x000fe2000f8e0200 */
[----:B------:R-:W-:Y:S01]  /*13560*/  IADD3 R64, PT, PT, R67, R72, R64 ;  /* 0x0000004843407210 */ /* 0x000fe20007ffe040 */
[----:B------:R-:W-:Y:S01]  /*13570*/  VIADD R169, R169, UR4 ;  /* 0x00000004a9a97c36 */ /* 0x000fe20008000000 */
[----:B------:R-:W-:Y:S01]  /*13580*/  LEA.HI.X.SX32 R17, R20, UR13, 0x1, P0 ;  /* 0x0000000d14117c11 */ /* 0x000fe200080f0eff */
[----:B------:R-:W-:Y:S01]  /*13590*/  IMAD R27, R119, UR9, R0 ;  /* 0x00000009771b7c24 */ /* 0x000fe2000f8e0200 */
[----:B------:R-:W-:Y:S01]  /*135a0*/  IADD3 R14, P0, PT, R15, UR12, RZ ;  /* 0x0000000c0f0e7c10 */ /* 0x000fe2000ff1e0ff */
[----:B------:R0:W2:Y:S01]  /*135b0*/  LDG.E.U8 R37, desc[UR6][R18.64] ;  /* 0x0000000612257981 */ /* 0x0000a2000c1e1100 */
[----:B------:R-:W-:-:S02]  /*135c0*/  IADD3 R121, PT, PT, R29, R64, R28 ;  /* 0x000000401d797210 */ /* 0x000fc40007ffe01c */
[----:B------:R-:W-:Y:S01]  /*135d0*/  IADD3 R28, P1, PT, R27, UR12, RZ ;  /* 0x0000000c1b1c7c10 */ /* 0x000fe2000ff3e0ff */
[----:B------:R1:W2:Y:S01]  /*135e0*/  LDG.E.U8 R26, desc[UR6][R16.64] ;  /* 0x00000006101a7981 */ /* 0x0002a2000c1e1100 */
[----:B------:R-:W-:Y:S02]  /*135f0*/  LEA.HI.X.SX32 R15, R15, UR13, 0x1, P0 ;  /* 0x0000000d0f0f7c11 */ /* 0x000fe400080f0eff */
[----:B------:R-:W-:Y:S01]  /*13600*/  IADD3 R20, P0, PT, R21, UR12, RZ ;  /* 0x0000000c15147c10 */ /* 0x000fe2000ff1e0ff */
[C---:B0-----:R-:W-:Y:S02]  /*13610*/  VIADD R19, R169.reuse, UR4 ;  /* 0x00000004a9137c36 */ /* 0x041fe40008000000 */
[--C-:B------:R-:W-:Y:S02]  /*13620*/  IMAD R169, R169, UR9, R0.reuse ;  /* 0x00000009a9a97c24 */ /* 0x100fe4000f8e0200 */
[----:B-1----:R-:W-:Y:S01]  /*13630*/  VIADD R17, R19, UR4 ;  /* 0x0000000413117c36 */ /* 0x002fe20008000000 */
[----:B------:R-:W-:Y:S01]  /*13640*/  LEA.HI.X.SX32 R29, R27, UR13, 0x1, P1 ;  /* 0x0000000d1b1d7c11 */ /* 0x000fe200088f0eff */
[----:B------:R-:W-:Y:S01]  /*13650*/  IMAD R67, R19, UR9, R0 ;  /* 0x0000000913437c24 */ /* 0x000fe2000f8e0200 */
[----:B------:R0:W2:Y:S01]  /*13660*/  LDG.E.U8 R27, desc[UR6][R14.64] ;  /* 0x000000060e1b7981 */ /* 0x0000a2000c1e1100 */
[----:B------:R-:W-:-:S02]  /*13670*/  LEA.HI.X.SX32 R21, R21, UR13, 0x1, P0 ;  /* 0x0000000d15157c11 */ /* 0x000fc400080f0eff */
[----:B------:R-:W-:Y:S01]  /*13680*/  IADD3 R18, P0, PT, R169, UR12, RZ ;  /* 0x0000000ca9127c10 */ /* 0x000fe2000ff1e0ff */
[----:B------:R-:W2:Y:S01]  /*13690*/  LDG.E.U8 R64, desc[UR6][R28.64] ;  /* 0x000000061c407981 */ /* 0x000ea2000c1e1100 */
[----:B------:R-:W-:Y:S01]  /*136a0*/  IADD3 R16, P1, PT, R67, UR12, RZ ;  /* 0x0000000c43107c10 */ /* 0x000fe2000ff3e0ff */
[----:B0-----:R-:W-:Y:S01]  /*136b0*/  IMAD R15, R17, UR9, R0 ;  /* 0x00000009110f7c24 */ /* 0x001fe2000f8e0200 */
[----:B------:R-:W-:Y:S01]  /*136c0*/  LEA.HI.X.SX32 R19, R169, UR13, 0x1, P0 ;  /* 0x0000000da9137c11 */ /* 0x000fe200080f0eff */
[----:B------:R0:W2:Y:S03]  /*136d0*/  LDG.E.U8 R72, desc[UR6][R20.64] ;  /* 0x0000000614487981 */ /* 0x0000a6000c1e1100 */
[----:B------:R-:W-:Y:S02]  /*136e0*/  IADD3 R14, P0, PT, R15, UR12, RZ ;  /* 0x0000000c0f0e7c10 */ /* 0x000fe4000ff1e0ff */
[----:B------:R-:W-:-:S02]  /*136f0*/  LEA.HI.X.SX32 R17, R67, UR13, 0x1, P1 ;  /* 0x0000000d43117c11 */ /* 0x000fc400088f0eff */
[----:B------:R-:W-:Y:S01]  /*13700*/  LEA.HI.X.SX32 R15, R15, UR13, 0x1, P0 ;  /* 0x0000000d0f0f7c11 */ /* 0x000fe200080f0eff */
[----:B------:R-:W2:Y:S04]  /*13710*/  LDG.E.U8 R67, desc[UR6][R18.64] ;  /* 0x0000000612437981 */ /* 0x000ea8000c1e1100 */
[----:B------:R1:W2:Y:S04]  /*13720*/  LDG.E.U8 R28, desc[UR6][R16.64] ;  /* 0x00000006101c7981 */ /* 0x0002a8000c1e1100 */
[----:B------:R4:W2:Y:S01]  /*13730*/  LDG.E.U8 R29, desc[UR6][R14.64] ;  /* 0x000000060e1d7981 */ /* 0x0008a2000c1e1100 */
[----:B------:R-:W-:Y:S01]  /*13740*/  VIADD R167, R167, UR4 ;  /* 0x00000004a7a77c36 */ /* 0x000fe20008000000 */
[----:B------:R-:W-:Y:S01]  /*13750*/  IADD3 R97, PT, PT, R124, R121, R97 ;  /* 0x000000797c617210 */ /* 0x000fe20007ffe061 */
[----:B------:R-:W-:-:S02]  /*13760*/  VIADD R161, R161, UR4 ;  /* 0x00000004a1a17c36 */ /* 0x000fc40008000000 */
[--C-:B0-----:R-:W-:Y:S02]  /*13770*/  IMAD R20, R167, UR9, R0.reuse ;  /* 0x00000009a7147c24 */ /* 0x101fe4000f8e0200 */
[----:B------:R-:W-:Y:S01]  /*13780*/  VIADD R165, R165, UR4 ;  /* 0x00000004a5a57c36 */ /* 0x000fe20008000000 */
[----:B---3--:R-:W-:Y:S01]  /*13790*/  IADD3 R81, PT, PT, R120, R97, R81 ;  /* 0x0000006178517210 */ /* 0x008fe20007ffe051 */
[--C-:B------:R-:W-:Y:S01]  /*137a0*/  IMAD R21, R161, UR9, R0.reuse ;  /* 0x00000009a1157c24 */ /* 0x100fe2000f8e0200 */
[C---:B------:R-:W-:Y:S01]  /*137b0*/  IADD3 R120, P0, PT, R20.reuse, UR12, RZ ;  /* 0x0000000c14787c10 */ /* 0x040fe2000ff1e0ff */
[----:B-1----:R-:W-:Y:S02]  /*137c0*/  IMAD R16, R165, UR9, R0 ;  /* 0x00000009a5107c24 */ /* 0x002fe4000f8e0200 */
[----:B------:R-:W-:Y:S01]  /*137d0*/  VIADD R149, R149, UR4 ;  /* 0x0000000495957c36 */ /* 0x000fe20008000000 */
[----:B------:R-:W-:Y:S02]  /*137e0*/  IADD3 R140, P1, PT, R21, UR12, RZ ;  /* 0x0000000c158c7c10 */ /* 0x000fe4000ff3e0ff */
[----:B------:R-:W-:-:S02]  /*137f0*/  LEA.HI.X.SX32 R121, R20, UR13, 0x1, P0 ;  /* 0x0000000d14797c11 */ /* 0x000fc400080f0eff */
[----:B-----5:R-:W-:Y:S01]  /*13800*/  IADD3 R142, PT, PT, R59, R81, R8 ;  /* 0x000000513b8e7210 */ /* 0x020fe20007ffe008 */
[--C-:B------:R-:W-:Y:S01]  /*13810*/  IMAD R8, R149, UR9, R0.reuse ;  /* 0x0000000995087c24 */ /* 0x100fe2000f8e0200 */
[C---:B------:R-:W-:Y:S01]  /*13820*/  IADD3 R20, P0, PT, R16.reuse, UR12, RZ ;  /* 0x0000000c10147c10 */ /* 0x040fe2000ff1e0ff */
[----:B------:R-:W-:Y:S01]  /*13830*/  VIADD R143, R143, UR4 ;  /* 0x000000048f8f7c36 */ /* 0x000fe20008000000 */
[----:B------:R-:W-:Y:S01]  /*13840*/  LEA.HI.X.SX32 R141, R21, UR13, 0x1, P1 ;  /* 0x0000000d158d7c11 */ /* 0x000fe200088f0eff */
[----:B------:R-:W-:Y:S01]  /*13850*/  VIADD R139, R139, UR4 ;  /* 0x000000048b8b7c36 */ /* 0x000fe20008000000 */
[----:B------:R-:W-:Y:S01]  /*13860*/  LEA.HI.X.SX32 R21, R16, UR13, 0x1, P0 ;  /* 0x0000000d10157c11 */ /* 0x000fe200080f0eff */
[--C-:B------:R-:W-:Y:S01]  /*13870*/  IMAD R16, R143, UR9, R0.reuse ;  /* 0x000000098f107c24 */ /* 0x100fe2000f8e0200 */
[C---:B----4-:R-:W-:Y:S01]  /*13880*/  IADD3 R14, P1, PT, R8.reuse, UR12, RZ ;  /* 0x0000000c080e7c10 */ /* 0x050fe2000ff3e0ff */
[----:B------:R-:W-:Y:S01]  /*13890*/  VIADD R131, R131, UR4 ;  /* 0x0000000483837c36 */ /* 0x000fe20008000000 */
[----:B------:R-:W3:Y:S02]  /*138a0*/  LDG.E.U8 R120, desc[UR6][R120.64] ;  /* 0x0000000678787981 */ /* 0x000ee4000c1e1100 */
[----:B------:R-:W-:Y:S01]  /*138b0*/  LEA.HI.X.SX32 R15, R8, UR13, 0x1, P1 ;  /* 0x0000000d080f7c11 */ /* 0x000fe200088f0eff */
[----:B------:R-:W-:Y:S01]  /*138c0*/  IMAD R8, R139, UR9, R0 ;  /* 0x000000098b087c24 */ /* 0x000fe2000f8e0200 */
[----:B------:R-:W-:Y:S01]  /*138d0*/  IADD3 R18, P0, PT, R16, UR12, RZ ;  /* 0x0000000c10127c10 */ /* 0x000fe2000ff1e0ff */
[----:B------:R0:W4:Y:S01]  /*138e0*/  LDG.E.U8 R59, desc[UR6][R20.64] ;  /* 0x00000006143b7981 */ /* 0x000122000c1e1100 */
[----:B------:R-:W-:-:S02]  /*138f0*/  VIADD R119, R119, UR4 ;  /* 0x0000000477777c36 */ /* 0x000fc40008000000 */
[----:B------:R-:W-:Y:S01]  /*13900*/  LEA.HI.X.SX32 R19, R16, UR13, 0x1, P0 ;  /* 0x0000000d10137c11 */ /* 0x000fe200080f0eff */
[----:B------:R1:W5:Y:S01]  /*13910*/  LDG.E.U8 R124, desc[UR6][R14.64] ;  /* 0x000000060e7c7981 */ /* 0x000362000c1e1100 */
[C---:B------:R-:W-:Y:S01]  /*13920*/  IADD3 R16, P0, PT, R8.reuse, UR12, RZ ;  /* 0x0000000c08107c10 */ /* 0x040fe2000ff1e0ff */
[----:B------:R-:W-:Y:S02]  /*13930*/  VIADD R167, R167, UR4 ;  /* 0x00000004a7a77c36 */ /* 0x000fe40008000000 */
[----:B------:R1:W4:Y:S01]  /*13940*/  LDG.E.U8 R81, desc[UR6][R140.64] ;  /* 0x000000068c517981 */ /* 0x000322000c1e1100 */
[--C-:B0-----:R-:W-:Y:S01]  /*13950*/  IMAD R20, R131, UR9, R0.reuse ;  /* 0x0000000983147c24 */ /* 0x101fe2000f8e0200 */
[----:B------:R-:W-:Y:S01]  /*13960*/  LEA.HI.X.SX32 R17, R8, UR13, 0x1, P0 ;  /* 0x0000000d08117c11 */ /* 0x000fe200080f0eff */
[----:B------:R-:W-:Y:S01]  /*13970*/  IMAD R21, R119, UR9, R0 ;  /* 0x0000000977157c24 */ /* 0x000fe2000f8e0200 */
[----:B------:R0:W5:Y:S01]  /*13980*/  LDG.E.U8 R8, desc[UR6][R18.64] ;  /* 0x0000000612087981 */ /* 0x000162000c1e1100 */
[----:B------:R-:W-:Y:S01]  /*13990*/  VIADD R121, R161, UR4 ;  /* 0x00000004a1797c36 */ /* 0x000fe20008000000 */
[----:B-1----:R-:W-:-:S02]  /*139a0*/  IADD3 R14, P0, PT, R20, UR12, RZ ;  /* 0x0000000c140e7c10 */ /* 0x002fc4000ff1e0ff */
[----:B------:R1:W5:Y:S02]  /*139b0*/  LDG.E.U8 R97, desc[UR6][R16.64] ;  /* 0x0000000610617981 */ /* 0x000364000c1e1100 */
[----:B------:R-:W-:Y:S01]  /*139c0*/  LEA.HI.X.SX32 R15, R20, UR13, 0x1, P0 ;  /* 0x0000000d140f7c11 */ /* 0x000fe200080f0eff */
[----:B------:R-:W-:Y:S01]  /*139d0*/  VIADD R165, R165, UR4 ;  /* 0x00000004a5a57c36 */ /* 0x000fe20008000000 */
[----:B------:R-:W-:Y:S01]  /*139e0*/  IADD3 R140, P0, PT, R21, UR12, RZ ;  /* 0x0000000c158c7c10 */ /* 0x000fe2000ff1e0ff */
[--C-:B0-----:R-:W-:Y:S01]  /*139f0*/  IMAD R19, R167, UR9, R0.reuse ;  /* 0x00000009a7137c24 */ /* 0x101fe2000f8e0200 */
[----:B------:R-:W-:Y:S01]  /*13a00*/  IADD3 R85, PT, PT, R138, R142, R85 ;  /* 0x0000008e8a557210 */ /* 0x000fe20007ffe055 */
[----:B-1----:R-:W-:-:S03]  /*13a10*/  IMAD R16, R121, UR9, R0 ;  /* 0x0000000979107c24 */ /* 0x002fc6000f8e0200 */
[----:B------:R-:W-:Y:S01]  /*13a20*/  IADD3 R20, P1, PT, R19, UR12, RZ ;  /* 0x0000000c13147c10 */ /* 0x000fe2000ff3e0ff */
[--C-:B------:R-:W-:Y:S01]  /*13a30*/  IMAD R17, R165, UR9, R0.reuse ;  /* 0x00000009a5117c24 */ /* 0x100fe2000f8e0200 */
[----:B------:R-:W-:Y:S02]  /*13a40*/  LEA.HI.X.SX32 R141, R21, UR13, 0x1, P0 ;  /* 0x0000000d158d7c11 */ /* 0x000fe400080f0eff */
[----:B--2---:R-:W-:Y:S01]  /*13a50*/  IADD3 R43, PT, PT, R76, R85, R43 ;  /* 0x000000554c2b7210 */ /* 0x004fe20007ffe02b */
[----:B------:R-:W-:Y:S01]  /*13a60*/  VIADD R85, R119, UR4 ;  /* 0x0000000477557c36 */ /* 0x000fe20008000000 */
[C---:B------:R-:W-:Y:S02]  /*13a70*/  IADD3 R18, P0, PT, R16.reuse, UR12, RZ ;  /* 0x0000000c10127c10 */ /* 0x040fe4000ff1e0ff */
[----:B------:R-:W-:Y:S01]  /*13a80*/  LEA.HI.X.SX32 R21, R19, UR13, 0x1, P1 ;  /* 0x0000000d13157c11 */ /* 0x000fe200088f0eff */
[C---:B------:R-:W-:Y:S01]  /*13a90*/  IMAD R76, R85.reuse, UR9, R0 ;  /* 0x00000009554c7c24 */ /* 0x040fe2000f8e0200 */
[----:B------:R-:W-:Y:S01]  /*13aa0*/  LEA.HI.X.SX32 R19, R16, UR13, 0x1, P0 ;  /* 0x0000000d10137c11 */ /* 0x000fe200080f0eff */
[----:B------:R-:W-:Y:S01]  /*13ab0*/  VIADD R85, R85, UR4 ;  /* 0x0000000455557c36 */ /* 0x000fe20008000000 */
[----:B------:R-:W-:Y:S01]  /*13ac0*/  IADD3 R16, P0, PT, R17, UR12, RZ ;  /* 0x0000000c11107c10 */ /* 0x000fe2000ff1e0ff */
[----:B------:R-:W3:Y:S01]  /*13ad0*/  LDG.E.U8 R119, desc[UR6][R20.64] ;  /* 0x0000000614777981 */ /* 0x000ee2000c1e1100 */
[----:B------:R-:W-:-:S02]  /*13ae0*/  IADD3 R138, PT, PT, R66, R43, R35 ;  /* 0x0000002b428a7210 */ /* 0x000fc40007ffe023 */
[----:B------:R-:W-:Y:S01]  /*13af0*/  LEA.HI.X.SX32 R17, R17, UR13, 0x1, P0 ;  /* 0x0000000d11117c11 */ /* 0x000fe200080f0eff */
[----:B------:R0:W2:Y:S04]  /*13b00*/  LDG.E.U8 R43, desc[UR6][R14.64] ;  /* 0x000000060e2b7981 */ /* 0x0000a8000c1e1100 */
[----:B------:R1:W4:Y:S04]  /*13b10*/  LDG.E.U8 R66, desc[UR6][R140.64] ;  /* 0x000000068c427981 */ /* 0x000328000c1e1100 */
[----:B------:R1:W5:Y:S01]  /*13b20*/  LDG.E.U8 R35, desc[UR6][R18.64] ;  /* 0x0000000612237981 */ /* 0x000362000c1e1100 */
[----:B0-----:R-:W-:Y:S01]  /*13b30*/  IADD3 R14, P0, PT, R76, UR12, RZ ;  /* 0x0000000c4c0e7c10 */ /* 0x001fe2000ff1e0ff */
[----:B-1----:R-:W-:-:S02]  /*13b40*/  IMAD R140, R85, UR9, R0 ;  /* 0x00000009558c7c24 */ /* 0x002fc4000f8e0200 */
[----:B------:R-:W-:Y:S01]  /*13b50*/  VIADD R141, R85, UR4 ;  /* 0x00000004558d7c36 */ /* 0x000fe20008000000 */
[----:B------:R-:W-:Y:S02]  /*13b60*/  LEA.HI.X.SX32 R15, R76, UR13, 0x1, P0 ;  /* 0x0000000d4c0f7c11 */ /* 0x000fe400080f0eff */
[C---:B------:R-:W-:Y:S01]  /*13b70*/  IADD3 R20, P0, PT, R140.reuse, UR12, RZ ;  /* 0x0000000c8c147c10 */ /* 0x040fe2000ff1e0ff */
[C-C-:B------:R-:W-:Y:S01]  /*13b80*/  IMAD R19, R141.reuse, UR9, R0.reuse ;  /* 0x000000098d137c24 */ /* 0x140fe2000f8e0200 */
[----:B------:R0:W2:Y:S01]  /*13b90*/  LDG.E.U8 R76, desc[UR6][R16.64] ;  /* 0x00000006104c7981 */ /* 0x0000a2000c1e1100 */
[----:B------:R-:W-:Y:S01]  /*13ba0*/  VIADD R141, R141, UR4 ;  /* 0x000000048d8d7c36 */ /* 0x000fe20008000000 */
[----:B------:R-:W-:Y:S02]  /*13bb0*/  LEA.HI.X.SX32 R21, R140, UR13, 0x1, P0 ;  /* 0x0000000d8c157c11 */ /* 0x000fe400080f0eff */
[----:B------:R-:W-:Y:S01]  /*13bc0*/  IADD3 R18, P0, PT, R19, UR12, RZ ;  /* 0x0000000c13127c10 */ /* 0x000fe2000ff1e0ff */
[----:B------:R1:W4:Y:S01]  /*13bd0*/  LDG.E.U8 R85, desc[UR6][R14.64] ;  /* 0x000000060e557981 */ /* 0x000322000c1e1100 */
[----:B0-----:R-:W-:-:S02]  /*13be0*/  IMAD R17, R141, UR9, R0 ;  /* 0x000000098d117c24 */ /* 0x001fc4000f8e0200 */
[----:B------:R-:W-:Y:S01]  /*13bf0*/  VIADD R141, R141, UR4 ;  /* 0x000000048d8d7c36 */ /* 0x000fe20008000000 */
[----:B------:R-:W-:Y:S02]  /*13c00*/  LEA.HI.X.SX32 R19, R19, UR13, 0x1, P0 ;  /* 0x0000000d13137c11 */ /* 0x000fe400080f0eff */
[----:B------:R-:W-:Y:S01]  /*13c10*/  IADD3 R16, P0, PT, R17, UR12, RZ ;  /* 0x0000000c11107c10 */ /* 0x000fe2000ff1e0ff */
[C-C-:B-1----:R-:W-:Y:S01]  /*13c20*/  IMAD R15, R141.reuse, UR9, R0.reuse ;  /* 0x000000098d0f7c24 */ /* 0x142fe2000f8e0200 */
[----:B------:R-:W-:Y:S01]  /*13c30*/  IADD3 R92, PT, PT, R92, R138, R123 ;  /* 0x0000008a5c5c7210 */ /* 0x000fe20007ffe07b */
[----:B------:R-:W-:Y:S01]  /*13c40*/  VIADD R141, R141, UR4 ;  /* 0x000000048d8d7c36 */ /* 0x000fe20008000000 */
[----:B------:R-:W-:Y:S02]  /*13c50*/  LEA.HI.X.SX32 R17, R17, UR13, 0x1, P0 ;  /* 0x0000000d11117c11 */ /* 0x000fe400080f0eff */
[----:B------:R-:W-:Y:S01]  /*13c60*/  IADD3 R14, P0, PT, R15, UR12, RZ ;  /* 0x0000000c0f0e7c10 */ /* 0x000fe2000ff1e0ff */
[----:B------:R-:W-:Y:S01]  /*13c70*/  IMAD R140, R141, UR9, R0 ;  /* 0x000000098d8c7c24 */ /* 0x000fe2000f8e0200 */
[----:B------:R-:W-:Y:S01]  /*13c80*/  IADD3 R138, PT, PT, R95, R92, R10 ;  /* 0x0000005c5f8a7210 */ /* 0x000fe20007ffe00a */
[----:B------:R-:W-:Y:S01]  /*13c90*/  VIADD R141, R141, UR4 ;  /* 0x000000048d8d7c36 */ /* 0x000fe20008000000 */
[----:B------:R0:W3:Y:S01]  /*13ca0*/  LDG.E.U8 R95, desc[UR6][R20.64] ;  /* 0x00000006145f7981 */ /* 0x0000e2000c1e1100 */
[----:B------:R-:W-:-:S02]  /*13cb0*/  LEA.HI.X.SX32 R15, R15, UR13, 0x1, P0 ;  /* 0x0000000d0f0f7c11 */ /* 0x000fc400080f0eff */
[----:B------:R-:W-:Y:S01]  /*13cc0*/  IADD3 R39, PT, PT, R39, R138, R130 ;  /* 0x0000008a27277210 */ /* 0x000fe20007ffe082 */
[----:B------:R1:W3:Y:S04]  /*13cd0*/  LDG.E.U8 R10, desc[UR6][R18.64] ;  /* 0x00000006120a7981 */ /* 0x0002e8000c1e1100 */
[----:B------:R-:W5:Y:S01]  /*13ce0*/  LDG.E.U8 R123, desc[UR6][R16.64] ;  /* 0x00000006107b7981 */ /* 0x000f62000c1e1100 */
[----:B0-----:R-:W-:-:S03]  /*13cf0*/  IADD3 R20, P0, PT, R140, UR12, RZ ;  /* 0x0000000c8c147c10 */ /* 0x001fc6000ff1e0ff */
[----:B------:R0:W5:Y:S01]  /*13d00*/  LDG.E.U8 R92, desc[UR6][R14.64] ;  /* 0x000000060e5c7981 */ /* 0x000162000c1e1100 */
[C-C-:B-1----:R-:W-:Y:S02]  /*13d10*/  IMAD R19, R141.reuse, UR9, R0.reuse ;  /* 0x000000098d137c24 */ /* 0x142fe4000f8e0200 */
        /* <DEDUP_REMOVED lines=8> */
[----:B0-----:R-:W-:Y:S01]  /*13da0*/  IMAD R15, R141, UR9, R0 ;  /* 0x000000098d0f7c24 */ /* 0x001fe2000f8e0200 */
[----:B------:R-:W-:Y:S01]  /*13db0*/  IADD3 R16, P0, PT, R13, UR12, RZ ;  /* 0x0000000c0d107c10 */ /* 0x000fe2000ff1e0ff */
[----:B------:R-:W-:-:S02]  /*13dc0*/  VIADD R141, R141, UR4 ;  /* 0x000000048d8d7c36 */ /* 0x000fc40008000000 */
[----:B------:R0:W2:Y:S01]  /*13dd0*/  LDG.E.U8 R130, desc[UR6][R18.64] ;  /* 0x0000000612827981 */ /* 0x0000a2000c1e1100 */
[----:B------:R-:W-:Y:S01]  /*13de0*/  LEA.HI.X.SX32 R17, R13, UR13, 0x1, P0 ;  /* 0x0000000d0d117c11 */ /* 0x000fe200080f0eff */
[--C-:B------:R-:W-:Y:S01]  /*13df0*/  IMAD R140, R141, UR9, R0.reuse ;  /* 0x000000098d8c7c24 */ /* 0x100fe2000f8e0200 */
[----:B------:R-:W-:Y:S01]  /*13e00*/  IADD3 R14, P0, PT, R15, UR12, RZ ;  /* 0x0000000c0f0e7c10 */ /* 0x000fe2000ff1e0ff */
[----:B------:R-:W-:Y:S02]  /*13e10*/  VIADD R141, R141, UR4 ;  /* 0x000000048d8d7c36 */ /* 0x000fe40008000000 */
[----:B------:R0:W2:Y:S01]  /*13e20*/  LDG.E.U8 R56, desc[UR6][R16.64] ;  /* 0x0000000610387981 */ /* 0x0000a2000c1e1100 */
[----:B------:R-:W-:Y:S02]  /*13e30*/  LEA.HI.X.SX32 R15, R15, UR13, 0x1, P0 ;  /* 0x0000000d0f0f7c11 */ /* 0x000fe400080f0eff */
[----:B-1----:R-:W-:Y:S01]  /*13e40*/  IADD3 R20, P0, PT, R140, UR12, RZ ;  /* 0x0000000c8c147c10 */ /* 0x002fe2000ff1e0ff */
[----:B0-----:R-:W-:-:S02]  /*13e50*/  IMAD R19, R141, UR9, R0 ;  /* 0x000000098d137c24 */ /* 0x001fc4000f8e0200 */
[----:B------:R-:W-:Y:S01]  /*13e60*/  VIADD R141, R141, UR4 ;  /* 0x000000048d8d7c36 */ /* 0x000fe20008000000 */
[----:B------:R-:W-:Y:S01]  /*13e70*/  LEA.HI.X.SX32 R21, R140, UR13, 0x1, P0 ;  /* 0x0000000d8c157c11 */ /* 0x000fe200080f0eff */
[----:B------:R0:W2:Y:S01]  /*13e80*/  LDG.E.U8 R13, desc[UR6][R14.64] ;  /* 0x000000060e0d7981 */ /* 0x0000a2000c1e1100 */
[----:B------:R-:W-:Y:S01]  /*13e90*/  IADD3 R18, P0, PT, R19, UR12, RZ ;  /* 0x0000000c13127c10 */ /* 0x000fe2000ff1e0ff */
[C-C-:B------:R-:W-:Y:S02]  /*13ea0*/  IMAD R17, R141.reuse, UR9, R0.reuse ;  /* 0x000000098d117c24 */ /* 0x140fe4000f8e0200 */
[----:B------:R-:W-:Y:S01]  /*13eb0*/  VIADD R141, R141, UR4 ;  /* 0x000000048d8d7c36 */ /* 0x000fe20008000000 */
[----:B------:R-:W-:Y:S02]  /*13ec0*/  LEA.HI.X.SX32 R19, R19, UR13, 0x1, P0 ;  /* 0x0000000d13137c11 */ /* 0x000fe400080f0eff */
[----:B------:R-:W-:Y:S01]  /*13ed0*/  IADD3 R16, P0, PT, R17, UR12, RZ ;  /* 0x0000000c11107c10 */ /* 0x000fe2000ff1e0ff */
[----:B0-----:R-:W-:-:S02]  /*13ee0*/  IMAD R15, R141, UR9, R0 ;  /* 0x000000098d0f7c24 */ /* 0x001fc4000f8e0200 */
[----:B------:R-:W-:Y:S01]  /*13ef0*/  VIADD R141, R141, UR4 ;  /* 0x000000048d8d7c36 */ /* 0x000fe20008000000 */
[----:B------:R-:W-:Y:S02]  /*13f00*/  IADD3 R75, PT, PT, R75, R138, R118 ;  /* 0x0000008a4b4b7210 */ /* 0x000fe40007ffe076 */
[----:B------:R-:W-:Y:S01]  /*13f10*/  LEA.HI.X.SX32 R17, R17, UR13, 0x1, P0 ;  /* 0x0000000d11117c11 */ /* 0x000fe200080f0eff */
[----:B------:R-:W-:Y:S01]  /*13f20*/  IMAD R140, R141, UR9, R0 ;  /* 0x000000098d8c7c24 */ /* 0x000fe2000f8e0200 */
[----:B------:R-:W-:Y:S01]  /*13f30*/  IADD3 R14, P0, PT, R15, UR12, RZ ;  /* 0x0000000c0f0e7c10 */ /* 0x000fe2000ff1e0ff */
[----:B------:R-:W-:Y:S01]  /*13f40*/  VIADD R141, R141, UR4 ;  /* 0x000000048d8d7c36 */ /* 0x000fe20008000000 */
[----:B------:R-:W-:Y:S01]  /*13f50*/  IADD3 R138, PT, PT, R33, R75, R32 ;  /* 0x0000004b218a7210 */ /* 0x000fe20007ffe020 */
[----:B------:R0:W2:Y:S01]  /*13f60*/  LDG.E.U8 R118, desc[UR6][R18.64] ;  /* 0x0000000612767981 */ /* 0x0000a2000c1e1100 */
[----:B------:R-:W-:-:S03]  /*13f70*/  LEA.HI.X.SX32 R15, R15, UR13, 0x1, P0 ;  /* 0x0000000d0f0f7c11 */ /* 0x000fc600080f0eff */
[----:B------:R1:W2:Y:S04]  /*13f80*/  LDG.E.U8 R75, desc[UR6][R20.64] ;  /* 0x00000006144b7981 */ /* 0x0002a8000c1e1100 */
[----:B------:R1:W2:Y:S01]  /*13f90*/  LDG.E.U8 R32, desc[UR6][R16.64] ;  /* 0x0000000610207981 */ /* 0x0002a2000c1e1100 */
[C---:B0-----:R-:W-:Y:S02]  /*13fa0*/  IMAD R19, R141.reuse, UR9, R0 ;  /* 0x000000098d137c24 */ /* 0x041fe4000f8e0200 */
[----:B------:R-:W-:Y:S01]  /*13fb0*/  VIADD R141, R141, UR4 ;  /* 0x000000048d8d7c36 */ /* 0x000fe20008000000 */
[----:B------:R0:W2:Y:S01]  /*13fc0*/  LDG.E.U8 R33, desc[UR6][R14.64] ;  /* 0x000000060e217981 */ /* 0x0000a2000c1e1100 */
[----:B-1----:R-:W-:-:S04]  /*13fd0*/  IADD3 R20, P0, PT, R140, UR12, RZ ;  /* 0x0000000c8c147c10 */ /* 0x002fc8000ff1e0ff */
[----:B------:R-:W-:Y:S01]  /*13fe0*/  LEA.HI.X.SX32 R21, R140, UR13, 0x1, P0 ;  /* 0x0000000d8c157c11 */ /* 0x000fe200080f0eff */
[----:B------:R-:W-:Y:S01]  /*13ff0*/  IMAD R17, R141, UR9, R0 ;  /* 0x000000098d117c24 */ /* 0x000fe2000f8e0200 */
[----:B------:R-:W-:Y:S01]  /*14000*/  IADD3 R18, P0, PT, R19, UR12, RZ ;  /* 0x0000000c13127c10 */ /* 0x000fe2000ff1e0ff */
[----:B------:R-:W-:-:S03]  /*14010*/  VIADD R141, R141, UR4 ;  /* 0x000000048d8d7c36 */ /* 0x000fc60008000000 */
[----:B------:R-:W-:Y:S01]  /*14020*/  LEA.HI.X.SX32 R19, R19, UR13, 0x1, P0 ;  /* 0x0000000d13137c11 */ /* 0x000fe200080f0eff */
[----:B0-----:R-:W-:Y:S01]  /*14030*/  IMAD R15, R141, UR9, R0 ;  /* 0x000000098d0f7c24 */ /* 0x001fe2000f8e0200 */
        /* <DEDUP_REMOVED lines=8> */
[----:B------:R-:W-:-:S02]  /*140c0*/  IADD3 R115, PT, PT, R115, R94, R36 ;  /* 0x0000005e73737210 */ /* 0x000fc40007ffe024 */
[----:B------:R1:W2:Y:S01]  /*140d0*/  LDG.E.U8 R94, desc[UR6][R20.64] ;  /* 0x00000006145e7981 */ /* 0x0002a2000c1e1100 */
[----:B------:R-:W-:Y:S01]  /*140e0*/  LEA.HI.X.SX32 R15, R15, UR13, 0x1, P0 ;  /* 0x0000000d0f0f7c11 */ /* 0x000fe200080f0eff */
[C---:B0-----:R-:W-:Y:S02]  /*140f0*/  IMAD R19, R141.reuse, UR9, R0 ;  /* 0x000000098d137c24 */ /* 0x041fe4000f8e0200 */
[----:B------:R0:W2:Y:S01]  /*14100*/  LDG.E.U8 R36, desc[UR6][R16.64] ;  /* 0x0000000610247981 */ /* 0x0000a2000c1e1100 */
[----:B------:R-:W-:-:S03]  /*14110*/  VIADD R141, R141, UR4 ;  /* 0x000000048d8d7c36 */ /* 0x000fc60008000000 */
[----:B------:R0:W2:Y:S01]  /*14120*/  LDG.E.U8 R117, desc[UR6][R14.64] ;  /* 0x000000060e757981 */ /* 0x0000a2000c1e1100 */
[----:B-1----:R-:W-:-:S04]  /*14130*/  IADD3 R20, P0, PT, R138, UR12, RZ ;  /* 0x0000000c8a147c10 */ /* 0x002fc8000ff1e0ff */
        /* <DEDUP_REMOVED lines=24> */
[C---:B------:R-:W-:Y:S02]  /*142c0*/  IMAD R17, R141.reuse, UR9, R0 ;  /* 0x000000098d117c24 */ /* 0x040fe4000f8e0200 */
[----:B------:R-:W-:Y:S01]  /*142d0*/  VIADD R141, R141, UR4 ;  /* 0x000000048d8d7c36 */ /* 0x000fe20008000000 */
[----:B------:R-:W-:-:S02]  /*142e0*/  LEA.HI.X.SX32 R19, R19, UR13, 0x1, P0 ;  /* 0x0000000d13137c11 */ /* 0x000fc400080f0eff */
[----:B------:R-:W-:Y:S01]  /*142f0*/  IADD3 R16, P0, PT, R17, UR12, RZ ;  /* 0x0000000c11107c10 */ /* 0x000fe2000ff1e0ff */
[C-C-:B0-----:R-:W-:Y:S02]  /*14300*/  IMAD R15, R141.reuse, UR9, R0.reuse ;  /* 0x000000098d0f7c24 */ /* 0x141fe4000f8e0200 */
[----:B------:R-:W-:Y:S01]  /*14310*/  VIADD R141, R141, UR4 ;  /* 0x000000048d8d7c36 */ /* 0x000fe20008000000 */
[----:B------:R-:W-:Y:S02]  /*14320*/  LEA.HI.X.SX32 R17, R17, UR13, 0x1, P0 ;  /* 0x0000000d11117c11 */ /* 0x000fe400080f0eff */
[----:B------:R-:W-:Y:S01]  /*14330*/  IADD3 R14, P0, PT, R15, UR12, RZ ;  /* 0x0000000c0f0e7c10 */ /* 0x000fe2000ff1e0ff */
[C---:B------:R-:W-:Y:S02]  /*14340*/  IMAD R138, R141.reuse, UR9, R0 ;  /* 0x000000098d8a7c24 */ /* 0x040fe4000f8e0200 */
[----:B------:R-:W-:Y:S01]  /*14350*/  VIADD R141, R141, UR4 ;  /* 0x000000048d8d7c36 */ /* 0x000fe20008000000 */
[----:B------:R-:W-:-:S02]  /*14360*/  IADD3 R79, PT, PT, R79, R115, R114 ;  /* 0x000000734f4f7210 */ /* 0x000fc40007ffe072 */
[----:B------:R0:W2:Y:S01]  /*14370*/  LDG.E.U8 R115, desc[UR6][R20.64] ;  /* 0x0000000614737981 */ /* 0x0000a2000c1e1100 */
[----:B------:R-:W-:-:S03]  /*14380*/  LEA.HI.X.SX32 R15, R15, UR13, 0x1, P0 ;  /* 0x0000000d0f0f7c11 */ /* 0x000fc600080f0eff */
[----:B------:R1:W2:Y:S01]  /*14390*/  LDG.E.U8 R114, desc[UR6][R18.64] ;  /* 0x0000000612727981 */ /* 0x0002a2000c1e1100 */
[----:B------:R-:W-:-:S03]  /*143a0*/  IADD3 R73, PT, PT, R74, R79, R73 ;  /* 0x0000004f4a497210 */ /* 0x000fc60007ffe049 */
        /* <DEDUP_REMOVED lines=23> */
[C---:B0-----:R-:W-:Y:S02]  /*14520*/  IADD3 R20, P0, PT, R138.reuse, UR12, RZ ;  /* 0x0000000c8a147c10 */ /* 0x041fe4000ff1e0ff */
[----:B------:R-:W-:Y:S01]  /*14530*/  IADD3 R67, PT, PT, R67, R73, R72 ;  /* 0x0000004943437210 */ /* 0x000fe20007ffe048 */
[----:B------:R0:W2:Y:S01]  /*14540*/  LDG.E.U8 R27, desc[UR6][R14.64] ;  /* 0x000000060e1b7981 */ /* 0x0000a2000c1e1100 */
[C---:B-1----:R-:W-:Y:S02]  /*14550*/  IMAD R19, R141.reuse, UR9, R0 ;  /* 0x000000098d137c24 */ /* 0x042fe4000f8e0200 */
[----:B------:R-:W-:Y:S01]  /*14560*/  VIADD R141, R141, UR4 ;  /* 0x000000048d8d7c36 */ /* 0x000fe20008000000 */
[----:B------:R-:W-:-:S02]  /*14570*/  LEA.HI.X.SX32 R21, R138, UR13, 0x1, P0 ;  /* 0x0000000d8a157c11 */ /* 0x000fc400080f0eff */
[----:B------:R-:W-:Y:S01]  /*14580*/  IADD3 R18, P0, PT, R19, UR12, RZ ;  /* 0x0000000c13127c10 */ /* 0x000fe2000ff1e0ff */
[C-C-:B------:R-:W-:Y:S02]  /*14590*/  IMAD R17, R141.reuse, UR9, R0.reuse ;  /* 0x000000098d117c24 */ /* 0x140fe4000f8e0200 */
[----:B------:R-:W-:Y:S01]  /*145a0*/  VIADD R141, R141, UR4 ;  /* 0x000000048d8d7c36 */ /* 0x000fe20008000000 */
[----:B------:R-:W-:Y:S01]  /*145b0*/  LEA.HI.X.SX32 R19, R19, UR13, 0x1, P0 ;  /* 0x0000000d13137c11 */ /* 0x000fe200080f0eff */
[----:B------:R1:W2:Y:S01]  /*145c0*/  LDG.E.U8 R73, desc[UR6][R20.64] ;  /* 0x0000000614497981 */ /* 0x0002a2000c1e1100 */
[----:B------:R-:W-:Y:S01]  /*145d0*/  IADD3 R16, P0, PT, R17, UR12, RZ ;  /* 0x0000000c11107c10 */ /* 0x000fe2000ff1e0ff */
[----:B0-----:R-:W-:Y:S01]  /*145e0*/  IMAD R15, R141, UR9, R0 ;  /* 0x000000098d0f7c24 */ /* 0x001fe2000f8e0200 */
[----:B------:R-:W-:Y:S01]  /*145f0*/  IADD3 R138, PT, PT, R29, R67, R28 ;  /* 0x000000431d8a7210 */ /* 0x000fe20007ffe01c */
[----:B------:R-:W-:Y:S01]  /*14600*/  VIADD R67, R141, UR4 ;  /* 0x000000048d437c36 */ /* 0x000fe20008000000 */
[----:B------:R-:W-:Y:S01]  /*14610*/  LEA.HI.X.SX32 R17, R17, UR13, 0x1, P0 ;  /* 0x0000000d11117c11 */ /* 0x000fe200080f0eff */
[----:B------:R0:W2:Y:S01]  /*14620*/  LDG.E.U8 R28, desc[UR6][R18.64] ;  /* 0x00000006121c7981 */ /* 0x0000a2000c1e1100 */
[----:B------:R-:W-:Y:S01]  /*14630*/  IADD3 R14, P0, PT, R15, UR12, RZ ;  /* 0x0000000c0f0e7c10 */ /* 0x000fe2000ff1e0ff */
[----:B------:R-:W-:-:S02]  /*14640*/  IMAD R140, R67, UR9, R0 ;  /* 0x00000009438c7c24 */ /* 0x000fc4000f8e0200 */
[----:B------:R-:W-:Y:S01]  /*14650*/  VIADD R67, R67, UR4 ;  /* 0x0000000443437c36 */ /* 0x000fe20008000000 */
[----:B------:R-:W-:Y:S01]  /*14660*/  LEA.HI.X.SX32 R15, R15, UR13, 0x1, P0 ;  /* 0x0000000d0f0f7c11 */ /* 0x000fe200080f0eff */
[----:B------:R-:W-:Y:S01]  /*14670*/  VIADD R149, R149, UR4 ;  /* 0x0000000495957c36 */ /* 0x000fe20008000000 */
[----:B------:R-:W-:Y:S01]  /*14680*/  IADD3 R61, PT, PT, R96, R138, R61 ;  /* 0x0000008a603d7210 */ /* 0x000fe20007ffe03d */
[----:B------:R0:W2:Y:S01]  /*14690*/  LDG.E.U8 R29, desc[UR6][R16.64] ;  /* 0x00000006101d7981 */ /* 0x0000a2000c1e1100 */
[C---:B-1----:R-:W-:Y:S01]  /*146a0*/  IADD3 R20, P0, PT, R140.reuse, UR12, RZ ;  /* 0x0000000c8c147c10 */ /* 0x042fe2000ff1e0ff */
[--C-:B0-----:R-:W-:Y:S02]  /*146b0*/  IMAD R19, R67, UR9, R0.reuse ;  /* 0x0000000943137c24 */ /* 0x101fe4000f8e0200 */
[----:B------:R0:W2:Y:S01]  /*146c0*/  LDG.E.U8 R72, desc[UR6][R14.64] ;  /* 0x000000060e487981 */ /* 0x0000a2000c1e1100 */
[----:B------:R-:W-:Y:S02]  /*146d0*/  LEA.HI.X.SX32 R21, R140, UR13, 0x1, P0 ;  /* 0x0000000d8c157c11 */ /* 0x000fe400080f0eff */
[----:B------:R-:W-:Y:S01]  /*146e0*/  IADD3 R96, PT, PT, R60, R61, R9 ;  /* 0x0000003d3c607210 */ /* 0x000fe20007ffe009 */
[----:B------:R-:W-:Y:S01]  /*146f0*/  IMAD R9, R149, UR9, R0 ;  /* 0x0000000995097c24 */ /* 0x000fe2000f8e0200 */
[----:B------:R-:W-:Y:S01]  /*14700*/  IADD3 R18, P0, PT, R19, UR12, RZ ;  /* 0x0000000c13127c10 */ /* 0x000fe2000ff1e0ff */
[----:B------:R-:W-:Y:S01]  /*14710*/  VIADD R143, R143, UR4 ;  /* 0x000000048f8f7c36 */ /* 0x000fe20008000000 */
[----:B------:R1:W2:Y:S02]  /*14720*/  LDG.E.U8 R60, desc[UR6][R20.64] ;  /* 0x00000006143c7981 */ /* 0x0002a4000c1e1100 */
[----:B------:R-:W-:-:S02]  /*14730*/  LEA.HI.X.SX32 R19, R19, UR13, 0x1, P0 ;  /* 0x0000000d13137c11 */ /* 0x000fc400080f0eff */
[----:B------:R-:W-:Y:S01]  /*14740*/  IADD3 R16, P0, PT, R9, UR12, RZ ;  /* 0x0000000c09107c10 */ /* 0x000fe2000ff1e0ff */
[----:B0-----:R-:W-:Y:S02]  /*14750*/  IMAD R15, R143, UR9, R0 ;  /* 0x000000098f0f7c24 */ /* 0x001fe4000f8e0200 */
[----:B------:R0:W2:Y:S01]  /*14760*/  LDG.E.U8 R61, desc[UR6][R18.64] ;  /* 0x00000006123d7981 */ /* 0x0000a2000c1e1100 */
[----:B------:R-:W-:Y:S01]  /*14770*/  LEA.HI.X.SX32 R17, R9, UR13, 0x1, P0 ;  /* 0x0000000d09117c11 */ /* 0x000fe200080f0eff */
[----:B------:R-:W-:Y:S01]  /*14780*/  VIADD R9, R67, UR4 ;  /* 0x0000000443097c36 */ /* 0x000fe20008000000 */
[----:B------:R-:W-:-:S03]  /*14790*/  IADD3 R14, P0, PT, R15, UR12, RZ ;  /* 0x0000000c0f0e7c10 */ /* 0x000fc6000ff1e0ff */
[C-C-:B------:R-:W-:Y:S01]  /*147a0*/  IMAD R138, R9.reuse, UR9, R0.reuse ;  /* 0x00000009098a7c24 */ /* 0x140fe2000f8e0200 */
[----:B------:R4:W2:Y:S01]  /*147b0*/  LDG.E.U8 R67, desc[UR6][R16.64] ;  /* 0x0000000610437981 */ /* 0x0008a2000c1e1100 */
[----:B------:R-:W-:Y:S01]  /*147c0*/  VIADD R141, R9, UR4 ;  /* 0x00000004098d7c36 */ /* 0x000fe20008000000 */
[----:B------:R-:W-:Y:S02]  /*147d0*/  LEA.HI.X.SX32 R15, R15, UR13, 0x1, P0 ;  /* 0x0000000d0f0f7c11 */ /* 0x000fe400080f0eff */
[C---:B-1----:R-:W-:Y:S01]  /*147e0*/  IADD3 R20, P0, PT, R138.reuse, UR12, RZ ;  /* 0x0000000c8a147c10 */ /* 0x042fe2000ff1e0ff */
[C---:B0-----:R-:W-:Y:S02]  /*147f0*/  IMAD R19, R141.reuse, UR9, R0 ;  /* 0x000000098d137c24 */ /* 0x041fe4000f8e0200 */
[----:B------:R0:W2:Y:S01]  /*14800*/  LDG.E.U8 R9, desc[UR6][R14.64] ;  /* 0x000000060e097981 */ /* 0x0000a2000c1e1100 */
[----:B----4-:R-:W-:Y:S01]  /*14810*/  VIADD R17, R141, UR4 ;  /* 0x000000048d117c36 */ /* 0x010fe20008000000 */
[----:B------:R-:W-:-:S02]  /*14820*/  LEA.HI.X.SX32 R21, R138, UR13, 0x1, P0 ;  /* 0x0000000d8a157c11 */ /* 0x000fc400080f0eff */
[----:B------:R-:W-:Y:S02]  /*14830*/  IADD3 R18, P0, PT, R19, UR12, RZ ;  /* 0x0000000c13127c10 */ /* 0x000fe4000ff1e0ff */
[----:B------:R-:W-:Y:S01]  /*14840*/  IADD3 R70, PT, PT, R70, R96, R127 ;  /* 0x0000006046467210 */ /* 0x000fe20007ffe07f */
[----:B------:R-:W4:Y:S01]  /*14850*/  LDG.E.U8 R141, desc[UR6][R20.64] ;  /* 0x00000006148d7981 */ /* 0x000f22000c1e1100 */
[----:B0-----:R-:W-:Y:S01]  /*14860*/  IMAD R15, R17, UR9, R0 ;  /* 0x00000009110f7c24 */ /* 0x001fe2000f8e0200 */
[----:B------:R-:W-:-:S04]  /*14870*/  LEA.HI.X.SX32 R19, R19, UR13, 0x1, P0 ;  /* 0x0000000d13137c11 */ /* 0x000fc800080f0eff */
[----:B------:R-:W-:Y:S02]  /*14880*/  IADD3 R14, P0, PT, R15, UR12, RZ ;  /* 0x0000000c0f0e7c10 */ /* 0x000fe4000ff1e0ff */
[----:B------:R-:W-:Y:S02]  /*14890*/  IADD3 R138, PT, PT, R41, R70, R40 ;  /* 0x00000046298a7210 */ /* 0x000fe40007ffe028 */
[----:B------:R-:W-:Y:S01]  /*148a0*/  LEA.HI.X.SX32 R15, R15, UR13, 0x1, P0 ;  /* 0x0000000d0f0f7c11 */ /* 0x000fe200080f0eff */
[----:B------:R0:W4:Y:S04]  /*148b0*/  LDG.E.U8 R70, desc[UR6][R18.64] ;  /* 0x0000000612467981 */ /* 0x000128000c1e1100 */
[----:B------:R1:W4:Y:S01]  /*148c0*/  LDG.E.U8 R127, desc[UR6][R14.64] ;  /* 0x000000060e7f7981 */ /* 0x000322000c1e1100 */
[----:B------:R-:W-:-:S02]  /*148d0*/  VIADD R139, R139, UR4 ;  /* 0x000000048b8b7c36 */ /* 0x000fc40008000000 */
[----:B------:R-:W-:Y:S02]  /*148e0*/  VIADD R131, R131, UR4 ;  /* 0x0000000483837c36 */ /* 0x000fe40008000000 */
[--C-:B------:R-:W-:Y:S02]  /*148f0*/  IMAD R40, R139, UR9, R0.reuse ;  /* 0x000000098b287c24 */ /* 0x100fe4000f8e0200 */
[--C-:B------:R-:W-:Y:S02]  /*14900*/  IMAD R41, R131, UR9, R0.reuse ;  /* 0x0000000983297c24 */ /* 0x100fe4000f8e0200 */
[----:B------:R-:W-:Y:S01]  /*14910*/  VIADD R167, R167, UR4 ;  /* 0x00000004a7a77c36 */ /* 0x000fe20008000000 */
[----:B------:R-:W-:Y:S01]  /*14920*/  IADD3 R16, P1, PT, R40, UR12, RZ ;  /* 0x0000000c28107c10 */ /* 0x000fe2000ff3e0ff */
[----:B------:R-:W-:Y:S01]  /*14930*/  VIADD R121, R121, UR4 ;  /* 0x0000000479797c36 */ /* 0x000fe20008000000 */
[----:B------:R-:W-:Y:S01]  /*14940*/  IADD3 R68, PT, PT, R68, R138, R129 ;  /* 0x0000008a44447210 */ /* 0x000fe20007ffe081 */
[--C-:B0-----:R-:W-:Y:S01]  /*14950*/  IMAD R18, R167, UR9, R0.reuse ;  /* 0x00000009a7127c24 */ /* 0x101fe2000f8e0200 */
[----:B------:R-:W-:Y:S01]  /*14960*/  LEA.HI.X.SX32 R17, R40, UR13, 0x1, P1 ;  /* 0x0000000d28117c11 */ /* 0x000fe200088f0eff */
[----:B------:R-:W-:Y:S01]  /*14970*/  VIADD R165, R165, UR4 ;  /* 0x00000004a5a57c36 */ /* 0x000fe20008000000 */
[----:B------:R-:W-:Y:S01]  /*14980*/  IADD3 R40, P0, PT, R41, UR12, RZ ;  /* 0x0000000c29287c10 */ /* 0x000fe2000ff1e0ff */
[----:B------:R-:W-:-:S02]  /*14990*/  IMAD R19, R121, UR9, R0 ;  /* 0x0000000979137c24 */ /* 0x000fc4000f8e0200 */
[----:B------:R-:W-:Y:S01]  /*149a0*/  VIADD R149, R149, UR4 ;  /* 0x0000000495957c36 */ /* 0x000fe20008000000 */
[----:B------:R0:W4:Y:S01]  /*149b0*/  LDG.E.U8 R96, desc[UR6][R16.64] ;  /* 0x0000000610607981 */ /* 0x000122000c1e1100 */
[----:B------:R-:W-:Y:S02]  /*149c0*/  LEA.HI.X.SX32 R41, R41, UR13, 0x1, P0 ;  /* 0x0000000d29297c11 */ /* 0x000fe400080f0eff */
[----:B------:R-:W-:Y:S01]  /*149d0*/  IADD3 R68, PT, PT, R64, R68, R65 ;  /* 0x0000004440447210 */ /* 0x000fe20007ffe041 */
[--C-:B------:R-:W-:Y:S01]  /*149e0*/  IMAD R20, R149, UR9, R0.reuse ;  /* 0x0000000995147c24 */ /* 0x100fe2000f8e0200 */
[C---:B------:R-:W-:Y:S01]  /*149f0*/  IADD3 R64, P0, PT, R18.reuse, UR12, RZ ;  /* 0x0000000c12407c10 */ /* 0x040fe2000ff1e0ff */
[----:B------:R-:W-:Y:S01]  /*14a00*/  VIADD R143, R143, UR4 ;  /* 0x000000048f8f7c36 */ /* 0x000fe20008000000 */
[----:B-1----:R-:W-:Y:S01]  /*14a10*/  IADD3 R14, P1, PT, R19, UR12, RZ ;  /* 0x0000000c130e7c10 */ /* 0x002fe2000ff3e0ff */
[----:B------:R-:W-:Y:S02]  /*14a20*/  VIADD R139, R139, UR4 ;  /* 0x000000048b8b7c36 */ /* 0x000fe40008000000 */
[--C-:B0-----:R-:W-:Y:S01]  /*14a30*/  IMAD R17, R165, UR9, R0.reuse ;  /* 0x00000009a5117c24 */ /* 0x101fe2000f8e0200 */
[----:B------:R-:W-:Y:S01]  /*14a40*/  LEA.HI.X.SX32 R65, R18, UR13, 0x1, P0 ;  /* 0x0000000d12417c11 */ /* 0x000fe200080f0eff */
[----:B------:R-:W-:Y:S01]  /*14a50*/  IMAD R21, R143, UR9, R0 ;  /* 0x000000098f157c24 */ /* 0x000fe2000f8e0200 */
[----:B------:R-:W-:Y:S01]  /*14a60*/  LEA.HI.X.SX32 R15, R19, UR13, 0x1, P1 ;  /* 0x0000000d130f7c11 */ /* 0x000fe200088f0eff */
[----:B------:R-:W-:Y:S01]  /*14a70*/  VIADD R131, R131, UR4 ;  /* 0x0000000483837c36 */ /* 0x000fe20008000000 */
[----:B------:R-:W-:Y:S01]  /*14a80*/  IADD3 R18, P0, PT, R17, UR12, RZ ;  /* 0x0000000c11127c10 */ /* 0x000fe2000ff1e0ff */
[----:B------:R0:W4:Y:S01]  /*14a90*/  LDG.E.U8 R40, desc[UR6][R40.64] ;  /* 0x0000000628287981 */ /* 0x000122000c1e1100 */
[----:B------:R-:W-:-:S02]  /*14aa0*/  IADD3 R16, P1, PT, R20, UR12, RZ ;  /* 0x0000000c14107c10 */ /* 0x000fc4000ff3e0ff */
[----:B------:R-:W-:Y:S02]  /*14ab0*/  IADD3 R138, PT, PT, R85, R68, R66 ;  /* 0x00000044558a7210 */ /* 0x000fe40007ffe042 */
[----:B------:R-:W-:Y:S01]  /*14ac0*/  LEA.HI.X.SX32 R19, R17, UR13, 0x1, P0 ;  /* 0x0000000d11137c11 */ /* 0x000fe200080f0eff */
[----:B------:R1:W4:Y:S01]  /*14ad0*/  LDG.E.U8 R85, desc[UR6][R64.64] ;  /* 0x0000000640557981 */ /* 0x000322000c1e1100 */
[----:B------:R-:W-:Y:S01]  /*14ae0*/  LEA.HI.X.SX32 R17, R20, UR13, 0x1, P1 ;  /* 0x0000000d14117c11 */ /* 0x000fe200088f0eff */
[----:B------:R-:W-:Y:S01]  /*14af0*/  VIADD R167, R167, UR4 ;  /* 0x00000004a7a77c36 */ /* 0x000fe20008000000 */
[----:B------:R-:W-:Y:S01]  /*14b00*/  IADD3 R20, P0, PT, R21, UR12, RZ ;  /* 0x0000000c15147c10 */ /* 0x000fe2000ff1e0ff */
[----:B0-----:R-:W-:Y:S01]  /*14b10*/  IMAD R41, R139, UR9, R0 ;  /* 0x000000098b297c24 */ /* 0x001fe2000f8e0200 */
[----:B------:R0:W4:Y:S01]  /*14b20*/  LDG.E.U8 R66, desc[UR6][R14.64] ;  /* 0x000000060e427981 */ /* 0x000122000c1e1100 */
[----:B------:R-:W-:-:S03]  /*14b30*/  VIADD R121, R121, UR4 ;  /* 0x0000000479797c36 */ /* 0x000fc60008000000 */
[----:B------:R5:W4:Y:S01]  /*14b40*/  LDG.E.U8 R129, desc[UR6][R18.64] ;  /* 0x0000000612817981 */ /* 0x000b22000c1e1100 */
[--C-:B-1----:R-:W-:Y:S01]  /*14b50*/  IMAD R65, R131, UR9, R0.reuse ;  /* 0x0000000983417c24 */ /* 0x102fe2000f8e0200 */
[----:B------:R-:W-:Y:S01]  /*14b60*/  LEA.HI.X.SX32 R21, R21, UR13, 0x1, P0 ;  /* 0x0000000d15157c11 */ /* 0x000fe200080f0eff */
[----:B------:R-:W-:Y:S01]  /*14b70*/  IMAD R64, R167, UR9, R0 ;  /* 0x00000009a7407c24 */ /* 0x000fe2000f8e0200 */
[----:B---3--:R-:W-:Y:S01]  /*14b80*/  IADD3 R138, PT, PT, R10, R138, R95 ;  /* 0x0000008a0a8a7210 */ /* 0x008fe20007ffe05f */
[----:B------:R-:W-:Y:S01]  /*14b90*/  VIADD R165, R165, UR4 ;  /* 0x00000004a5a57c36 */ /* 0x000fe20008000000 */
[----:B0-----:R-:W-:Y:S01]  /*14ba0*/  IADD3 R14, P0, PT, R41, UR12, RZ ;  /* 0x0000000c290e7c10 */ /* 0x001fe2000ff1e0ff */
[----:B------:R0:W3:Y:S01]  /*14bb0*/  LDG.E.U8 R68, desc[UR6][R16.64] ;  /* 0x0000000610447981 */ /* 0x0000e2000c1e1100 */
[----:B-----5:R-:W-:-:S03]  /*14bc0*/  IADD3 R18, P1, PT, R65, UR12, RZ ;  /* 0x0000000c41127c10 */ /* 0x020fc6000ff3e0ff */
[----:B------:R1:W5:Y:S01]  /*14bd0*/  LDG.E.U8 R10, desc[UR6][R20.64] ;  /* 0x00000006140a7981 */ /* 0x000362000c1e1100 */
[----:B------:R-:W-:Y:S02]  /*14be0*/  LEA.HI.X.SX32 R15, R41, UR13, 0x1, P0 ;  /* 0x0000000d290f7c11 */ /* 0x000fe400080f0eff */
[----:B------:R-:W-:Y:S01]  /*14bf0*/  LEA.HI.X.SX32 R19, R65, UR13, 0x1, P1 ;  /* 0x0000000d41137c11 */ /* 0x000fe200088f0eff */
[----:B------:R-:W-:Y:S01]  /*14c00*/  VIADD R149, R149, UR4 ;  /* 0x0000000495957c36 */ /* 0x000fe20008000000 */
[----:B------:R-:W-:Y:S01]  /*14c10*/  IADD3 R123, PT, PT, R92, R138, R123 ;  /* 0x0000008a5c7b7210 */ /* 0x000fe20007ffe07b */
[----:B------:R2:W5:Y:S01]  /*14c20*/  LDG.E.U8 R95, desc[UR6][R14.64] ;  /* 0x000000060e5f7981 */ /* 0x000562000c1e1100 */
[C---:B0-----:R-:W-:Y:S01]  /*14c30*/  IADD3 R16, P0, PT, R64.reuse, UR12, RZ ;  /* 0x0000000c40107c10 */ /* 0x041fe2000ff1e0ff */
[--C-:B-1----:R-:W-:Y:S02]  /*14c40*/  IMAD R20, R121, UR9, R0.reuse ;  /* 0x0000000979147c24 */ /* 0x102fe4000f8e0200 */
[----:B------:R0:W5:Y:S01]  /*14c50*/  LDG.E.U8 R41, desc[UR6][R18.64] ;  /* 0x0000000612297981 */ /* 0x000162000c1e1100 */
[--C-:B------:R-:W-:Y:S01]  /*14c60*/  IMAD R21, R165, UR9, R0.reuse ;  /* 0x00000009a5157c24 */ /* 0x100fe2000f8e0200 */
[----:B------:R-:W-:Y:S01]  /*14c70*/  LEA.HI.X.SX32 R17, R64, UR13, 0x1, P0 ;  /* 0x0000000d40117c11 */ /* 0x000fe200080f0eff */
[----:B------:R-:W-:Y:S01]  /*14c80*/  VIADD R143, R143, UR4 ;  /* 0x000000048f8f7c36 */ /* 0x000fe20008000000 */
[----:B--2---:R-:W-:Y:S01]  /*14c90*/  IADD3 R130, PT, PT, R130, R123, R39 ;  /* 0x0000007b82827210 */ /* 0x004fe20007ffe027 */
[----:B------:R-:W-:Y:S01]  /*14ca0*/  VIADD R167, R167, UR4 ;  /* 0x00000004a7a77c36 */ /* 0x000fe20008000000 */
[C---:B------:R-:W-:Y:S01]  /*14cb0*/  IADD3 R14, P0, PT, R20.reuse, UR12, RZ ;  /* 0x0000000c140e7c10 */ /* 0x040fe2000ff1e0ff */
[----:B------:R1:W2:Y:S01]  /*14cc0*/  LDG.E.U8 R92, desc[UR6][R16.64] ;  /* 0x00000006105c7981 */ /* 0x0002a2000c1e1100 */
[----:B------:R-:W-:Y:S01]  /*14cd0*/  IADD3 R64, P1, PT, R21, UR12, RZ ;  /* 0x0000000c15407c10 */ /* 0x000fe2000ff3e0ff */
[----:B0-----:R-:W-:Y:S01]  /*14ce0*/  IMAD R19, R149, UR9, R0 ;  /* 0x0000000995137c24 */ /* 0x001fe2000f8e0200 */
[----:B------:R-:W-:-:S02]  /*14cf0*/  LEA.HI.X.SX32 R15, R20, UR13, 0x1, P0 ;  /* 0x0000000d140f7c11 */ /* 0x000fc400080f0eff */
[----:B------:R-:W-:Y:S01]  /*14d00*/  IADD3 R130, PT, PT, R13, R130, R56 ;  /* 0x000000820d827210 */ /* 0x000fe20007ffe038 */
[--C-:B------:R-:W-:Y:S01]  /*14d10*/  IMAD R13, R143, UR9, R0.reuse ;  /* 0x000000098f0d7c24 */ /* 0x100fe2000f8e0200 */
[----:B------:R-:W-:Y:S01]  /*14d20*/  LEA.HI.X.SX32 R65, R21, UR13, 0x1, P1 ;  /* 0x0000000d15417c11 */ /* 0x000fe200088f0eff */
[--C-:B------:R-:W-:Y:S01]  /*14d30*/  IMAD R21, R167, UR9, R0.reuse ;  /* 0x00000009a7157c24 */ /* 0x100fe2000f8e0200 */
[----:B------:R-:W-:Y:S01]  /*14d40*/  IADD3 R18, P0, PT, R19, UR12, RZ ;  /* 0x0000000c13127c10 */ /* 0x000fe2000ff1e0ff */
[----:B------:R-:W-:Y:S01]  /*14d50*/  VIADD R167, R167, UR4 ;  /* 0x00000004a7a77c36 */ /* 0x000fe20008000000 */
[----:B-1----:R-:W-:Y:S01]  /*14d60*/  IADD3 R16, P1, PT, R13, UR12, RZ ;  /* 0x0000000c0d107c10 */ /* 0x002fe2000ff3e0ff */
[----:B------:R0:W3:Y:S01]  /*14d70*/  LDG.E.U8 R138, desc[UR6][R14.64] ;  /* 0x000000060e8a7981 */ /* 0x0000e2000c1e1100 */
[----:B------:R-:W-:Y:S01]  /*14d80*/  LEA.HI.X.SX32 R19, R19, UR13, 0x1, P0 ;  /* 0x0000000d13137c11 */ /* 0x000fe200080f0eff */
[----:B------:R-:W-:Y:S01]  /*14d90*/  IMAD R39, R167, UR9, R0 ;  /* 0x00000009a7277c24 */ /* 0x000fe2000f8e0200 */
[----:B------:R-:W-:Y:S01]  /*14da0*/  IADD3 R20, P0, PT, R21, UR12, RZ ;  /* 0x0000000c15147c10 */ /* 0x000fe2000ff1e0ff */
[----:B------:R-:W-:Y:S01]  /*14db0*/  VIADD R167, R167, UR4 ;  /* 0x00000004a7a77c36 */ /* 0x000fe20008000000 */
[----:B------:R1:W5:Y:S01]  /*14dc0*/  LDG.E.U8 R64, desc[UR6][R64.64] ;  /* 0x0000000640407981 */ /* 0x000362000c1e1100 */
[----:B------:R-:W-:-:S02]  /*14dd0*/  LEA.HI.X.SX32 R17, R13, UR13, 0x1, P1 ;  /* 0x0000000d0d117c11 */ /* 0x000fc400088f0eff */
[----:B------:R-:W-:Y:S01]  /*14de0*/  LEA.HI.X.SX32 R21, R21, UR13, 0x1, P0 ;  /* 0x0000000d15157c11 */ /* 0x000fe200080f0eff */
[----:B------:R1:W5:Y:S01]  /*14df0*/  LDG.E.U8 R123, desc[UR6][R18.64] ;  /* 0x00000006127b7981 */ /* 0x000362000c1e1100 */
[----:B0-----:R-:W-:-:S03]  /*14e00*/  IADD3 R14, P0, PT, R39, UR12, RZ ;  /* 0x0000000c270e7c10 */ /* 0x001fc6000ff1e0ff */
[----:B------:R0:W5:Y:S01]  /*14e10*/  LDG.E.U8 R13, desc[UR6][R16.64] ;  /* 0x00000006100d7981 */ /* 0x000162000c1e1100 */
[C-C-:B-1----:R-:W-:Y:S02]  /*14e20*/  IMAD R65, R167.reuse, UR9, R0.reuse ;  /* 0x00000009a7417c24 */ /* 0x142fe4000f8e0200 */
[----:B------:R-:W-:Y:S01]  /*14e30*/  VIADD R167, R167, UR4 ;  /* 0x00000004a7a77c36 */ /* 0x000fe20008000000 */
[----:B------:R-:W-:Y:S02]  /*14e40*/  LEA.HI.X.SX32 R15, R39, UR13, 0x1, P0 ;  /* 0x0000000d270f7c11 */ /* 0x000fe400080f0eff */
[----:B------:R-:W-:Y:S01]  /*14e50*/  IADD3 R18, P0, PT, R65, UR12, RZ ;  /* 0x0000000c41127c10 */ /* 0x000fe2000ff1e0ff */
[----:B------:R1:W3:Y:S01]  /*14e60*/  LDG.E.U8 R39, desc[UR6][R20.64] ;  /* 0x0000000614277981 */ /* 0x0002e2000c1e1100 */
[C---:B0-----:R-:W-:Y:S02]  /*14e70*/  IMAD R17, R167.reuse, UR9, R0 ;  /* 0x00000009a7117c24 */ /* 0x041fe4000f8e0200 */
[----:B------:R-:W-:Y:S01]  /*14e80*/  VIADD R167, R167, UR4 ;  /* 0x00000004a7a77c36 */ /* 0x000fe20008000000 */
[----:B------:R-:W-:Y:S01]  /*14e90*/  LEA.HI.X.SX32 R19, R65, UR13, 0x1, P0 ;  /* 0x0000000d41137c11 */ /* 0x000fe200080f0eff */
[----:B------:R0:W3:Y:S01]  /*14ea0*/  LDG.E.U8 R56, desc[UR6][R14.64] ;  /* 0x000000060e387981 */ /* 0x0000e2000c1e1100 */
[----:B------:R-:W-:-:S02]  /*14eb0*/  IADD3 R75, PT, PT, R118, R130, R75 ;  /* 0x00000082764b7210 */ /* 0x000fc40007ffe04b */
[----:B------:R-:W-:Y:S01]  /*14ec0*/  IADD3 R16, P0, PT, R17, UR12, RZ ;  /* 0x0000000c11107c10 */ /* 0x000fe2000ff1e0ff */
[C---:B-1----:R-:W-:Y:S02]  /*14ed0*/  IMAD R20, R167.reuse, UR9, R0 ;  /* 0x00000009a7147c24 */ /* 0x042fe4000f8e0200 */
[----:B------:R-:W-:Y:S01]  /*14ee0*/  VIADD R167, R167, UR4 ;  /* 0x00000004a7a77c36 */ /* 0x000fe20008000000 */
[----:B------:R-:W-:Y:S02]  /*14ef0*/  IADD3 R118, PT, PT, R33, R75, R32 ;  /* 0x0000004b21767210 */ /* 0x000fe40007ffe020 */
[----:B------:R-:W-:Y:S01]  /*14f00*/  LEA.HI.X.SX32 R17, R17, UR13, 0x1, P0 ;  /* 0x0000000d11117c11 */ /* 0x000fe200080f0eff */
[C-C-:B0-----:R-:W-:Y:S01]  /*14f10*/  IMAD R15, R167.reuse, UR9, R0.reuse ;  /* 0x00000009a70f7c24 */ /* 0x141fe2000f8e0200 */
[C---:B------:R-:W-:Y:S01]  /*14f20*/  IADD3 R32, P0, PT, R20.reuse, UR12, RZ ;  /* 0x0000000c14207c10 */ /* 0x040fe2000ff1e0ff */
[----:B------:R-:W-:Y:S01]  /*14f30*/  VIADD R167, R167, UR4 ;  /* 0x00000004a7a77c36 */ /* 0x000fe20008000000 */
[----:B------:R-:W5:Y:S02]  /*14f40*/  LDG.E.U8 R75, desc[UR6][R18.64] ;  /* 0x00000006124b7981 */ /* 0x000f64000c1e1100 */
[----:B------:R-:W-:Y:S01]  /*14f50*/  LEA.HI.X.SX32 R33, R20, UR13, 0x1, P0 ;  /* 0x0000000d14217c11 */ /* 0x000fe200080f0eff */
[--C-:B------:R-:W-:Y:S01]  /*14f60*/  IMAD R21, R167, UR9, R0.reuse ;  /* 0x00000009a7157c24 */ /* 0x100fe2000f8e0200 */
[----:B------:R-:W-:Y:S01]  /*14f70*/  IADD3 R14, P0, PT, R15, UR12, RZ ;  /* 0x0000000c0f0e7c10 */ /* 0x000fe2000ff1e0ff */
[----:B------:R-:W-:Y:S01]  /*14f80*/  VIADD R167, R167, UR4 ;  /* 0x00000004a7a77c36 */ /* 0x000fe20008000000 */
[----:B------:R0:W5:Y:S02]  /*14f90*/  LDG.E.U8 R140, desc[UR6][R16.64] ;  /* 0x00000006108c7981 */ /* 0x000164000c1e1100 */
[----:B------:R-:W-:Y:S01]  /*14fa0*/  LEA.HI.X.SX32 R15, R15, UR13, 0x1, P0 ;  /* 0x0000000d0f0f7c11 */ /* 0x000fe200080f0eff */
[----:B------:R-:W-:Y:S01]  /*14fb0*/  VIADD R139, R139, UR4 ;  /* 0x000000048b8b7c36 */ /* 0x000fe20008000000 */
[----:B------:R-:W-:Y:S01]  /*14fc0*/  IADD3 R20, P0, PT, R21, UR12, RZ ;  /* 0x0000000c15147c10 */ /* 0x000fe2000ff1e0ff */
[----:B------:R-:W5:Y:S01]  /*14fd0*/  LDG.E.U8 R32, desc[UR6][R32.64] ;  /* 0x0000000620207981 */ /* 0x000f62000c1e1100 */
[----:B0-----:R-:W-:-:S02]  /*14fe0*/  IMAD R16, R167, UR9, R0 ;  /* 0x00000009a7107c24 */ /* 0x001fc4000f8e0200 */
[----:B------:R-:W-:Y:S01]  /*14ff0*/  LEA.HI.X.SX32 R21, R21, UR13, 0x1, P0 ;  /* 0x0000000d15157c11 */ /* 0x000fe200080f0eff */
[----:B------:R-:W-:Y:S01]  /*15000*/  IMAD R17, R139, UR9, R0 ;  /* 0x000000098b117c24 */ /* 0x000fe2000f8e0200 */
[----:B------:R0:W5:Y:S01]  /*15010*/  LDG.E.U8 R65, desc[UR6][R14.64] ;  /* 0x000000060e417981 */ /* 0x000162000c1e1100 */
[----:B------:R-:W-:Y:S01]  /*15020*/  VIADD R167, R167, UR4 ;  /* 0x00000004a7a77c36 */ /* 0x000fe20008000000 */
[C---:B------:R-:W-:Y:S02]  /*15030*/  IADD3 R18, P0, PT, R16.reuse, UR12, RZ ;  /* 0x0000000c10127c10 */ /* 0x040fe4000ff1e0ff */
[----:B------:R-:W-:Y:S01]  /*15040*/  IADD3 R94, PT, PT, R161, R118, R94 ;  /* 0x00000076a15e7210 */ /* 0x000fe20007ffe05e */
[----:B------:R1:W5:Y:S01]  /*15050*/  LDG.E.U8 R33, desc[UR6][R20.64] ;  /* 0x0000000614217981 */ /* 0x000362000c1e1100 */
[----:B------:R-:W-:Y:S02]  /*15060*/  LEA.HI.X.SX32 R19, R16, UR13, 0x1, P0 ;  /* 0x0000000d10137c11 */ /* 0x000fe400080f0eff */
[----:B------:R-:W-:Y:S01]  /*15070*/  IADD3 R16, P0, PT, R17, UR12, RZ ;  /* 0x0000000c11107c10 */ /* 0x000fe2000ff1e0ff */
[----:B0-----:R-:W-:-:S02]  /*15080*/  IMAD R15, R167, UR9, R0 ;  /* 0x00000009a70f7c24 */ /* 0x001fc4000f8e0200 */
[----:B------:R-:W-:Y:S01]  /*15090*/  VIADD R167, R167, UR4 ;  /* 0x00000004a7a77c36 */ /* 0x000fe20008000000 */
[----:B------:R-:W-:Y:S02]  /*150a0*/  LEA.HI.X.SX32 R17, R17, UR13, 0x1, P0 ;  /* 0x0000000d11117c11 */ /* 0x000fe400080f0eff */
[----:B------:R-:W-:Y:S01]  /*150b0*/  IADD3 R14, P0, PT, R15, UR12, RZ ;  /* 0x0000000c0f0e7c10 */ /* 0x000fe2000ff1e0ff */
[----:B------:R-:W-:Y:S01]  /*150c0*/  IMAD R118, R167, UR9, R0 ;  /* 0x00000009a7767c24 */ /* 0x000fe2000f8e0200 */
[----:B------:R-:W-:Y:S01]  /*150d0*/  IADD3 R117, PT, PT, R117, R94, R36 ;  /* 0x0000005e75757210 */ /* 0x000fe20007ffe024 */
[----:B------:R-:W-:Y:S01]  /*150e0*/  VIADD R167, R167, UR4 ;  /* 0x00000004a7a77c36 */ /* 0x000fe20008000000 */
[----:B------:R0:W5:Y:S01]  /*150f0*/  LDG.E.U8 R36, desc[UR6][R18.64] ;  /* 0x0000000612247981 */ /* 0x000162000c1e1100 */
[----:B------:R-:W-:Y:S02]  /*15100*/  LEA.HI.X.SX32 R15, R15, UR13, 0x1, P0 ;  /* 0x0000000d0f0f7c11 */ /* 0x000fe400080f0eff */
[----:B-1----:R-:W-:Y:S01]  /*15110*/  IADD3 R20, P0, PT, R118, UR12, RZ ;  /* 0x0000000c76147c10 */ /* 0x002fe2000ff1e0ff */
[----:B------:R1:W5:Y:S01]  /*15120*/  LDG.E.U8 R94, desc[UR6][R16.64] ;  /* 0x00000006105e7981 */ /* 0x000362000c1e1100 */
[----:B0-----:R-:W-:-:S03]  /*15130*/  IMAD R19, R167, UR9, R0 ;  /* 0x00000009a7137c24 */ /* 0x001fc6000f8e0200 */
[----:B------:R0:W5:Y:S01]  /*15140*/  LDG.E.U8 R130, desc[UR6][R14.64] ;  /* 0x000000060e827981 */ /* 0x000162000c1e1100 */
[----:B------:R-:W-:Y:S01]  /*15150*/  VIADD R167, R167, UR4 ;  /* 0x00000004a7a77c36 */ /* 0x000fe20008000000 */
[----:B------:R-:W-:Y:S02]  /*15160*/  LEA.HI.X.SX32 R21, R118, UR13, 0x1, P0 ;  /* 0x0000000d76157c11 */ /* 0x000fe400080f0eff */
[----:B------:R-:W-:Y:S01]  /*15170*/  IADD3 R18, P0, PT, R19, UR12, RZ ;  /* 0x0000000c13127c10 */ /* 0x000fe2000ff1e0ff */
[C-C-:B-1----:R-:W-:Y:S02]  /*15180*/  IMAD R17, R167.reuse, UR9, R0.reuse ;  /* 0x00000009a7117c24 */ /* 0x142fe4000f8e0200 */
        /* <DEDUP_REMOVED lines=37> */
[----:B0-----:R-:W-:Y:S02]  /*153e0*/  IADD3 R20, P0, PT, R115, UR12, RZ ;  /* 0x0000000c73147c10 */ /* 0x001fe4000ff1e0ff */
[----:B------:R-:W-:Y:S01]  /*153f0*/  IADD3 R37, PT, PT, R37, R114, R112 ;  /* 0x0000007225257210 */ /* 0x000fe20007ffe070 */
[----:B------:R0:W5:Y:S01]  /*15400*/  LDG.E.U8 R118, desc[UR6][R14.64] ;  /* 0x000000060e767981 */ /* 0x000162000c1e1100 */
        /* <DEDUP_REMOVED lines=8> */
[C---:B0-----:R-:W-:Y:S02]  /*15490*/  IMAD R15, R167.reuse, UR9, R0 ;  /* 0x00000009a70f7c24 */ /* 0x041fe4000f8e0200 */
[----:B------:R-:W-:Y:S01]  /*154a0*/  VIADD R167, R167, UR4 ;  /* 0x00000004a7a77c36 */ /* 0x000fe20008000000 */
[----:B------:R-:W-:-:S02]  /*154b0*/  IADD3 R112, PT, PT, R27, R37, R26 ;  /* 0x000000251b707210 */ /* 0x000fc40007ffe01a */
[----:B------:R-:W5:Y:S01]  /*154c0*/  LDG.E.U8 R37, desc[UR6][R20.64] ;  /* 0x0000000614257981 */ /* 0x000f62000c1e1100 */
[----:B------:R-:W-:Y:S01]  /*154d0*/  LEA.HI.X.SX32 R17, R17, UR13, 0x1, P0 ;  /* 0x0000000d11117c11 */ /* 0x000fe200080f0eff */
[----:B------:R-:W-:Y:S01]  /*154e0*/  IMAD R114, R167, UR9, R0 ;  /* 0x00000009a7727c24 */ /* 0x000fe2000f8e0200 */
[----:B------:R-:W-:Y:S01]  /*154f0*/  IADD3 R14, P0, PT, R15, UR12, RZ ;  /* 0x0000000c0f0e7c10 */ /* 0x000fe2000ff1e0ff */
[----:B------:R-:W-:Y:S01]  /*15500*/  VIADD R167, R167, UR4 ;  /* 0x00000004a7a77c36 */ /* 0x000fe20008000000 */
[----:B------:R0:W5:Y:S01]  /*15510*/  LDG.E.U8 R26, desc[UR6][R18.64] ;  /* 0x00000006121a7981 */ /* 0x000162000c1e1100 */
[----:B------:R-:W-:Y:S02]  /*15520*/  IADD3 R73, PT, PT, R28, R112, R73 ;  /* 0x000000701c497210 */ /* 0x000fe40007ffe049 */
[----:B------:R-:W-:Y:S01]  /*15530*/  LEA.HI.X.SX32 R15, R15, UR13, 0x1, P0 ;  /* 0x0000000d0f0f7c11 */ /* 0x000fe200080f0eff */
[----:B------:R1:W5:Y:S01]  /*15540*/  LDG.E.U8 R27, desc[UR6][R16.64] ;  /* 0x00000006101b7981 */ /* 0x000362000c1e1100 */
[----:B------:R-:W-:-:S02]  /*15550*/  IADD3 R28, P0, PT, R114, UR12, RZ ;  /* 0x0000000c721c7c10 */ /* 0x000fc4000ff1e0ff */
[----:B------:R-:W-:Y:S01]  /*15560*/  IADD3 R72, PT, PT, R72, R73, R29 ;  /* 0x0000004948487210 */ /* 0x000fe20007ffe01d */
[----:B------:R1:W5:Y:S01]  /*15570*/  LDG.E.U8 R115, desc[UR6][R14.64] ;  /* 0x000000060e737981 */ /* 0x000362000c1e1100 */
[C-C-:B0-----:R-:W-:Y:S02]  /*15580*/  IMAD R18, R167.reuse, UR9, R0.reuse ;  /* 0x00000009a7127c24 */ /* 0x141fe4000f8e0200 */
[----:B------:R-:W-:Y:S01]  /*15590*/  VIADD R167, R167, UR4 ;  /* 0x00000004a7a77c36 */ /* 0x000fe20008000000 */
[----:B------:R-:W-:Y:S02]  /*155a0*/  LEA.HI.X.SX32 R29, R114, UR13, 0x1, P0 ;  /* 0x0000000d721d7c11 */ /* 0x000fe400080f0eff */
[C---:B------:R-:W-:Y:S01]  /*155b0*/  IADD3 R20, P0, PT, R18.reuse, UR12, RZ ;  /* 0x0000000c12147c10 */ /* 0x040fe2000ff1e0ff */
[C---:B-1----:R-:W-:Y:S02]  /*155c0*/  IMAD R16, R167.reuse, UR9, R0 ;  /* 0x00000009a7107c24 */ /* 0x042fe4000f8e0200 */
[----:B------:R-:W-:Y:S01]  /*155d0*/  VIADD R167, R167, UR4 ;  /* 0x00000004a7a77c36 */ /* 0x000fe20008000000 */
[----:B------:R-:W-:Y:S01]  /*155e0*/  LEA.HI.X.SX32 R21, R18, UR13, 0x1, P0 ;  /* 0x0000000d12157c11 */ /* 0x000fe200080f0eff */
[----:B------:R0:W5:Y:S01]  /*155f0*/  LDG.E.U8 R114, desc[UR6][R28.64] ;  /* 0x000000061c727981 */ /* 0x000162000c1e1100 */
[----:B------:R-:W-:Y:S01]  /*15600*/  IADD3 R18, P0, PT, R16, UR12, RZ ;  /* 0x0000000c10127c10 */ /* 0x000fe2000ff1e0ff */
[----:B------:R-:W-:Y:S01]  /*15610*/  VIADD R15, R167, UR4 ;  /* 0x00000004a70f7c36 */ /* 0x000fe20008000000 */
[----:B------:R-:W-:-:S02]  /*15620*/  IADD3 R142, PT, PT, R61, R72, R60 ;  /* 0x000000483d8e7210 */ /* 0x000fc40007ffe03c */
[----:B------:R-:W-:Y:S01]  /*15630*/  LEA.HI.X.SX32 R19, R16, UR13, 0x1, P0 ;  /* 0x0000000d10137c11 */ /* 0x000fe200080f0eff */
[--C-:B------:R-:W-:Y:S01]  /*15640*/  IMAD R167, R167, UR9, R0.reuse ;  /* 0x00000009a7a77c24 */ /* 0x100fe2000f8e0200 */
[----:B------:R1:W5:Y:S01]  /*15650*/  LDG.E.U8 R72, desc[UR6][R20.64] ;  /* 0x0000000614487981 */ /* 0x000362000c1e1100 */
[C-C-:B------:R-:W-:Y:S02]  /*15660*/  IMAD R60, R15.reuse, UR9, R0.reuse ;  /* 0x000000090f3c7c24 */ /* 0x140fe4000f8e0200 */
[----:B------:R-:W-:Y:S01]  /*15670*/  VIADD R61, R15, UR4 ;  /* 0x000000040f3d7c36 */ /* 0x000fe20008000000 */
[----:B------:R1:W5:Y:S01]  /*15680*/  LDG.E.U8 R73, desc[UR6][R18.64] ;  /* 0x0000000612497981 */ /* 0x000362000c1e1100 */
[----:B------:R-:W-:Y:S02]  /*15690*/  IADD3 R16, P0, PT, R167, UR12, RZ ;  /* 0x0000000ca7107c10 */ /* 0x000fe4000ff1e0ff */
[----:B------:R-:W-:Y:S01]  /*156a0*/  IADD3 R14, P1, PT, R60, UR12, RZ ;  /* 0x0000000c3c0e7c10 */ /* 0x000fe2000ff3e0ff */
[----:B0-----:R-:W-:-:S02]  /*156b0*/  IMAD R28, R61, UR9, R0 ;  /* 0x000000093d1c7c24 */ /* 0x001fc4000f8e0200 */
[----:B-1----:R-:W-:Y:S01]  /*156c0*/  VIADD R21, R61, UR4 ;  /* 0x000000043d157c36 */ /* 0x002fe20008000000 */
[----:B------:R-:W-:Y:S02]  /*156d0*/  LEA.HI.X.SX32 R17, R167, UR13, 0x1, P0 ;  /* 0x0000000da7117c11 */ /* 0x000fe400080f0eff */
[----:B------:R-:W-:Y:S01]  /*156e0*/  LEA.HI.X.SX32 R15, R60, UR13, 0x1, P1 ;  /* 0x0000000d3c0f7c11 */ /* 0x000fe200088f0eff */
[--C-:B------:R-:W-:Y:S01]  /*156f0*/  IMAD R19, R21, UR9, R0.reuse ;  /* 0x0000000915137c24 */ /* 0x100fe2000f8e0200 */
[C---:B------:R-:W-:Y:S01]  /*15700*/  IADD3 R60, P0, PT, R28.reuse, UR12, RZ ;  /* 0x0000000c1c3c7c10 */ /* 0x040fe2000ff1e0ff */
[----:B------:R-:W-:Y:S01]  /*15710*/  VIADD R131, R131, UR4 ;  /* 0x0000000483837c36 */ /* 0x000fe20008000000 */
[----:B------:R-:W5:Y:S02]  /*15720*/  LDG.E.U8 R112, desc[UR6][R16.64] ;  /* 0x0000000610707981 */ /* 0x000f64000c1e1100 */
[----:B------:R-:W-:Y:S01]  /*15730*/  LEA.HI.X.SX32 R61, R28, UR13, 0x1, P0 ;  /* 0x0000000d1c3d7c11 */ /* 0x000fe200080f0eff */
[----:B------:R-:W-:Y:S01]  /*15740*/  VIADD R21, R21, UR4 ;  /* 0x0000000415157c36 */ /* 0x000fe20008000000 */
[----:B------:R-:W-:Y:S01]  /*15750*/  IADD3 R28, P0, PT, R19, UR12, RZ ;  /* 0x0000000c131c7c10 */ /* 0x000fe2000ff1e0ff */
[----:B------:R0:W5:Y:S01]  /*15760*/  LDG.E.U8 R161, desc[UR6][R14.64] ;  /* 0x000000060ea17981 */ /* 0x000162000c1e1100 */
[----:B------:R-:W-:-:S02]  /*15770*/  IMAD R20, R131, UR9, R0 ;  /* 0x0000000983147c24 */ /* 0x000fc4000f8e0200 */
[----:B------:R-:W-:Y:S01]  /*15780*/  LEA.HI.X.SX32 R29, R19, UR13, 0x1, P0 ;  /* 0x0000000d131d7c11 */ /* 0x000fe200080f0eff */
[----:B------:R-:W5:Y:S01]  /*15790*/  LDG.E.U8 R60, desc[UR6][R60.64] ;  /* 0x000000063c3c7981 */ /* 0x000f62000c1e1100 */
[----:B----4-:R-:W-:Y:S01]  /*157a0*/  IADD3 R70, PT, PT, R70, R142, R141 ;  /* 0x0000008e46467210 */ /* 0x010fe20007ffe08d */
[C---:B0-----:R-:W-:Y:S01]  /*157b0*/  VIADD R15, R21.reuse, UR4 ;  /* 0x00000004150f7c36 */ /* 0x041fe20008000000 */
[----:B------:R-:W-:Y:S01]  /*157c0*/  IADD3 R18, P1, PT, R20, UR12, RZ ;  /* 0x0000000c14127c10 */ /* 0x000fe2000ff3e0ff */
[--C-:B------:R-:W-:Y:S02]  /*157d0*/  IMAD R21, R21, UR9, R0.reuse ;  /* 0x0000000915157c24 */ /* 0x100fe4000f8e0200 */
[C---:B------:R-:W-:Y:S01]  /*157e0*/  IMAD R17, R15.reuse, UR9, R0 ;  /* 0x000000090f117c24 */ /* 0x040fe2000f8e0200 */
[----:B------:R0:W4:Y:S01]  /*157f0*/  LDG.E.U8 R61, desc[UR6][R28.64] ;  /* 0x000000061c3d7981 */ /* 0x000122000c1e1100 */
[----:B------:R-:W-:Y:S01]  /*15800*/  IADD3 R62, PT, PT, R62, R70, R127 ;  /* 0x000000463e3e7210 */ /* 0x000fe20007ffe07f */
[----:B------:R-:W-:Y:S01]  /*15810*/  VIADD R127, R15, UR4 ;  /* 0x000000040f7f7c36 */ /* 0x000fe20008000000 */
[----:B------:R-:W-:-:S02]  /*15820*/  LEA.HI.X.SX32 R19, R20, UR13, 0x1, P1 ;  /* 0x0000000d14137c11 */ /* 0x000fc400088f0eff */
[----:B------:R-:W-:Y:S02]  /*15830*/  IADD3 R14, P0, PT, R21, UR12, RZ ;  /* 0x0000000c150e7c10 */ /* 0x000fe4000ff1e0ff */
[----:B------:R-:W-:Y:S02]  /*15840*/  IADD3 R16, P1, PT, R17, UR12, RZ ;  /* 0x0000000c11107c10 */ /* 0x000fe4000ff3e0ff */
[----:B------:R-:W-:Y:S01]  /*15850*/  LEA.HI.X.SX32 R15, R21, UR13, 0x1, P0 ;  /* 0x0000000d150f7c11 */ /* 0x000fe200080f0eff */
[--C-:B------:R-:W-:Y:S01]  /*15860*/  IMAD R21, R127, UR9, R0.reuse ;  /* 0x000000097f157c24 */ /* 0x100fe2000f8e0200 */
[----:B------:R-:W-:Y:S01]  /*15870*/  LEA.HI.X.SX32 R17, R17, UR13, 0x1, P1 ;  /* 0x0000000d11117c11 */ /* 0x000fe200088f0eff */
[----:B------:R-:W-:Y:S01]  /*15880*/  VIADD R127, R127, UR4 ;  /* 0x000000047f7f7c36 */ /* 0x000fe20008000000 */
[----:B------:R-:W-:Y:S02]  /*15890*/  IADD3 R62, PT, PT, R38, R62, R71 ;  /* 0x0000003e263e7210 */ /* 0x000fe40007ffe047 */
[----:B------:R1:W4:Y:S01]  /*158a0*/  LDG.E.U8 R71, desc[UR6][R14.64] ;  /* 0x000000060e477981 */ /* 0x000322000c1e1100 */
[----:B0-----:R-:W-:Y:S01]  /*158b0*/  VIADD R29, R127, UR4 ;  /* 0x000000047f1d7c36 */ /* 0x001fe20008000000 */
[----:B------:R-:W-:Y:S01]  /*158c0*/  IADD3 R20, P0, PT, R21, UR12, RZ ;  /* 0x0000000c15147c10 */ /* 0x000fe2000ff1e0ff */
[----:B------:R-:W-:Y:S01]  /*158d0*/  IMAD R127, R127, UR9, R0 ;  /* 0x000000097f7f7c24 */ /* 0x000fe2000f8e0200 */
[----:B------:R-:W4:Y:S01]  /*158e0*/  LDG.E.U8 R70, desc[UR6][R16.64] ;  /* 0x0000000610467981 */ /* 0x000f22000c1e1100 */
[----:B------:R-:W-:-:S02]  /*158f0*/  IADD3 R22, PT, PT, R22, R62, R55 ;  /* 0x0000003e16167210 */ /* 0x000fc40007ffe037 */
[----:B------:R-:W-:Y:S01]  /*15900*/  LEA.HI.X.SX32 R21, R21, UR13, 0x1, P0 ;  /* 0x0000000d15157c11 */ /* 0x000fe200080f0eff */
[----:B------:R0:W4:Y:S01]  /*15910*/  LDG.E.U8 R38, desc[UR6][R18.64] ;  /* 0x0000000612267981 */ /* 0x000122000c1e1100 */
[----:B-1----:R-:W-:Y:S02]  /*15920*/  IADD3 R14, P0, PT, R127, UR12, RZ ;  /* 0x0000000c7f0e7c10 */ /* 0x002fe4000ff1e0ff */
[----:B------:R-:W-:Y:S01]  /*15930*/  IADD3 R28, PT, PT, R87, R22, R54 ;  /* 0x00000016571c7210 */ /* 0x000fe20007ffe036 */
[----:B------:R-:W4:Y:S01]  /*15940*/  LDG.E.U8 R62, desc[UR6][R20.64] ;  /* 0x00000006143e7981 */ /* 0x000f22000c1e1100 */
[C---:B0-----:R-:W-:Y:S02]  /*15950*/  VIADD R19, R29.reuse, UR4 ;  /* 0x000000041d137c36 */ /* 0x041fe40008000000 */
[--C-:B------:R-:W-:Y:S01]  /*15960*/  IMAD R29, R29, UR9, R0.reuse ;  /* 0x000000091d1d7c24 */ /* 0x100fe2000f8e0200 */
[----:B------:R-:W-:Y:S01]  /*15970*/  LEA.HI.X.SX32 R15, R127, UR13, 0x1, P0 ;  /* 0x0000000d7f0f7c11 */ /* 0x000fe200080f0eff */
[----:B------:R-:W-:-:S02]  /*15980*/  IMAD R22, R19, UR9, R0 ;  /* 0x0000000913167c24 */ /* 0x000fc4000f8e0200 */
[----:B------:R-:W-:Y:S01]  /*15990*/  VIADD R17, R19, UR4 ;  /* 0x0000000413117c36 */ /* 0x000fe20008000000 */
[----:B------:R-:W-:Y:S01]  /*159a0*/  IADD3 R18, P0, PT, R29, UR12, RZ ;  /* 0x0000000c1d127c10 */ /* 0x000fe2000ff1e0ff */
[----:B------:R0:W4:Y:S01]  /*159b0*/  LDG.E.U8 R141, desc[UR6][R14.64] ;  /* 0x000000060e8d7981 */ /* 0x000122000c1e1100 */
[C---:B------:R-:W-:Y:S01]  /*159c0*/  IADD3 R54, P1, PT, R22.reuse, UR12, RZ ;  /* 0x0000000c16367c10 */ /* 0x040fe2000ff3e0ff */
[--C-:B------:R-:W-:Y:S01]  /*159d0*/  IMAD R127, R17, UR9, R0.reuse ;  /* 0x00000009117f7c24 */ /* 0x100fe2000f8e0200 */
[----:B------:R-:W-:Y:S01]  /*159e0*/  LEA.HI.X.SX32 R19, R29, UR13, 0x1, P0 ;  /* 0x0000000d1d137c11 */ /* 0x000fe200080f0eff */
[----:B------:R-:W-:Y:S01]  /*159f0*/  VIADD R29, R17, UR4 ;  /* 0x00000004111d7c36 */ /* 0x000fe20008000000 */
[----:B------:R-:W-:Y:S02]  /*15a00*/  LEA.HI.X.SX32 R55, R22, UR13, 0x1, P1 ;  /* 0x0000000d16377c11 */ /* 0x000fe400088f0eff */
[----:B------:R-:W-:Y:S01]  /*15a10*/  IADD3 R16, P0, PT, R127, UR12, RZ ;  /* 0x0000000c7f107c10 */ /* 0x000fe2000ff1e0ff */
[----:B------:R-:W-:Y:S01]  /*15a20*/  IMAD R29, R29, UR9, R0 ;  /* 0x000000091d1d7c24 */ /* 0x000fe2000f8e0200 */
[----:B------:R1:W4:Y:S02]  /*15a30*/  LDG.E.U8 R87, desc[UR6][R18.64] ;  /* 0x0000000612577981 */ /* 0x000324000c1e1100 */
[----:B------:R-:W-:-:S02]  /*15a40*/  LEA.HI.X.SX32 R17, R127, UR13, 0x1, P0 ;  /* 0x0000000d7f117c11 */ /* 0x000fc400080f0eff */
[----:B------:R-:W4:Y:S01]  /*15a50*/  LDG.E.U8 R54, desc[UR6][R54.64] ;  /* 0x0000000636367981 */ /* 0x000f22000c1e1100 */
[----:B0-----:R-:W-:-:S03]  /*15a60*/  IADD3 R14, P0, PT, R29, UR12, RZ ;  /* 0x0000000c1d0e7c10 */ /* 0x001fc6000ff1e0ff */
[----:B------:R0:W4:Y:S01]  /*15a70*/  LDG.E.U8 R22, desc[UR6][R16.64] ;  /* 0x0000000610167981 */ /* 0x000122000c1e1100 */
[----:B------:R-:W-:-:S05]  /*15a80*/  LEA.HI.X.SX32 R15, R29, UR13, 0x1, P0 ;  /* 0x0000000d1d0f7c11 */ /* 0x000fca00080f0eff */
[----:B------:R2:W4:Y:S01]  /*15a90*/  LDG.E.U8 R55, desc[UR6][R14.64] ;  /* 0x000000060e377981 */ /* 0x000522000c1e1100 */
[----:B------:R-:W-:Y:S01]  /*15aa0*/  VIADD R121, R121, UR4 ;  /* 0x0000000479797c36 */ /* 0x000fe20008000000 */
[----:B------:R-:W-:Y:S01]  /*15ab0*/  IADD3 R28, PT, PT, R93, R28, R122 ;  /* 0x0000001c5d1c7210 */ /* 0x000fe20007ffe07a */
[----:B------:R-:W-:Y:S02]  /*15ac0*/  VIADD R165, R165, UR4 ;  /* 0x00000004a5a57c36 */ /* 0x000fe40008000000 */
[----:B------:R-:W-:Y:S02]  /*15ad0*/  IMAD R21, R121, UR9, R0 ;  /* 0x0000000979157c24 */ /* 0x000fe4000f8e0200 */
[----:B------:R-:W-:Y:S01]  /*15ae0*/  VIADD R149, R149, UR4 ;  /* 0x0000000495957c36 */ /* 0x000fe20008000000 */
[----:B------:R-:W-:Y:S01]  /*15af0*/  IADD3 R142, PT, PT, R91, R28, R2 ;  /* 0x0000001c5b8e7210 */ /* 0x000fe20007ffe002 */
[--C-:B-1----:R-:W-:Y:S01]  /*15b00*/  IMAD R18, R165, UR9, R0.reuse ;  /* 0x00000009a5127c24 */ /* 0x102fe2000f8e0200 */
[----:B------:R-:W-:Y:S01]  /*15b10*/  IADD3 R20, P1, PT, R21, UR12, RZ ;  /* 0x0000000c15147c10 */ /* 0x000fe2000ff3e0ff */
[----:B------:R-:W-:-:S02]  /*15b20*/  IMAD R2, R149, UR9, R0 ;  /* 0x0000000995027c24 */ /* 0x000fc4000f8e0200 */
[----:B------:R-:W-:Y:S01]  /*15b30*/  VIADD R143, R143, UR4 ;  /* 0x000000048f8f7c36 */ /* 0x000fe20008000000 */
[----:B------:R-:W-:Y:S01]  /*15b40*/  LEA.HI.X.SX32 R21, R21, UR13, 0x1, P1 ;  /* 0x0000000d15157c11 */ /* 0x000fe200088f0eff */
[----:B------:R-:W-:Y:S01]  /*15b50*/  VIADD R139, R139, UR4 ;  /* 0x000000048b8b7c36 */ /* 0x000fe20008000000 */
[----:B------:R-:W-:Y:S01]  /*15b60*/  IADD3 R28, P0, PT, R18, UR12, RZ ;  /* 0x0000000c121c7c10 */ /* 0x000fe2000ff1e0ff */
[--C-:B------:R-:W-:Y:S01]  /*15b70*/  IMAD R19, R143, UR9, R0.reuse ;  /* 0x000000098f137c24 */ /* 0x100fe2000f8e0200 */
[----:B0-----:R-:W-:Y:S01]  /*15b80*/  IADD3 R16, P1, PT, R2, UR12, RZ ;  /* 0x0000000c02107c10 */ /* 0x001fe2000ff3e0ff */
[----:B------:R-:W-:Y:S01]  /*15b90*/  VIADD R131, R131, UR4 ;  /* 0x0000000483837c36 */ /* 0x000fe20008000000 */
[----:B------:R-:W-:Y:S01]  /*15ba0*/  LEA.HI.X.SX32 R29, R18, UR13, 0x1, P0 ;  /* 0x0000000d121d7c11 */ /* 0x000fe200080f0eff */
[----:B------:R0:W4:Y:S01]  /*15bb0*/  LDG.E.U8 R127, desc[UR6][R20.64] ;  /* 0x00000006147f7981 */ /* 0x000122000c1e1100 */
[----:B------:R-:W-:Y:S01]  /*15bc0*/  LEA.HI.X.SX32 R17, R2, UR13, 0x1, P1 ;  /* 0x0000000d02117c11 */ /* 0x000fe200088f0eff */
[----:B------:R-:W-:Y:S01]  /*15bd0*/  IMAD R2, R139, UR9, R0 ;  /* 0x000000098b027c24 */ /* 0x000fe2000f8e0200 */
[----:B------:R-:W-:Y:S01]  /*15be0*/  IADD3 R18, P0, PT, R19, UR12, RZ ;  /* 0x0000000c13127c10 */ /* 0x000fe2000ff1e0ff */
[----:B------:R-:W-:Y:S01]  /*15bf0*/  VIADD R91, R121, UR4 ;  /* 0x00000004795b7c36 */ /* 0x000fe20008000000 */
[----:B------:R-:W-:Y:S01]  /*15c00*/  IADD3 R120, PT, PT, R119, R142, R120 ;  /* 0x0000008e77787210 */ /* 0x000fe20007ffe078 */
[----:B------:R1:W4:Y:S01]  /*15c10*/  LDG.E.U8 R122, desc[UR6][R16.64] ;  /* 0x00000006107a7981 */ /* 0x000322000c1e1100 */
[----:B------:R-:W-:-:S02]  /*15c20*/  LEA.HI.X.SX32 R19, R19, UR13, 0x1, P0 ;  /* 0x0000000d13137c11 */ /* 0x000fc400080f0eff */
[----:B--2---:R-:W-:Y:S01]  /*15c30*/  IADD3 R14, P0, PT, R2, UR12, RZ ;  /* 0x0000000c020e7c10 */ /* 0x004fe2000ff1e0ff */
[--C-:B0-----:R-:W-:Y:S01]  /*15c40*/  IMAD R20, R131, UR9, R0.reuse ;  /* 0x0000000983147c24 */ /* 0x101fe2000f8e0200 */
[----:B------:R-:W-:Y:S01]  /*15c50*/  IADD3 R85, PT, PT, R92, R120, R85 ;  /* 0x000000785c557210 */ /* 0x000fe20007ffe055 */
[--C-:B------:R-:W-:Y:S01]  /*15c60*/  IMAD R21, R91, UR9, R0.reuse ;  /* 0x000000095b157c24 */ /* 0x100fe2000f8e0200 */
[----:B------:R-:W-:Y:S01]  /*15c70*/  LEA.HI.X.SX32 R15, R2, UR13, 0x1, P0 ;  /* 0x0000000d020f7c11 */ /* 0x000fe200080f0eff */
[----:B------:R-:W-:Y:S01]  /*15c80*/  VIADD R119, R165, UR4 ;  /* 0x00000004a5777c36 */ /* 0x000fe20008000000 */
[----:B------:R0:W2:Y:S01]  /*15c90*/  LDG.E.U8 R2, desc[UR6][R18.64] ;  /* 0x0000000612027981 */ /* 0x0000a2000c1e1100 */
[----:B-1----:R-:W-:Y:S01]  /*15ca0*/  IADD3 R16, P0, PT, R20, UR12, RZ ;  /* 0x0000000c14107c10 */ /* 0x002fe2000ff1e0ff */
[----:B------:R-:W-:Y:S01]  /*15cb0*/  VIADD R149, R149, UR4 ;  /* 0x0000000495957c36 */ /* 0x000fe20008000000 */
[----:B---3--:R-:W-:Y:S01]  /*15cc0*/  IADD3 R142, PT, PT, R56, R85, R39 ;  /* 0x00000055388e7210 */ /* 0x008fe20007ffe027 */
[----:B------:R1:W3:Y:S01]  /*15cd0*/  LDG.E.U8 R93, desc[UR6][R14.64] ;  /* 0x000000060e5d7981 */ /* 0x0002e2000c1e1100 */
[----:B------:R-:W-:Y:S01]  /*15ce0*/  LEA.HI.X.SX32 R17, R20, UR13, 0x1, P0 ;  /* 0x0000000d14117c11 */ /* 0x000fe200080f0eff */
[----:B------:R-:W-:Y:S01]  /*15cf0*/  VIADD R85, R143, UR4 ;  /* 0x000000048f557c36 */ /* 0x000fe20008000000 */
[----:B------:R-:W-:Y:S01]  /*15d00*/  IADD3 R120, P0, PT, R21, UR12, RZ ;  /* 0x0000000c15787c10 */ /* 0x000fe2000ff1e0ff */
[----:B------:R-:W2:Y:S01]  /*15d10*/  LDG.E.U8 R28, desc[UR6][R28.64] ;  /* 0x000000061c1c7981 */ /* 0x000ea2000c1e1100 */
[----:B0-----:R-:W-:-:S02]  /*15d20*/  IMAD R18, R119, UR9, R0 ;  /* 0x0000000977127c24 */ /* 0x001fc4000f8e0200 */
[--C-:B-1----:R-:W-:Y:S01]  /*15d30*/  IMAD R15, R149, UR9, R0.reuse ;  /* 0x00000009950f7c24 */ /* 0x102fe2000f8e0200 */
[----:B------:R-:W-:Y:S01]  /*15d40*/  LEA.HI.X.SX32 R121, R21, UR13, 0x1, P0 ;  /* 0x0000000d15797c11 */ /* 0x000fe200080f0eff */
[--C-:B------:R-:W-:Y:S01]  /*15d50*/  IMAD R19, R85, UR9, R0.reuse ;  /* 0x0000000955137c24 */ /* 0x100fe2000f8e0200 */
[C---:B------:R-:W-:Y:S01]  /*15d60*/  IADD3 R20, P1, PT, R18.reuse, UR12, RZ ;  /* 0x0000000c12147c10 */ /* 0x040fe2000ff3e0ff */
[----:B------:R-:W-:Y:S01]  /*15d70*/  VIADD R139, R139, UR4 ;  /* 0x000000048b8b7c36 */ /* 0x000fe20008000000 */
[----:B------:R-:W-:Y:S01]  /*15d80*/  IADD3 R14, P0, PT, R15, UR12, RZ ;  /* 0x0000000c0f0e7c10 */ /* 0x000fe2000ff1e0ff */
[----:B------:R-:W-:Y:S01]  /*15d90*/  VIADD R131, R131, UR4 ;  /* 0x0000000483837c36 */ /* 0x000fe20008000000 */
[----:B------:R-:W-:Y:S01]  /*15da0*/  LEA.HI.X.SX32 R21, R18, UR13, 0x1, P1 ;  /* 0x0000000d12157c11 */ /* 0x000fe200088f0eff */
[----:B------:R-:W-:Y:S01]  /*15db0*/  IMAD R92, R139, UR9, R0 ;  /* 0x000000098b5c7c24 */ /* 0x000fe2000f8e0200 */
[----:B------:R-:W-:Y:S01]  /*15dc0*/  LEA.HI.X.SX32 R15, R15, UR13, 0x1, P0 ;  /* 0x0000000d0f0f7c11 */ /* 0x000fe200080f0eff */
[----:B------:R0:W3:Y:S01]  /*15dd0*/  LDG.E.U8 R39, desc[UR6][R16.64] ;  /* 0x0000000610277981 */ /* 0x0000e2000c1e1100 */
[----:B------:R-:W-:Y:S01]  /*15de0*/  IADD3 R18, P0, PT, R19, UR12, RZ ;  /* 0x0000000c13127c10 */ /* 0x000fe2000ff1e0ff */
[----:B------:R-:W-:-:S02]  /*15df0*/  VIADD R91, R91, UR4 ;  /* 0x000000045b5b7c36 */ /* 0x000fc40008000000 */
[----:B------:R1:W2:Y:S01]  /*15e00*/  LDG.E.U8 R29, desc[UR6][R20.64] ;  /* 0x00000006141d7981 */ /* 0x0002a2000c1e1100 */
[----:B------:R-:W-:Y:S01]  /*15e10*/  LEA.HI.X.SX32 R19, R19, UR13, 0x1, P0 ;  /* 0x0000000d13137c11 */ /* 0x000fe200080f0eff */
[----:B------:R-:W-:Y:S01]  /*15e20*/  VIADD R149, R149, UR4 ;  /* 0x0000000495957c36 */ /* 0x000fe20008000000 */
[----:B-----5:R-:W-:Y:S01]  /*15e30*/  IADD3 R75, PT, PT, R140, R142, R75 ;  /* 0x0000008e8c4b7210 */ /* 0x020fe20007ffe04b */
[----:B------:R5:W3:Y:S01]  /*15e40*/  LDG.E.U8 R56, desc[UR6][R14.64] ;  /* 0x000000060e387981 */ /* 0x000ae2000c1e1100 */
[C---:B0-----:R-:W-:Y:S01]  /*15e50*/  IADD3 R16, P0, PT, R92.reuse, UR12, RZ ;  /* 0x0000000c5c107c10 */ /* 0x041fe2000ff1e0ff */
[----:B------:R-:W-:Y:S02]  /*15e60*/  VIADD R119, R119, UR4 ;  /* 0x0000000477777c36 */ /* 0x000fe40008000000 */
[----:B------:R-:W3:Y:S01]  /*15e70*/  LDG.E.U8 R143, desc[UR6][R18.64] ;  /* 0x00000006128f7981 */ /* 0x000ee2000c1e1100 */
[--C-:B-1----:R-:W-:Y:S01]  /*15e80*/  IMAD R21, R131, UR9, R0.reuse ;  /* 0x0000000983157c24 */ /* 0x102fe2000f8e0200 */
[----:B------:R-:W-:Y:S01]  /*15e90*/  LEA.HI.X.SX32 R17, R92, UR13, 0x1, P0 ;  /* 0x0000000d5c117c11 */ /* 0x000fe200080f0eff */
[----:B------:R-:W-:Y:S01]  /*15ea0*/  IMAD R20, R91, UR9, R0 ;  /* 0x000000095b147c24 */ /* 0x000fe2000f8e0200 */
[----:B------:R-:W2:Y:S02]  /*15eb0*/  LDG.E.U8 R120, desc[UR6][R120.64] ;  /* 0x0000000678787981 */ /* 0x000ea4000c1e1100 */
[----:B-----5:R-:W-:-:S02]  /*15ec0*/  IADD3 R14, P0, PT, R21, UR12, RZ ;  /* 0x0000000c150e7c10 */ /* 0x020fc4000ff1e0ff */
[----:B------:R0:W5:Y:S01]  /*15ed0*/  LDG.E.U8 R92, desc[UR6][R16.64] ;  /* 0x00000006105c7981 */ /* 0x000162000c1e1100 */
[----:B------:R-:W-:Y:S02]  /*15ee0*/  IADD3 R65, PT, PT, R65, R75, R32 ;  /* 0x0000004b41417210 */ /* 0x000fe40007ffe020 */
[----:B------:R-:W-:Y:S01]  /*15ef0*/  LEA.HI.X.SX32 R15, R21, UR13, 0x1, P0 ;  /* 0x0000000d150f7c11 */ /* 0x000fe200080f0eff */
[----:B------:R-:W-:Y:S01]  /*15f00*/  VIADD R85, R85, UR4 ;  /* 0x0000000455557c36 */ /* 0x000fe20008000000 */
[----:B------:R-:W-:Y:S02]  /*15f10*/  IADD3 R32, P0, PT, R20, UR12, RZ ;  /* 0x0000000c14207c10 */ /* 0x000fe4000ff1e0ff */
[----:B------:R-:W-:Y:S01]  /*15f20*/  IADD3 R140, PT, PT, R36, R65, R33 ;  /* 0x00000041248c7210 */ /* 0x000fe20007ffe021 */
[--C-:B0-----:R-:W-:Y:S01]  /*15f30*/  IMAD R16, R149, UR9, R0.reuse ;  /* 0x0000000995107c24 */ /* 0x101fe2000f8e0200 */
[----:B------:R-:W-:Y:S01]  /*15f40*/  LEA.HI.X.SX32 R33, R20, UR13, 0x1, P0 ;  /* 0x0000000d14217c11 */ /* 0x000fe200080f0eff */
[--C-:B------:R-:W-:Y:S01]  /*15f50*/  IMAD R19, R119, UR9, R0.reuse ;  /* 0x0000000977137c24 */ /* 0x100fe2000f8e0200 */
[----:B------:R0:W5:Y:S01]  /*15f60*/  LDG.E.U8 R36, desc[UR6][R14.64] ;  /* 0x000000060e247981 */ /* 0x000162000c1e1100 */
[--C-:B------:R-:W-:Y:S01]  /*15f70*/  IMAD R17, R85, UR9, R0.reuse ;  /* 0x0000000955117c24 */ /* 0x100fe2000f8e0200 */
[C---:B------:R-:W-:Y:S01]  /*15f80*/  IADD3 R20, P0, PT, R16.reuse, UR12, RZ ;  /* 0x0000000c10147c10 */ /* 0x040fe2000ff1e0ff */
[----:B------:R-:W-:Y:S01]  /*15f90*/  VIADD R139, R139, UR4 ;  /* 0x000000048b8b7c36 */ /* 0x000fe20008000000 */
[----:B------:R-:W-:Y:S01]  /*15fa0*/  IADD3 R18, P1, PT, R19, UR12, RZ ;  /* 0x0000000c13127c10 */ /* 0x000fe2000ff3e0ff */
[----:B------:R-:W-:Y:S01]  /*15fb0*/  VIADD R91, R91, UR4 ;  /* 0x000000045b5b7c36 */ /* 0x000fe20008000000 */
[----:B------:R-:W-:Y:S01]  /*15fc0*/  LEA.HI.X.SX32 R21, R16, UR13, 0x1, P0 ;  /* 0x0000000d10157c11 */ /* 0x000fe200080f0eff */
[----:B------:R-:W-:Y:S01]  /*15fd0*/  IMAD R142, R139, UR9, R0 ;  /* 0x000000098b8e7c24 */ /* 0x000fe2000f8e0200 */
[----:B------:R-:W-:Y:S01]  /*15fe0*/  IADD3 R16, P0, PT, R17, UR12, RZ ;  /* 0x0000000c11107c10 */ /* 0x000fe2000ff1e0ff */
[----:B------:R1:W2:Y:S01]  /*15ff0*/  LDG.E.U8 R121, desc[UR6][R32.64] ;  /* 0x0000000620797981 */ /* 0x0002a2000c1e1100 */
[----:B------:R-:W-:-:S02]  /*16000*/  LEA.HI.X.SX32 R19, R19, UR13, 0x1, P1 ;  /* 0x0000000d13137c11 */ /* 0x000fc400088f0eff */
[----:B------:R-:W-:Y:S01]  /*16010*/  LEA.HI.X.SX32 R17, R17, UR13, 0x1, P0 ;  /* 0x0000000d11117c11 */ /* 0x000fe200080f0eff */
[----:B------:R1:W3:Y:S01]  /*16020*/  LDG.E.U8 R65, desc[UR6][R20.64] ;  /* 0x0000000614417981 */ /* 0x0002e2000c1e1100 */
[----:B0-----:R-:W-:-:S03]  /*16030*/  IADD3 R14, P0, PT, R142, UR12, RZ ;  /* 0x0000000c8e0e7c10 */ /* 0x001fc6000ff1e0ff */
[----:B------:R0:W5:Y:S01]  /*16040*/  LDG.E.U8 R75, desc[UR6][R18.64] ;  /* 0x00000006124b7981 */ /* 0x000162000c1e1100 */
[C-C-:B-1----:R-:W-:Y:S02]  /*16050*/  IMAD R32, R91.reuse, UR9, R0.reuse ;  /* 0x000000095b207c24 */ /* 0x142fe4000f8e0200 */
[----:B------:R-:W-:Y:S01]  /*16060*/  VIADD R33, R91, UR4 ;  /* 0x000000045b217c36 */ /* 0x000fe20008000000 */
[----:B------:R-:W-:Y:S02]  /*16070*/  LEA.HI.X.SX32 R15, R142, UR13, 0x1, P0 ;  /* 0x0000000d8e0f7c11 */ /* 0x000fe400080f0eff */
[----:B------:R1:W3:Y:S01]  /*16080*/  LDG.E.U8 R142, desc[UR6][R16.64] ;  /* 0x00000006108e7981 */ /* 0x0002e2000c1e1100 */
[C---:B------:R-:W-:Y:S01]  /*16090*/  IMAD R21, R33.reuse, UR9, R0 ;  /* 0x0000000921157c24 */ /* 0x040fe2000f8e0200 */
[C---:B0-----:R-:W-:Y:S01]  /*160a0*/  IADD3 R18, P0, PT, R32.reuse, UR12, RZ ;  /* 0x0000000c20127c10 */ /* 0x041fe2000ff1e0ff */
[----:B------:R-:W-:Y:S01]  /*160b0*/  VIADD R33, R33, UR4 ;  /* 0x0000000421217c36 */ /* 0x000fe20008000000 */
[----:B------:R0:W3:Y:S02]  /*160c0*/  LDG.E.U8 R91, desc[UR6][R14.64] ;  /* 0x000000060e5b7981 */ /* 0x0000e4000c1e1100 */
[----:B------:R-:W-:-:S02]  /*160d0*/  LEA.HI.X.SX32 R19, R32, UR13, 0x1, P0 ;  /* 0x0000000d20137c11 */ /* 0x000fc400080f0eff */
[----:B------:R-:W-:Y:S01]  /*160e0*/  IADD3 R20, P0, PT, R21, UR12, RZ ;  /* 0x0000000c15147c10 */ /* 0x000fe2000ff1e0ff */
[C-C-:B-1----:R-:W-:Y:S02]  /*160f0*/  IMAD R17, R33.reuse, UR9, R0.reuse ;  /* 0x0000000921117c24 */ /* 0x142fe4000f8e0200 */
[----:B------:R-:W-:Y:S01]  /*16100*/  VIADD R33, R33, UR4 ;  /* 0x0000000421217c36 */ /* 0x000fe20008000000 */
[----:B------:R-:W-:Y:S02]  /*16110*/  LEA.HI.X.SX32 R21, R21, UR13, 0x1, P0 ;  /* 0x0000000d15157c11 */ /* 0x000fe400080f0eff */
[----:B------:R-:W-:Y:S01]  /*16120*/  IADD3 R16, P0, PT, R17, UR12, RZ ;  /* 0x0000000c11107c10 */ /* 0x000fe2000ff1e0ff */
[C---:B0-----:R-:W-:Y:S02]  /*16130*/  IMAD R15, R33.reuse, UR9, R0 ;  /* 0x00000009210f7c24 */ /* 0x041fe4000f8e0200 */
[----:B------:R-:W-:Y:S01]  /*16140*/  VIADD R165, R33, UR4 ;  /* 0x0000000421a57c36 */ /* 0x000fe20008000000 */
[----:B------:R-:W-:-:S02]  /*16150*/  IADD3 R117, PT, PT, R117, R140, R130 ;  /* 0x0000008c75757210 */ /* 0x000fc40007ffe082 */
[----:B------:R-:W-:Y:S01]  /*16160*/  LEA.HI.X.SX32 R17, R17, UR13, 0x1, P0 ;  /* 0x0000000d11117c11 */ /* 0x000fe200080f0eff */
[----:B------:R-:W-:Y:S01]  /*16170*/  IMAD R130, R165, UR9, R0 ;  /* 0x00000009a5827c24 */ /* 0x000fe2000f8e0200 */
[----:B------:R-:W-:Y:S01]  /*16180*/  IADD3 R14, P0, PT, R15, UR12, RZ ;  /* 0x0000000c0f0e7c10 */ /* 0x000fe2000ff1e0ff */
[----:B------:R-:W-:Y:S01]  /*16190*/  VIADD R165, R165, UR4 ;  /* 0x00000004a5a57c36 */ /* 0x000fe20008000000 */
[----:B------:R-:W-:Y:S01]  /*161a0*/  IADD3 R117, PT, PT, R83, R117, R80 ;  /* 0x0000007553757210 */ /* 0x000fe20007ffe050 */
[----:B------:R-:W5:Y:S01]  /*161b0*/  LDG.E.U8 R33, desc[UR6][R16.64] ;  /* 0x0000000610217981 */ /* 0x000f62000c1e1100 */
[----:B------:R-:W-:-:S03]  /*161c0*/  LEA.HI.X.SX32 R15, R15, UR13, 0x1, P0 ;  /* 0x0000000d0f0f7c11 */ /* 0x000fc600080f0eff */
[----:B------:R0:W3:Y:S04]  /*161d0*/  LDG.E.U8 R80, desc[UR6][R18.64] ;  /* 0x0000000612507981 */ /* 0x0000e8000c1e1100 */
[----:B------:R1:W3:Y:S01]  /*161e0*/  LDG.E.U8 R83, desc[UR6][R20.64] ;  /* 0x0000000614537981 */ /* 0x0002e2000c1e1100 */
[----:B------:R-:W-:-:S03]  /*161f0*/  IADD3 R109, PT, PT, R116, R117, R109 ;  /* 0x00000075746d7210 */ /* 0x000fc60007ffe06d */
[----:B------:R1:W5:Y:S01]  /*16200*/  LDG.E.U8 R32, desc[UR6][R14.64] ;  /* 0x000000060e207981 */ /* 0x000362000c1e1100 */
[C---:B0-----:R-:W-:Y:S01]  /*16210*/  IADD3 R18, P0, PT, R130.reuse, UR12, RZ ;  /* 0x0000000c82127c10 */ /* 0x041fe2000ff1e0ff */
        /* <DEDUP_REMOVED lines=8> */
[C---:B------:R-:W-:Y:S02]  /*162a0*/  IMAD R15, R165.reuse, UR9, R0 ;  /* 0x00000009a50f7c24 */ /* 0x040fe4000f8e0200 */
[----:B------:R-:W-:Y:S01]  /*162b0*/  VIADD R165, R165, UR4 ;  /* 0x00000004a5a57c36 */ /* 0x000fe20008000000 */
[----:B------:R-:W-:Y:S01]  /*162c0*/  LEA.HI.X.SX32 R17, R17, UR13, 0x1, P0 ;  /* 0x0000000d11117c11 */ /* 0x000fe200080f0eff */
[----:B------:R-:W-:Y:S01]  /*162d0*/  VIADD R131, R131, UR4 ;  /* 0x0000000483837c36 */ /* 0x000fe20008000000 */
[----:B------:R-:W-:Y:S01]  /*162e0*/  IADD3 R20, PT, PT, R79, R109, R74 ;  /* 0x0000006d4f147210 */ /* 0x000fe20007ffe04a */
[----:B------:R-:W-:Y:S01]  /*162f0*/  IMAD R21, R165, UR9, R0 ;  /* 0x00000009a5157c24 */ /* 0x000fe2000f8e0200 */
[----:B------:R-:W-:Y:S01]  /*16300*/  IADD3 R14, P0, PT, R15, UR12, RZ ;  /* 0x0000000c0f0e7c10 */ /* 0x000fe2000ff1e0ff */
[----:B------:R-:W-:Y:S01]  /*16310*/  VIADD R165, R165, UR4 ;  /* 0x00000004a5a57c36 */ /* 0x000fe20008000000 */
[----:B------:R0:W5:Y:S01]  /*16320*/  LDG.E.U8 R109, desc[UR6][R18.64] ;  /* 0x00000006126d7981 */ /* 0x000162000c1e1100 */
[----:B------:R-:W-:-:S02]  /*16330*/  IADD3 R20, PT, PT, R37, R20, R118 ;  /* 0x0000001425147210 */ /* 0x000fc40007ffe076 */
[----:B------:R-:W-:Y:S01]  /*16340*/  LEA.HI.X.SX32 R15, R15, UR13, 0x1, P0 ;  /* 0x0000000d0f0f7c11 */ /* 0x000fe200080f0eff */
[----:B------:R-:W-:Y:S01]  /*16350*/  IMAD R37, R165, UR9, R0 ;  /* 0x00000009a5257c24 */ /* 0x000fe2000f8e0200 */
[----:B------:R1:W5:Y:S01]  /*16360*/  LDG.E.U8 R116, desc[UR6][R116.64] ;  /* 0x0000000674747981 */ /* 0x000362000c1e1100 */
[----:B------:R-:W-:-:S03]  /*16370*/  VIADD R119, R119, UR4 ;  /* 0x0000000477777c36 */ /* 0x000fc60008000000 */
[----:B------:R1:W5:Y:S01]  /*16380*/  LDG.E.U8 R74, desc[UR6][R16.64] ;  /* 0x00000006104a7981 */ /* 0x000362000c1e1100 */
[----:B0-----:R-:W-:-:S03]  /*16390*/  IADD3 R18, P0, PT, R21, UR12, RZ ;  /* 0x0000000c15127c10 */ /* 0x001fc6000ff1e0ff */
[----:B------:R0:W5:Y:S01]  /*163a0*/  LDG.E.U8 R79, desc[UR6][R14.64] ;  /* 0x000000060e4f7981 */ /* 0x000162000c1e1100 */
[----:B------:R-:W-:Y:S02]  /*163b0*/  LEA.HI.X.SX32 R19, R21, UR13, 0x1, P0 ;  /* 0x0000000d15137c11 */ /* 0x000fe400080f0eff */
[----:B-1----:R-:W-:Y:S02]  /*163c0*/  IADD3 R117, PT, PT, R27, R20, R26 ;  /* 0x000000141b757210 */ /* 0x002fe40007ffe01a */
[----:B------:R-:W-:Y:S01]  /*163d0*/  IADD3 R20, P0, PT, R37, UR12, RZ ;  /* 0x0000000c25147c10 */ /* 0x000fe2000ff1e0ff */
[--C-:B------:R-:W-:Y:S01]  /*163e0*/  IMAD R17, R131, UR9, R0.reuse ;  /* 0x0000000983117c24 */ /* 0x100fe2000f8e0200 */
[----:B------:R1:W5:Y:S02]  /*163f0*/  LDG.E.U8 R26, desc[UR6][R18.64] ;  /* 0x00000006121a7981 */ /* 0x000364000c1e1100 */
[----:B------:R-:W-:Y:S01]  /*16400*/  LEA.HI.X.SX32 R21, R37, UR13, 0x1, P0 ;  /* 0x0000000d25157c11 */ /* 0x000fe200080f0eff */
[--C-:B0-----:R-:W-:Y:S01]  /*16410*/  IMAD R15, R119, UR9, R0.reuse ;  /* 0x00000009770f7c24 */ /* 0x101fe2000f8e0200 */
[----:B------:R-:W-:Y:S01]  /*16420*/  IADD3 R16, P0, PT, R17, UR12, RZ ;  /* 0x0000000c11107c10 */ /* 0x000fe2000ff1e0ff */
[----:B------:R-:W-:Y:S01]  /*16430*/  VIADD R165, R165, UR4 ;  /* 0x00000004a5a57c36 */ /* 0x000fe20008000000 */
[----:B------:R-:W-:Y:S01]  /*16440*/  IADD3 R114, PT, PT, R114, R117, R115 ;  /* 0x0000007572727210 */ /* 0x000fe20007ffe073 */
[----:B------:R0:W5:Y:S01]  /*16450*/  LDG.E.U8 R27, desc[UR6][R20.64] ;  /* 0x00000006141b7981 */ /* 0x000162000c1e1100 */
[----:B------:R-:W-:Y:S01]  /*16460*/  LEA.HI.X.SX32 R17, R17, UR13, 0x1, P0 ;  /* 0x0000000d11117c11 */ /* 0x000fe200080f0eff */
[----:B------:R-:W-:Y:S01]  /*16470*/  IMAD R118, R165, UR9, R0 ;  /* 0x00000009a5767c24 */ /* 0x000fe2000f8e0200 */
[----:B------:R-:W-:Y:S01]  /*16480*/  IADD3 R14, P0, PT, R15, UR12, RZ ;  /* 0x0000000c0f0e7c10 */ /* 0x000fe2000ff1e0ff */
[----:B------:R-:W-:-:S02]  /*16490*/  VIADD R165, R165, UR4 ;  /* 0x00000004a5a57c36 */ /* 0x000fc40008000000 */
[----:B------:R0:W5:Y:S01]  /*164a0*/  LDG.E.U8 R37, desc[UR6][R16.64] ;  /* 0x0000000610257981 */ /* 0x000162000c1e1100 */
[----:B------:R-:W-:Y:S02]  /*164b0*/  LEA.HI.X.SX32 R15, R15, UR13, 0x1, P0 ;  /* 0x0000000d0f0f7c11 */ /* 0x000fe400080f0eff */
[C---:B-1----:R-:W-:Y:S01]  /*164c0*/  IADD3 R18, P0, PT, R118.reuse, UR12, RZ ;  /* 0x0000000c76127c10 */ /* 0x042fe2000ff1e0ff */
[C---:B0-----:R-:W-:Y:S02]  /*164d0*/  IMAD R21, R165.reuse, UR9, R0 ;  /* 0x00000009a5157c24 */ /* 0x041fe4000f8e0200 */
[----:B------:R-:W-:Y:S01]  /*164e0*/  VIADD R165, R165, UR4 ;  /* 0x00000004a5a57c36 */ /* 0x000fe20008000000 */
[----:B------:R-:W-:Y:S01]  /*164f0*/  LEA.HI.X.SX32 R19, R118, UR13, 0x1, P0 ;  /* 0x0000000d76137c11 */ /* 0x000fe200080f0eff */
[----:B------:R0:W5:Y:S01]  /*16500*/  LDG.E.U8 R130, desc[UR6][R14.64] ;  /* 0x000000060e827981 */ /* 0x000162000c1e1100 */
[----:B------:R-:W-:Y:S01]  /*16510*/  IADD3 R20, PT, PT, R73, R114, R72 ;  /* 0x0000007249147210 */ /* 0x000fe20007ffe048 */
[----:B------:R-:W-:Y:S01]  /*16520*/  IMAD R17, R165, UR9, R0 ;  /* 0x00000009a5117c24 */ /* 0x000fe2000f8e0200 */
[----:B------:R-:W-:Y:S01]  /*16530*/  IADD3 R114, P0, PT, R21, UR12, RZ ;  /* 0x0000000c15727c10 */ /* 0x000fe2000ff1e0ff */
[----:B------:R-:W-:Y:S01]  /*16540*/  VIADD R165, R165, UR4 ;  /* 0x00000004a5a57c36 */ /* 0x000fe20008000000 */
[----:B------:R1:W5:Y:S02]  /*16550*/  LDG.E.U8 R117, desc[UR6][R18.64] ;  /* 0x0000000612757981 */ /* 0x000364000c1e1100 */
[----:B------:R-:W-:-:S02]  /*16560*/  LEA.HI.X.SX32 R115, R21, UR13, 0x1, P0 ;  /* 0x0000000d15737c11 */ /* 0x000fc400080f0eff */
[----:B------:R-:W-:Y:S01]  /*16570*/  IADD3 R16, P0, PT, R17, UR12, RZ ;  /* 0x0000000c11107c10 */ /* 0x000fe2000ff1e0ff */
[C-C-:B0-----:R-:W-:Y:S02]  /*16580*/  IMAD R15, R165.reuse, UR9, R0.reuse ;  /* 0x00000009a50f7c24 */ /* 0x141fe4000f8e0200 */
[----:B------:R-:W-:Y:S01]  /*16590*/  VIADD R165, R165, UR4 ;  /* 0x00000004a5a57c36 */ /* 0x000fe20008000000 */
[----:B------:R-:W-:Y:S01]  /*165a0*/  LEA.HI.X.SX32 R17, R17, UR13, 0x1, P0 ;  /* 0x0000000d11117c11 */ /* 0x000fe200080f0eff */
[----:B------:R4:W5:Y:S01]  /*165b0*/  LDG.E.U8 R114, desc[UR6][R114.64] ;  /* 0x0000000672727981 */ /* 0x000962000c1e1100 */
[----:B------:R-:W-:Y:S01]  /*165c0*/  IADD3 R14, P0, PT, R15, UR12, RZ ;  /* 0x0000000c0f0e7c10 */ /* 0x000fe2000ff1e0ff */
[C---:B------:R-:W-:Y:S02]  /*165d0*/  IMAD R21, R165.reuse, UR9, R0 ;  /* 0x00000009a5157c24 */ /* 0x040fe4000f8e0200 */
[----:B------:R-:W-:Y:S01]  /*165e0*/  VIADD R165, R165, UR4 ;  /* 0x00000004a5a57c36 */ /* 0x000fe20008000000 */
[----:B------:R-:W-:Y:S01]  /*165f0*/  LEA.HI.X.SX32 R15, R15, UR13, 0x1, P0 ;  /* 0x0000000d0f0f7c11 */ /* 0x000fe200080f0eff */
[----:B------:R0:W5:Y:S01]  /*16600*/  LDG.E.U8 R72, desc[UR6][R16.64] ;  /* 0x0000000610487981 */ /* 0x000162000c1e1100 */
[----:B------:R-:W-:Y:S01]  /*16610*/  IADD3 R112, PT, PT, R161, R20, R112 ;  /* 0x00000014a1707210 */ /* 0x000fe20007ffe070 */
[----:B-1----:R-:W-:Y:S01]  /*16620*/  IMAD R19, R165, UR9, R0 ;  /* 0x00000009a5137c24 */ /* 0x002fe2000f8e0200 */
[----:B------:R-:W-:Y:S01]  /*16630*/  IADD3 R20, P0, PT, R21, UR12, RZ ;  /* 0x0000000c15147c10 */ /* 0x000fe2000ff1e0ff */
[----:B------:R-:W-:Y:S01]  /*16640*/  VIADD R165, R165, UR4 ;  /* 0x00000004a5a57c36 */ /* 0x000fe20008000000 */
[----:B----4-:R-:W-:Y:S01]  /*16650*/  IADD3 R115, PT, PT, R61, R112, R60 ;  /* 0x000000703d737210 */ /* 0x010fe20007ffe03c */
[----:B------:R1:W4:Y:S01]  /*16660*/  LDG.E.U8 R73, desc[UR6][R14.64] ;  /* 0x000000060e497981 */ /* 0x000322000c1e1100 */
[----:B------:R-:W-:Y:S01]  /*16670*/  LEA.HI.X.SX32 R21, R21, UR13, 0x1, P0 ;  /* 0x0000000d15157c11 */ /* 0x000fe200080f0eff */
[----:B------:R-:W-:Y:S01]  /*16680*/  VIADD R61, R165, UR4 ;  /* 0x00000004a53d7c36 */ /* 0x000fe20008000000 */
[----:B------:R-:W-:Y:S01]  /*16690*/  IADD3 R18, P0, PT, R19, UR12, RZ ;  /* 0x0000000c13127c10 */ /* 0x000fe2000ff1e0ff */
[----:B0-----:R-:W-:Y:S01]  /*166a0*/  IMAD R17, R165, UR9, R0 ;  /* 0x00000009a5117c24 */ /* 0x001fe2000f8e0200 */
[----:B------:R-:W-:Y:S01]  /*166b0*/  IADD3 R115, PT, PT, R70, R115, R71 ;  /* 0x0000007346737210 */ /* 0x000fe20007ffe047 */
[----:B------:R-:W4:Y:S01]  /*166c0*/  LDG.E.U8 R112, desc[UR6][R20.64] ;  /* 0x0000000614707981 */ /* 0x000f22000c1e1100 */
[----:B------:R-:W-:-:S02]  /*166d0*/  LEA.HI.X.SX32 R19, R19, UR13, 0x1, P0 ;  /* 0x0000000d13137c11 */ /* 0x000fc400080f0eff */
[----:B------:R-:W-:Y:S01]  /*166e0*/  IADD3 R16, P0, PT, R17, UR12, RZ ;  /* 0x0000000c11107c10 */ /* 0x000fe2000ff1e0ff */
[C-C-:B-1----:R-:W-:Y:S02]  /*166f0*/  IMAD R15, R61.reuse, UR9, R0.reuse ;  /* 0x000000093d0f7c24 */ /* 0x142fe4000f8e0200 */
[----:B------:R-:W-:Y:S01]  /*16700*/  VIADD R61, R61, UR4 ;  /* 0x000000043d3d7c36 */ /* 0x000fe20008000000 */
[----:B------:R-:W-:Y:S01]  /*16710*/  LEA.HI.X.SX32 R17, R17, UR13, 0x1, P0 ;  /* 0x0000000d11117c11 */ /* 0x000fe200080f0eff */
[----:B------:R0:W4:Y:S01]  /*16720*/  LDG.E.U8 R165, desc[UR6][R18.64] ;  /* 0x0000000612a57981 */ /* 0x000122000c1e1100 */
[----:B------:R-:W-:Y:S01]  /*16730*/  IADD3 R14, P0, PT, R15, UR12, RZ ;  /* 0x0000000c0f0e7c10 */ /* 0x000fe2000ff1e0ff */
[C-C-:B------:R-:W-:Y:S02]  /*16740*/  IMAD R118, R61.reuse, UR9, R0.reuse ;  /* 0x000000093d767c24 */ /* 0x140fe4000f8e0200 */
[----:B------:R-:W-:Y:S01]  /*16750*/  VIADD R161, R61, UR4 ;  /* 0x000000043da17c36 */ /* 0x000fe20008000000 */
[----:B------:R-:W-:Y:S01]  /*16760*/  LEA.HI.X.SX32 R15, R15, UR13, 0x1, P0 ;  /* 0x0000000d0f0f7c11 */ /* 0x000fe200080f0eff */
[----:B------:R1:W4:Y:S01]  /*16770*/  LDG.E.U8 R60, desc[UR6][R16.64] ;  /* 0x00000006103c7981 */ /* 0x000322000c1e1100 */
[----:B------:R-:W-:Y:S01]  /*16780*/  IADD3 R70, P0, PT, R118, UR12, RZ ;  /* 0x0000000c76467c10 */ /* 0x000fe2000ff1e0ff */
[----:B0-----:R-:W-:-:S02]  /*16790*/  IMAD R18, R161, UR9, R0 ;  /* 0x00000009a1127c24 */ /* 0x001fc4000f8e0200 */
[----:B------:R0:W4:Y:S01]  /*167a0*/  LDG.E.U8 R61, desc[UR6][R14.64] ;  /* 0x000000060e3d7981 */ /* 0x000122000c1e1100 */
[----:B------:R-:W-:Y:S01]  /*167b0*/  VIADD R161, R161, UR4 ;  /* 0x00000004a1a17c36 */ /* 0x000fe20008000000 */
[----:B------:R-:W-:Y:S02]  /*167c0*/  LEA.HI.X.SX32 R71, R118, UR13, 0x1, P0 ;  /* 0x0000000d76477c11 */ /* 0x000fe400080f0eff */
[C---:B------:R-:W-:Y:S01]  /*167d0*/  IADD3 R20, P0, PT, R18.reuse, UR12, RZ ;  /* 0x0000000c12147c10 */ /* 0x040fe2000ff1e0ff */
[C-C-:B-1----:R-:W-:Y:S02]  /*167e0*/  IMAD R17, R161.reuse, UR9, R0.reuse ;  /* 0x00000009a1117c24 */ /* 0x142fe4000f8e0200 */
[----:B------:R-:W-:Y:S01]  /*167f0*/  VIADD R19, R161, UR4 ;  /* 0x00000004a1137c36 */ /* 0x000fe20008000000 */
[----:B------:R-:W-:Y:S01]  /*16800*/  LEA.HI.X.SX32 R21, R18, UR13, 0x1, P0 ;  /* 0x0000000d12157c11 */ /* 0x000fe200080f0eff */
[----:B------:R-:W4:Y:S01]  /*16810*/  LDG.E.U8 R70, desc[UR6][R70.64] ;  /* 0x0000000646467981 */ /* 0x000f22000c1e1100 */
[----:B------:R-:W-:Y:S01]  /*16820*/  IADD3 R16, P0, PT, R17, UR12, RZ ;  /* 0x0000000c11107c10 */ /* 0x000fe2000ff1e0ff */
[----:B0-----:R-:W-:-:S02]  /*16830*/  IMAD R15, R19, UR9, R0 ;  /* 0x00000009130f7c24 */ /* 0x001fc4000f8e0200 */
[----:B------:R-:W-:Y:S01]  /*16840*/  VIADD R19, R19, UR4 ;  /* 0x0000000413137c36 */ /* 0x000fe20008000000 */
[----:B------:R-:W-:Y:S01]  /*16850*/  LEA.HI.X.SX32 R17, R17, UR13, 0x1, P0 ;  /* 0x0000000d11117c11 */ /* 0x000fe200080f0eff */
[----:B------:R0:W4:Y:S01]  /*16860*/  LDG.E.U8 R161, desc[UR6][R20.64] ;  /* 0x0000000614a17981 */ /* 0x000122000c1e1100 */
[----:B------:R-:W-:Y:S01]  /*16870*/  IADD3 R14, P0, PT, R15, UR12, RZ ;  /* 0x0000000c0f0e7c10 */ /* 0x000fe2000ff1e0ff */
[C---:B------:R-:W-:Y:S02]  /*16880*/  IMAD R118, R19.reuse, UR9, R0 ;  /* 0x0000000913767c24 */ /* 0x040fe4000f8e0200 */
[----:B------:R-:W-:Y:S01]  /*16890*/  VIADD R19, R19, UR4 ;  /* 0x0000000413137c36 */ /* 0x000fe20008000000 */
[----:B------:R-:W-:Y:S02]  /*168a0*/  IADD3 R115, PT, PT, R141, R115, R62 ;  /* 0x000000738d737210 */ /* 0x000fe40007ffe03e */
[----:B------:R-:W-:Y:S01]  /*168b0*/  LEA.HI.X.SX32 R15, R15, UR13, 0x1, P0 ;  /* 0x0000000d0f0f7c11 */ /* 0x000fe200080f0eff */
[----:B------:R1:W4:Y:S01]  /*168c0*/  LDG.E.U8 R62, desc[UR6][R16.64] ;  /* 0x00000006103e7981 */ /* 0x000322000c1e1100 */
[----:B------:R-:W-:Y:S01]  /*168d0*/  IADD3 R18, P0, PT, R118, UR12, RZ ;  /* 0x0000000c76127c10 */ /* 0x000fe2000ff1e0ff */
[C---:B0-----:R-:W-:Y:S01]  /*168e0*/  IMAD R21, R19.reuse, UR9, R0 ;  /* 0x0000000913157c24 */ /* 0x041fe2000f8e0200 */
[----:B------:R-:W-:Y:S01]  /*168f0*/  IADD3 R54, PT, PT, R54, R115, R87 ;  /* 0x0000007336367210 */ /* 0x000fe20007ffe057 */
[----:B------:R-:W-:Y:S01]  /*16900*/  VIADD R87, R19, UR4 ;  /* 0x0000000413577c36 */ /* 0x000fe20008000000 */
[----:B------:R-:W-:Y:S01]  /*16910*/  LEA.HI.X.SX32 R19, R118, UR13, 0x1, P0 ;  /* 0x0000000d76137c11 */ /* 0x000fe200080f0eff */
[----:B------:R0:W4:Y:S01]  /*16920*/  LDG.E.U8 R71, desc[UR6][R14.64] ;  /* 0x000000060e477981 */ /* 0x000122000c1e1100 */
[----:B------:R-:W-:-:S04]  /*16930*/  IADD3 R20, P0, PT, R21, UR12, RZ ;  /* 0x0000000c15147c10 */ /* 0x000fc8000ff1e0ff */
[----:B------:R-:W-:Y:S02]  /*16940*/  LEA.HI.X.SX32 R21, R21, UR13, 0x1, P0 ;  /* 0x0000000d15157c11 */ /* 0x000fe400080f0eff */
[----:B------:R-:W-:Y:S01]  /*16950*/  IADD3 R115, PT, PT, R55, R54, R22 ;  /* 0x0000003637737210 */ /* 0x000fe20007ffe016 */
[C---:B-1----:R-:W-:Y:S01]  /*16960*/  IMAD R17, R87.reuse, UR9, R0 ;  /* 0x0000000957117c24 */ /* 0x042fe2000f8e0200 */
[----:B------:R-:W4:Y:S01]  /*16970*/  LDG.E.U8 R55, desc[UR6][R18.64] ;  /* 0x0000000612377981 */ /* 0x000f22000c1e1100 */
[----:B------:R-:W-:-:S03]  /*16980*/  VIADD R87, R87, UR4 ;  /* 0x0000000457577c36 */ /* 0x000fc60008000000 */
[----:B------:R1:W4:Y:S01]  /*16990*/  LDG.E.U8 R54, desc[UR6][R20.64] ;  /* 0x0000000614367981 */ /* 0x000322000c1e1100 */
[----:B------:R-:W-:Y:S01]  /*169a0*/  IADD3 R16, P0, PT, R17, UR12, RZ ;  /* 0x0000000c11107c10 */ /* 0x000fe2000ff1e0ff */
[----:B0-----:R-:W-:-:S03]  /*169b0*/  IMAD R15, R87, UR9, R0 ;  /* 0x00000009570f7c24 */ /* 0x001fc6000f8e0200 */
[----:B------:R-:W-:Y:S02]  /*169c0*/  LEA.HI.X.SX32 R17, R17, UR13, 0x1, P0 ;  /* 0x0000000d11117c11 */ /* 0x000fe400080f0eff */
[----:B------:R-:W-:Y:S01]  /*169d0*/  IADD3 R14, P0, PT, R15, UR12, RZ ;  /* 0x0000000c0f0e7c10 */ /* 0x000fe2000ff1e0ff */
[----:B------:R-:W-:Y:S02]  /*169e0*/  VIADD R87, R87, UR4 ;  /* 0x0000000457577c36 */ /* 0x000fe40008000000 */
[----:B------:R-:W4:Y:S01]  /*169f0*/  LDG.E.U8 R22, desc[UR6][R16.64] ;  /* 0x0000000610167981 */ /* 0x000f22000c1e1100 */
[----:B------:R-:W-:Y:S01]  /*16a00*/  LEA.HI.X.SX32 R15, R15, UR13, 0x1, P0 ;  /* 0x0000000d0f0f7c11 */ /* 0x000fe200080f0eff */
[C---:B------:R-:W-:Y:S02]  /*16a10*/  VIADD R141, R87.reuse, UR4 ;  /* 0x00000004578d7c36 */ /* 0x040fe40008000000 */
[--C-:B------:R-:W-:Y:S02]  /*16a20*/  IMAD R118, R87, UR9, R0.reuse ;  /* 0x0000000957767c24 */ /* 0x100fe4000f8e0200 */
[----:B------:R0:W4:Y:S01]  /*16a30*/  LDG.E.U8 R87, desc[UR6][R14.64] ;  /* 0x000000060e577981 */ /* 0x000122000c1e1100 */
[----:B-1----:R-:W-:-:S02]  /*16a40*/  IMAD R20, R141, UR9, R0 ;  /* 0x000000098d147c24 */ /* 0x002fc4000f8e0200 */
[----:B------:R-:W-:Y:S01]  /*16a50*/  VIADD R141, R141, UR4 ;  /* 0x000000048d8d7c36 */ /* 0x000fe20008000000 */
[----:B------:R-:W-:Y:S02]  /*16a60*/  IADD3 R110, PT, PT, R113, R115, R110 ;  /* 0x00000073716e7210 */ /* 0x000fe40007ffe06e */
[C---:B------:R-:W-:Y:S01]  /*16a70*/  IADD3 R18, P0, PT, R118.reuse, UR12, RZ ;  /* 0x0000000c76127c10 */ /* 0x040fe2000ff1e0ff */
[----:B------:R-:W-:Y:S01]  /*16a80*/  VIADD R21, R141, UR4 ;  /* 0x000000048d157c36 */ /* 0x000fe20008000000 */
[----:B------:R-:W-:Y:S01]  /*16a90*/  IADD3 R58, PT, PT, R111, R110, R58 ;  /* 0x0000006e6f3a7210 */ /* 0x000fe20007ffe03a */
[--C-:B------:R-:W-:Y:S01]  /*16aa0*/  IMAD R141, R141, UR9, R0.reuse ;  /* 0x000000098d8d7c24 */ /* 0x100fe2000f8e0200 */
[----:B------:R-:W-:Y:S01]  /*16ab0*/  LEA.HI.X.SX32 R19, R118, UR13, 0x1, P0 ;  /* 0x0000000d76137c11 */ /* 0x000fe200080f0eff */
[----:B0-----:R-:W-:Y:S01]  /*16ac0*/  IMAD R15, R21, UR9, R0 ;  /* 0x00000009150f7c24 */ /* 0x001fe2000f8e0200 */
[----:B------:R-:W-:Y:S01]  /*16ad0*/  IADD3 R110, P0, PT, R20, UR12, RZ ;  /* 0x0000000c146e7c10 */ /* 0x000fe2000ff1e0ff */
[----:B------:R-:W-:-:S02]  /*16ae0*/  VIADD R149, R149, UR4 ;  /* 0x0000000495957c36 */ /* 0x000fc40008000000 */
[----:B------:R0:W4:Y:S01]  /*16af0*/  LDG.E.U8 R115, desc[UR6][R18.64] ;  /* 0x0000000612737981 */ /* 0x000122000c1e1100 */
[----:B------:R-:W-:Y:S02]  /*16b00*/  LEA.HI.X.SX32 R111, R20, UR13, 0x1, P0 ;  /* 0x0000000d146f7c11 */ /* 0x000fe400080f0eff */
[----:B------:R-:W-:Y:S01]  /*16b10*/  IADD3 R20, PT, PT, R25, R58, R24 ;  /* 0x0000003a19147210 */ /* 0x000fe20007ffe018 */
[--C-:B------:R-:W-:Y:S01]  /*16b20*/  IMAD R25, R149, UR9, R0.reuse ;  /* 0x0000000995197c24 */ /* 0x100fe2000f8e0200 */
[----:B------:R-:W-:Y:S01]  /*16b30*/  IADD3 R16, P0, PT, R141, UR12, RZ ;  /* 0x0000000c8d107c10 */ /* 0x000fe2000ff1e0ff */
[----:B------:R-:W-:Y:S01]  /*16b40*/  VIADD R21, R21, UR4 ;  /* 0x0000000415157c36 */ /* 0x000fe20008000000 */
[----:B------:R-:W-:Y:S01]  /*16b50*/  IADD3 R14, P1, PT, R15, UR12, RZ ;  /* 0x0000000c0f0e7c10 */ /* 0x000fe2000ff3e0ff */
[----:B------:R1:W4:Y:S01]  /*16b60*/  LDG.E.U8 R110, desc[UR6][R110.64] ;  /* 0x000000066e6e7981 */ /* 0x000322000c1e1100 */
[----:B------:R-:W-:Y:S02]  /*16b70*/  LEA.HI.X.SX32 R17, R141, UR13, 0x1, P0 ;  /* 0x0000000d8d117c11 */ /* 0x000fe400080f0eff */
[----:B------:R-:W-:Y:S01]  /*16b80*/  LEA.HI.X.SX32 R15, R15, UR13, 0x1, P1 ;  /* 0x0000000d0f0f7c11 */ /* 0x000fe200088f0eff */
[----:B0-----:R-:W-:Y:S01]  /*16b90*/  IMAD R18, R21, UR9, R0 ;  /* 0x0000000915127c24 */ /* 0x001fe2000f8e0200 */
[----:B------:R-:W-:Y:S01]  /*16ba0*/  IADD3 R24, P0, PT, R25, UR12, RZ ;  /* 0x0000000c19187c10 */ /* 0x000fe2000ff1e0ff */
[----:B------:R-:W-:Y:S01]  /*16bb0*/  VIADD R21, R21, UR4 ;  /* 0x0000000415157c36 */ /* 0x000fe20008000000 */
[----:B------:R-:W4:Y:S01]  /*16bc0*/  LDG.E.U8 R58, desc[UR6][R16.64] ;  /* 0x00000006103a7981 */ /* 0x000f22000c1e1100 */
[----:B------:R-:W-:-:S02]  /*16bd0*/  IADD3 R118, PT, PT, R84, R20, R57 ;  /* 0x0000001454767210 */ /* 0x000fc40007ffe039 */
[----:B------:R-:W-:Y:S01]  /*16be0*/  LEA.HI.X.SX32 R25, R25, UR13, 0x1, P0 ;  /* 0x0000000d19197c11 */ /* 0x000fe200080f0eff */
[----:B------:R0:W4:Y:S01]  /*16bf0*/  LDG.E.U8 R113, desc[UR6][R14.64] ;  /* 0x000000060e717981 */ /* 0x000122000c1e1100 */
[C---:B------:R-:W-:Y:S01]  /*16c00*/  IADD3 R20, P0, PT, R18.reuse, UR12, RZ ;  /* 0x0000000c12147c10 */ /* 0x040fe2000ff1e0ff */
[C---:B-1----:R-:W-:Y:S02]  /*16c10*/  VIADD R111, R21.reuse, UR4 ;  /* 0x00000004156f7c36 */ /* 0x042fe40008000000 */
[--C-:B------:R-:W-:Y:S01]  /*16c20*/  IMAD R19, R21, UR9, R0.reuse ;  /* 0x0000000915137c24 */ /* 0x100fe2000f8e0200 */
[----:B------:R-:W-:Y:S01]  /*16c30*/  LEA.HI.X.SX32 R21, R18, UR13, 0x1, P0 ;  /* 0x0000000d12157c11 */ /* 0x000fe200080f0eff */
[----:B------:R-:W-:Y:S01]  /*16c40*/  IMAD R111, R111, UR9, R0 ;  /* 0x000000096f6f7c24 */ /* 0x000fe2000f8e0200 */
[----:B------:R1:W4:Y:S02]  /*16c50*/  LDG.E.U8 R57, desc[UR6][R24.64] ;  /* 0x0000000618397981 */ /* 0x000324000c1e1100 */
[----:B0-----:R-:W-:-:S02]  /*16c60*/  IADD3 R14, P0, PT, R19, UR12, RZ ;  /* 0x0000000c130e7c10 */ /* 0x001fc4000ff1e0ff */
[----:B------:R0:W4:Y:S01]  /*16c70*/  LDG.E.U8 R84, desc[UR6][R20.64] ;  /* 0x0000000614547981 */ /* 0x000122000c1e1100 */
[----:B------:R-:W-:Y:S02]  /*16c80*/  IADD3 R18, P1, PT, R111, UR12, RZ ;  /* 0x0000000c6f127c10 */ /* 0x000fe4000ff3e0ff */
[----:B------:R-:W-:Y:S02]  /*16c90*/  LEA.HI.X.SX32 R15, R19, UR13, 0x1, P0 ;  /* 0x0000000d130f7c11 */ /* 0x000fe400080f0eff */
[----:B------:R-:W-:-:S03]  /*16ca0*/  LEA.HI.X.SX32 R19, R111, UR13, 0x1, P1 ;  /* 0x0000000d6f137c11 */ /* 0x000fc600088f0eff */
[----:B------:R0:W4:Y:S01]  /*16cb0*/  LDG.E.U8 R111, desc[UR6][R14.64] ;  /* 0x000000060e6f7981 */ /* 0x000122000c1e1100 */
[----:B------:R-:W-:-:S03]  /*16cc0*/  VIADD R167, R85, UR4 ;  /* 0x0000000455a77c36 */ /* 0x000fc60008000000 */
[----:B------:R2:W4:Y:S01]  /*16cd0*/  LDG.E.U8 R85, desc[UR6][R18.64] ;  /* 0x0000000612557981 */ /* 0x000522000c1e1100 */
[--C-:B------:R-:W-:Y:S02]  /*16ce0*/  IMAD R17, R167, UR9, R0.reuse ;  /* 0x00000009a7117c24 */ /* 0x100fe4000f8e0200 */
[----:B------:R-:W-:Y:S02]  /*16cf0*/  VIADD R139, R139, UR4 ;  /* 0x000000048b8b7c36 */ /* 0x000fe40008000000 */
[----:B------:R-:W-:Y:S01]  /*16d00*/  VIADD R131, R131, UR4 ;  /* 0x0000000483837c36 */ /* 0x000fe20008000000 */
[----:B------:R-:W-:Y:S01]  /*16d10*/  IADD3 R16, P0, PT, R17, UR12, RZ ;  /* 0x0000000c11107c10 */ /* 0x000fe2000ff1e0ff */
[----:B-1----:R-:W-:Y:S01]  /*16d20*/  IMAD R24, R139, UR9, R0 ;  /* 0x000000098b187c24 */ /* 0x002fe2000f8e0200 */
[----:B------:R-:W-:Y:S01]  /*16d30*/  IADD3 R90, PT, PT, R135, R118, R90 ;  /* 0x00000076875a7210 */ /* 0x000fe20007ffe05a */
[----:B0-----:R-:W-:Y:S01]  /*16d40*/  VIADD R21, R119, UR4 ;  /* 0x0000000477157c36 */ /* 0x001fe20008000000 */
[----:B------:R-:W-:Y:S01]  /*16d50*/  LEA.HI.X.SX32 R17, R17, UR13, 0x1, P0 ;  /* 0x0000000d11117c11 */ /* 0x000fe200080f0eff */
[----:B------:R-:W-:Y:S01]  /*16d60*/  IMAD R25, R131, UR9, R0 ;  /* 0x0000000983197c24 */ /* 0x000fe2000f8e0200 */
[C---:B------:R-:W-:Y:S01]  /*16d70*/  IADD3 R14, P0, PT, R24.reuse, UR12, RZ ;  /* 0x0000000c180e7c10 */ /* 0x040fe2000ff1e0ff */
[----:B------:R-:W-:Y:S01]  /*16d80*/  VIADD R149, R149, UR4 ;  /* 0x0000000495957c36 */ /* 0x000fe20008000000 */
[----:B------:R-:W-:Y:S01]  /*16d90*/  IADD3 R20, PT, PT, R81, R90, R34 ;  /* 0x0000005a51147210 */ /* 0x000fe20007ffe022 */
[--C-:B--2---:R-:W-:Y:S01]  /*16da0*/  IMAD R19, R21, UR9, R0.reuse ;  /* 0x0000000915137c24 */ /* 0x104fe2000f8e0200 */
[----:B------:R-:W-:Y:S01]  /*16db0*/  LEA.HI.X.SX32 R15, R24, UR13, 0x1, P0 ;  /* 0x0000000d180f7c11 */ /* 0x000fe200080f0eff */
[----:B------:R-:W-:Y:S01]  /*16dc0*/  IMAD R24, R149, UR9, R0 ;  /* 0x0000000995187c24 */ /* 0x000fe2000f8e0200 */
[----:B------:R-:W-:Y:S01]  /*16dd0*/  IADD3 R34, P1, PT, R25, UR12, RZ ;  /* 0x0000000c19227c10 */ /* 0x000fe2000ff3e0ff */
[----:B------:R-:W-:Y:S01]  /*16de0*/  VIADD R167, R167, UR4 ;  /* 0x00000004a7a77c36 */ /* 0x000fe20008000000 */
[----:B------:R-:W-:Y:S01]  /*16df0*/  IADD3 R20, PT, PT, R66, R20, R35 ;  /* 0x0000001442147210 */ /* 0x000fe20007ffe023 */
[----:B------:R0:W2:Y:S01]  /*16e00*/  LDG.E.U8 R141, desc[UR6][R16.64] ;  /* 0x00000006108d7981 */ /* 0x0000a2000c1e1100 */
[----:B------:R-:W-:-:S02]  /*16e10*/  LEA.HI.X.SX32 R35, R25, UR13, 0x1, P1 ;  /* 0x0000000d19237c11 */ /* 0x000fc400088f0eff */
[----:B------:R-:W-:Y:S01]  /*16e20*/  IADD3 R118, P0, PT, R19, UR12, RZ ;  /* 0x0000000c13767c10 */ /* 0x000fe2000ff1e0ff */
[----:B------:R-:W-:Y:S01]  /*16e30*/  VIADD R135, R139, UR4 ;  /* 0x000000048b877c36 */ /* 0x000fe20008000000 */
[C---:B------:R-:W-:Y:S01]  /*16e40*/  IADD3 R18, P1, PT, R24.reuse, UR12, RZ ;  /* 0x0000000c18127c10 */ /* 0x040fe2000ff3e0ff */
[----:B------:R-:W-:Y:S01]  /*16e50*/  VIADD R131, R131, UR4 ;  /* 0x0000000483837c36 */ /* 0x000fe20008000000 */
[----:B------:R-:W-:Y:S01]  /*16e60*/  LEA.HI.X.SX32 R119, R19, UR13, 0x1, P0 ;  /* 0x0000000d13777c11 */ /* 0x000fe200080f0eff */
[----:B------:R1:W2:Y:S01]  /*16e70*/  LDG.E.U8 R90, desc[UR6][R14.64] ;  /* 0x000000060e5a7981 */ /* 0x0002a2000c1e1100 */
[--C-:B0-----:R-:W-:Y:S01]  /*16e80*/  IMAD R17, R167, UR9, R0.reuse ;  /* 0x00000009a7117c24 */ /* 0x101fe2000f8e0200 */
[----:B------:R-:W-:Y:S01]  /*16e90*/  LEA.HI.X.SX32 R19, R24, UR13, 0x1, P1 ;  /* 0x0000000d18137c11 */ /* 0x000fe200088f0eff */
[----:B------:R-:W-:Y:S01]  /*16ea0*/  IMAD R24, R135, UR9, R0 ;  /* 0x0000000987187c24 */ /* 0x000fe2000f8e0200 */
[----:B------:R-:W-:Y:S01]  /*16eb0*/  IADD3 R20, PT, PT, R127, R20, R138 ;  /* 0x000000147f147210 */ /* 0x000fe20007ffe08a */
[----:B------:R-:W-:Y:S01]  /*16ec0*/  VIADD R139, R21, UR4 ;  /* 0x00000004158b7c36 */ /* 0x000fe20008000000 */
[----:B------:R-:W-:Y:S01]  /*16ed0*/  IADD3 R16, P0, PT, R17, UR12, RZ ;  /* 0x0000000c11107c10 */ /* 0x000fe2000ff1e0ff */
[----:B------:R-:W-:Y:S01]  /*16ee0*/  IMAD R21, R131, UR9, R0 ;  /* 0x0000000983157c24 */ /* 0x000fe2000f8e0200 */
[----:B------:R0:W2:Y:S02]  /*16ef0*/  LDG.E.U8 R66, desc[UR6][R18.64] ;  /* 0x0000000612427981 */ /* 0x0000a4000c1e1100 */
[----:B------:R-:W-:-:S02]  /*16f00*/  LEA.HI.X.SX32 R17, R17, UR13, 0x1, P0 ;  /* 0x0000000d11117c11 */ /* 0x000fc400080f0eff */
[C---:B-1----:R-:W-:Y:S01]  /*16f10*/  IADD3 R14, P0, PT, R24.reuse, UR12, RZ ;  /* 0x0000000c180e7c10 */ /* 0x042fe2000ff1e0ff */
[----:B------:R-:W-:Y:S01]  /*16f20*/  VIADD R149, R149, UR4 ;  /* 0x0000000495957c36 */ /* 0x000fe20008000000 */
[----:B------:R-:W2:Y:S02]  /*16f30*/  LDG.E.U8 R34, desc[UR6][R34.64] ;  /* 0x0000000622227981 */ /* 0x000ea4000c1e1100 */
[----:B------:R-:W-:Y:S01]  /*16f40*/  LEA.HI.X.SX32 R15, R24, UR13, 0x1, P0 ;  /* 0x0000000d180f7c11 */ /* 0x000fe200080f0eff */
[----:B------:R-:W-:Y:S01]  /*16f50*/  VIADD R127, R167, UR4 ;  /* 0x00000004a77f7c36 */ /* 0x000fe20008000000 */
[----:B------:R-:W-:Y:S01]  /*16f60*/  IADD3 R24, P0, PT, R21, UR12, RZ ;  /* 0x0000000c15187c10 */ /* 0x000fe2000ff1e0ff */
[----:B0-----:R-:W-:Y:S01]  /*16f70*/  IMAD R19, R139, UR9, R0 ;  /* 0x000000098b137c24 */ /* 0x001fe2000f8e0200 */
[----:B------:R0:W2:Y:S01]  /*16f80*/  LDG.E.U8 R140, desc[UR6][R16.64] ;  /* 0x00000006108c7981 */ /* 0x0000a2000c1e1100 */
[----:B------:R-:W-:Y:S02]  /*16f90*/  IADD3 R120, PT, PT, R121, R20, R120 ;  /* 0x0000001479787210 */ /* 0x000fe40007ffe078 */
[----:B------:R-:W-:Y:S01]  /*16fa0*/  LEA.HI.X.SX32 R25, R21, UR13, 0x1, P0 ;  /* 0x0000000d15197c11 */ /* 0x000fe200080f0eff */
[----:B------:R1:W2:Y:S01]  /*16fb0*/  LDG.E.U8 R81, desc[UR6][R14.64] ;  /* 0x000000060e517981 */ /* 0x0002a2000c1e1100 */
[----:B------:R-:W-:Y:S01]  /*16fc0*/  IADD3 R20, P0, PT, R19, UR12, RZ ;  /* 0x0000000c13147c10 */ /* 0x000fe2000ff1e0ff */
[----:B------:R-:W-:-:S02]  /*16fd0*/  VIADD R135, R135, UR4 ;  /* 0x0000000487877c36 */ /* 0x000fc40008000000 */
[----:B------:R-:W-:Y:S01]  /*16fe0*/  VIADD R167, R139, UR4 ;  /* 0x000000048ba77c36 */ /* 0x000fe20008000000 */
[----:B------:R-:W2:Y:S01]  /*16ff0*/  LDG.E.U8 R118, desc[UR6][R118.64] ;  /* 0x0000000676767981 */ /* 0x000ea2000c1e1100 */
[----:B0-----:R-:W-:Y:S02]  /*17000*/  IMAD R17, R149, UR9, R0 ;  /* 0x0000000995117c24 */ /* 0x001fe4000f8e0200 */
[----:B------:R-:W-:Y:S01]  /*17010*/  VIADD R169, R131, UR4 ;  /* 0x0000000483a97c36 */ /* 0x000fe20008000000 */
[----:B---3--:R-:W-:Y:S01]  /*17020*/  IADD3 R80, PT, PT, R83, R120, R80 ;  /* 0x0000007853507210 */ /* 0x008fe20007ffe050 */
[--C-:B-1----:R-:W-:Y:S01]  /*17030*/  IMAD R14, R127, UR9, R0.reuse ;  /* 0x000000097f0e7c24 */ /* 0x102fe2000f8e0200 */
[----:B------:R-:W-:Y:S01]  /*17040*/  IADD3 R18, P1, PT, R17, UR12, RZ ;  /* 0x0000000c11127c10 */ /* 0x000fe2000ff3e0ff */
[----:B------:R-:W-:Y:S01]  /*17050*/  IMAD R15, R135, UR9, R0 ;  /* 0x00000009870f7c24 */ /* 0x000fe2000f8e0200 */
[----:B------:R-:W-:Y:S01]  /*17060*/  LEA.HI.X.SX32 R21, R19, UR13, 0x1, P0 ;  /* 0x0000000d13157c11 */ /* 0x000fe200080f0eff */
[----:B------:R-:W3:Y:S01]  /*17070*/  LDG.E.U8 R35, desc[UR6][R24.64] ;  /* 0x0000000618237981 */ /* 0x000ee2000c1e1100 */
[----:B------:R-:W-:-:S02]  /*17080*/  IADD3 R16, P0, PT, R14, UR12, RZ ;  /* 0x0000000c0e107c10 */ /* 0x000fc4000ff1e0ff */
[----:B------:R-:W-:Y:S01]  /*17090*/  LEA.HI.X.SX32 R19, R17, UR13, 0x1, P1 ;  /* 0x0000000d11137c11 */ /* 0x000fe200088f0eff */
[----:B------:R0:W2:Y:S01]  /*170a0*/  LDG.E.U8 R121, desc[UR6][R20.64] ;  /* 0x0000000614797981 */ /* 0x0000a2000c1e1100 */
[----:B------:R-:W-:Y:S01]  /*170b0*/  LEA.HI.X.SX32 R17, R14, UR13, 0x1, P0 ;  /* 0x0000000d0e117c11 */ /* 0x000fe200080f0eff */
[----:B------:R-:W-:Y:S01]  /*170c0*/  VIADD R131, R149, UR4 ;  /* 0x0000000495837c36 */ /* 0x000fe20008000000 */
[----:B------:R-:W-:Y:S01]  /*170d0*/  IADD3 R14, P0, PT, R15, UR12, RZ ;  /* 0x0000000c0f0e7c10 */ /* 0x000fe2000ff1e0ff */
[----:B------:R1:W3:Y:S01]  /*170e0*/  LDG.E.U8 R120, desc[UR6][R18.64] ;  /* 0x0000000612787981 */ /* 0x0002e2000c1e1100 */
[--C-:B0-----:R-:W-:Y:S02]  /*170f0*/  IMAD R20, R167, UR9, R0.reuse ;  /* 0x00000009a7147c24 */ /* 0x101fe4000f8e0200 */
[----:B------:R-:W-:Y:S01]  /*17100*/  LEA.HI.X.SX32 R15, R15, UR13, 0x1, P0 ;  /* 0x0000000d0f0f7c11 */ /* 0x000fe200080f0eff */
[--C-:B------:R-:W-:Y:S02]  /*17110*/  IMAD R21, R131, UR9, R0.reuse ;  /* 0x0000000983157c24 */ /* 0x100fe4000f8e0200 */
[----:B------:R-:W-:Y:S01]  /*17120*/  VIADD R83, R127, UR4 ;  /* 0x000000047f537c36 */ /* 0x000fe20008000000 */
[----:B-1----:R-:W-:Y:S01]  /*17130*/  IADD3 R18, P0, PT, R20, UR12, RZ ;  /* 0x0000000c14127c10 */ /* 0x002fe2000ff1e0ff */
[----:B------:R0:W3:Y:S01]  /*17140*/  LDG.E.U8 R139, desc[UR6][R16.64] ;  /* 0x00000006108b7981 */ /* 0x0000e2000c1e1100 */
[----:B-----5:R-:W-:Y:S01]  /*17150*/  IADD3 R24, PT, PT, R32, R80, R33 ;  /* 0x0000005020187210 */ /* 0x020fe20007ffe021 */
[----:B------:R-:W-:Y:S01]  /*17160*/  IMAD R25, R169, UR9, R0 ;  /* 0x00000009a9197c24 */ /* 0x000fe2000f8e0200 */
[----:B------:R-:W-:Y:S01]  /*17170*/  LEA.HI.X.SX32 R19, R20, UR13, 0x1, P0 ;  /* 0x0000000d14137c11 */ /* 0x000fe200080f0eff */
[----:B------:R1:W5:Y:S01]  /*17180*/  LDG.E.U8 R80, desc[UR6][R14.64] ;  /* 0x000000060e507981 */ /* 0x000362000c1e1100 */
[----:B------:R-:W-:-:S02]  /*17190*/  VIADD R149, R135, UR4 ;  /* 0x0000000487957c36 */ /* 0x000fc40008000000 */
[----:B------:R-:W-:Y:S01]  /*171a0*/  VIADD R135, R169, UR4 ;  /* 0x00000004a9877c36 */ /* 0x000fe20008000000 */
[----:B------:R1:W3:Y:S01]  /*171b0*/  LDG.E.U8 R119, desc[UR6][R18.64] ;  /* 0x0000000612777981 */ /* 0x0002e2000c1e1100 */
[----:B0-----:R-:W-:Y:S01]  /*171c0*/  IADD3 R16, P0, PT, R21, UR12, RZ ;  /* 0x0000000c15107c10 */ /* 0x001fe2000ff1e0ff */
[----:B-1----:R-:W-:-:S03]  /*171d0*/  IMAD R15, R83, UR9, R0 ;  /* 0x00000009530f7c24 */ /* 0x002fc6000f8e0200 */
[----:B------:R-:W-:Y:S01]  /*171e0*/  LEA.HI.X.SX32 R17, R21, UR13, 0x1, P0 ;  /* 0x0000000d15117c11 */ /* 0x000fe200080f0eff */
[--C-:B------:R-:W-:Y:S01]  /*171f0*/  IMAD R20, R149, UR9, R0.reuse ;  /* 0x0000000995147c24 */ /* 0x100fe2000f8e0200 */
[----:B------:R-:W-:Y:S01]  /*17200*/  IADD3 R32, P1, PT, R25, UR12, RZ ;  /* 0x0000000c19207c10 */ /* 0x000fe2000ff3e0ff */
[--C-:B------:R-:W-:Y:S01]  /*17210*/  IMAD R19, R135, UR9, R0.reuse ;  /* 0x0000000987137c24 */ /* 0x100fe2000f8e0200 */
[----:B------:R-:W-:Y:S01]  /*17220*/  IADD3 R24, PT, PT, R116, R24, R109 ;  /* 0x0000001874187210 */ /* 0x000fe20007ffe06d */
[----:B------:R-:W-:Y:S01]  /*17230*/  VIADD R167, R167, UR4 ;  /* 0x00000004a7a77c36 */ /* 0x000fe20008000000 */
[----:B------:R-:W-:Y:S01]  /*17240*/  IADD3 R14, P0, PT, R15, UR12, RZ ;  /* 0x0000000c0f0e7c10 */ /* 0x000fe2000ff1e0ff */
[----:B------:R0:W5:Y:S01]  /*17250*/  LDG.E.U8 R109, desc[UR6][R16.64] ;  /* 0x00000006106d7981 */ /* 0x000162000c1e1100 */
[----:B------:R-:W-:Y:S01]  /*17260*/  LEA.HI.X.SX32 R33, R25, UR13, 0x1, P1 ;  /* 0x0000000d19217c11 */ /* 0x000fe200088f0eff */
[----:B------:R-:W-:Y:S01]  /*17270*/  IMAD R21, R167, UR9, R0 ;  /* 0x00000009a7157c24 */ /* 0x000fe2000f8e0200 */
[----:B------:R-:W-:-:S02]  /*17280*/  IADD3 R74, PT, PT, R79, R24, R74 ;  /* 0x000000184f4a7210 */ /* 0x000fc40007ffe04a */
[----:B------:R-:W-:Y:S01]  /*17290*/  LEA.HI.X.SX32 R15, R15, UR13, 0x1, P0 ;  /* 0x0000000d0f0f7c11 */ /* 0x000fe200080f0eff */
[----:B------:R-:W-:Y:S01]  /*172a0*/  VIADD R167, R167, UR4 ;  /* 0x00000004a7a77c36 */ /* 0x000fe20008000000 */
[C---:B------:R-:W-:Y:S01]  /*172b0*/  IADD3 R24, P1, PT, R20.reuse, UR12, RZ ;  /* 0x0000000c14187c10 */ /* 0x040fe2000ff3e0ff */
[----:B------:R-:W5:Y:S01]  /*172c0*/  LDG.E.U8 R32, desc[UR6][R32.64] ;  /* 0x0000000620207981 */ /* 0x000f62000c1e1100 */
[----:B------:R-:W-:Y:S01]  /*172d0*/  IADD3 R18, P0, PT, R19, UR12, RZ ;  /* 0x0000000c13127c10 */ /* 0x000fe2000ff1e0ff */
[----:B0-----:R-:W-:Y:S01]  /*172e0*/  IMAD R17, R167, UR9, R0 ;  /* 0x00000009a7117c24 */ /* 0x001fe2000f8e0200 */
[----:B------:R-:W-:Y:S01]  /*172f0*/  LEA.HI.X.SX32 R25, R20, UR13, 0x1, P1 ;  /* 0x0000000d14197c11 */ /* 0x000fe200088f0eff */
[----:B------:R-:W5:Y:S01]  /*17300*/  LDG.E.U8 R138, desc[UR6][R14.64] ;  /* 0x000000060e8a7981 */ /* 0x000f62000c1e1100 */
[----:B------:R-:W-:Y:S01]  /*17310*/  LEA.HI.X.SX32 R19, R19, UR13, 0x1, P0 ;  /* 0x0000000d13137c11 */ /* 0x000fe200080f0eff */
[----:B------:R-:W-:Y:S01]  /*17320*/  VIADD R167, R167, UR4 ;  /* 0x00000004a7a77c36 */ /* 0x000fe20008000000 */
[----:B------:R-:W-:Y:S01]  /*17330*/  IADD3 R20, P0, PT, R21, UR12, RZ ;  /* 0x0000000c15147c10 */ /* 0x000fe2000ff1e0ff */
[----:B------:R0:W5:Y:S01]  /*17340*/  LDG.E.U8 R79, desc[UR6][R24.64] ;  /* 0x00000006184f7981 */ /* 0x000162000c1e1100 */
[----:B------:R-:W-:Y:S01]  /*17350*/  IADD3 R116, PT, PT, R27, R74, R26 ;  /* 0x0000004a1b747210 */ /* 0x000fe20007ffe01a */
[--C-:B------:R-:W-:Y:S01]  /*17360*/  IMAD R26, R167, UR9, R0.reuse ;  /* 0x00000009a71a7c24 */ /* 0x100fe2000f8e0200 */
[----:B------:R-:W-:Y:S01]  /*17370*/  LEA.HI.X.SX32 R21, R21, UR13, 0x1, P0 ;  /* 0x0000000d15157c11 */ /* 0x000fe200080f0eff */
[----:B------:R-:W-:Y:S01]  /*17380*/  VIADD R167, R167, UR4 ;  /* 0x00000004a7a77c36 */ /* 0x000fe20008000000 */
[C---:B------:R-:W-:Y:S01]  /*17390*/  IADD3 R16, P0, PT, R17.reuse, UR12, RZ ;  /* 0x0000000c11107c10 */ /* 0x040fe2000ff1e0ff */
[----:B------:R1:W5:Y:S03]  /*173a0*/  LDG.E.U8 R33, desc[UR6][R18.64] ;  /* 0x0000000612217981 */ /* 0x000366000c1e1100 */
[----:B------:R-:W-:Y:S01]  /*173b0*/  LEA.HI.X.SX32 R17, R17, UR13, 0x1, P0 ;  /* 0x0000000d11117c11 */ /* 0x000fe200080f0eff */
[C---:B0-----:R-:W-:Y:S01]  /*173c0*/  IMAD R24, R167.reuse, UR9, R0 ;  /* 0x00000009a7187c24 */ /* 0x041fe2000f8e0200 */
[C---:B------:R-:W-:Y:S01]  /*173d0*/  IADD3 R14, P0, PT, R26.reuse, UR12, RZ ;  /* 0x0000000c1a0e7c10 */ /* 0x040fe2000ff1e0ff */
[----:B------:R-:W-:Y:S01]  /*173e0*/  VIADD R167, R167, UR4 ;  /* 0x00000004a7a77c36 */ /* 0x000fe20008000000 */
[----:B------:R0:W3:Y:S02]  /*173f0*/  LDG.E.U8 R74, desc[UR6][R20.64] ;  /* 0x00000006144a7981 */ /* 0x0000e4000c1e1100 */
[----:B------:R-:W-:-:S02]  /*17400*/  LEA.HI.X.SX32 R15, R26, UR13, 0x1, P0 ;  /* 0x0000000d1a0f7c11 */ /* 0x000fc400080f0eff */
[----:B-1----:R-:W-:Y:S01]  /*17410*/  IADD3 R18, P0, PT, R24, UR12, RZ ;  /* 0x0000000c18127c10 */ /* 0x002fe2000ff1e0ff */
[----:B------:R1:W5:Y:S01]  /*17420*/  LDG.E.U8 R26, desc[UR6][R16.64] ;  /* 0x00000006101a7981 */ /* 0x000362000c1e1100 */
[C-C-:B0-----:R-:W-:Y:S01]  /*17430*/  IMAD R20, R167.reuse, UR9, R0.reuse ;  /* 0x00000009a7147c24 */ /* 0x141fe2000f8e0200 */
[----:B------:R-:W-:Y:S01]  /*17440*/  IADD3 R114, PT, PT, R114, R116, R117 ;  /* 0x0000007472727210 */ /* 0x000fe20007ffe075 */
[----:B------:R-:W-:Y:S01]  /*17450*/  VIADD R167, R167, UR4 ;  /* 0x00000004a7a77c36 */ /* 0x000fe20008000000 */
[----:B------:R-:W-:Y:S01]  /*17460*/  LEA.HI.X.SX32 R19, R24, UR13, 0x1, P0 ;  /* 0x0000000d18137c11 */ /* 0x000fe200080f0eff */
[----:B------:R0:W5:Y:S01]  /*17470*/  LDG.E.U8 R27, desc[UR6][R14.64] ;  /* 0x000000060e1b7981 */ /* 0x000162000c1e1100 */
[C---:B------:R-:W-:Y:S01]  /*17480*/  IADD3 R116, P0, PT, R20.reuse, UR12, RZ ;  /* 0x0000000c14747c10 */ /* 0x040fe2000ff1e0ff */
[C---:B-1----:R-:W-:Y:S02]  /*17490*/  IMAD R17, R167.reuse, UR9, R0 ;  /* 0x00000009a7117c24 */ /* 0x042fe4000f8e0200 */
[----:B------:R-:W-:Y:S01]  /*174a0*/  VIADD R167, R167, UR4 ;  /* 0x00000004a7a77c36 */ /* 0x000fe20008000000 */
[----:B------:R-:W-:-:S02]  /*174b0*/  LEA.HI.X.SX32 R117, R20, UR13, 0x1, P0 ;  /* 0x0000000d14757c11 */ /* 0x000fc400080f0eff */
[----:B------:R-:W-:Y:S01]  /*174c0*/  IADD3 R16, P0, PT, R17, UR12, RZ ;  /* 0x0000000c11107c10 */ /* 0x000fe2000ff1e0ff */
[----:B0-----:R-:W-:Y:S01]  /*174d0*/  IMAD R15, R167, UR9, R0 ;  /* 0x00000009a70f7c24 */ /* 0x001fe2000f8e0200 */
[----:B----4-:R-:W-:Y:S01]  /*174e0*/  IADD3 R114, PT, PT, R73, R114, R72 ;  /* 0x0000007249727210 */ /* 0x010fe20007ffe048 */
        /* <DEDUP_REMOVED lines=13> */
[----:B------:R-:W-:Y:S01]  /*175c0*/  IADD3 R18, P0, PT, R19, UR12, RZ ;  /* 0x0000000c13127c10 */ /* 0x000fe2000ff1e0ff */
[C-C-:B-1----:R-:W-:Y:S01]  /*175d0*/  IMAD R17, R167.reuse, UR9, R0.reuse ;  /* 0x00000009a7117c24 */ /* 0x142fe2000f8e0200 */
[----:B------:R-:W4:Y:S01]  /*175e0*/  LDG.E.U8 R116, desc[UR6][R116.64] ;  /* 0x0000000674747981 */ /* 0x000f22000c1e1100 */
        /* <DEDUP_REMOVED lines=28> */
[----:B------:R-:W-:Y:S02]  /*177b0*/  LEA.HI.X.SX32 R17, R17, UR13, 0x1, P0 ;  /* 0x0000000d11117c11 */ /* 0x000fe400080f0eff */
[----:B------:R-:W-:Y:S01]  /*177c0*/  IADD3 R112, PT, PT, R71, R70, R62 ;  /* 0x0000004647707210 */ /* 0x000fe20007ffe03e */
[----:B------:R-:W-:Y:S01]  /*177d0*/  IMAD R114, R167, UR9, R0 ;  /* 0x00000009a7727c24 */ /* 0x000fe2000f8e0200 */
[----:B------:R-:W-:Y:S01]  /*177e0*/  IADD3 R14, P0, PT, R15, UR12, RZ ;  /* 0x0000000c0f0e7c10 */ /* 0x000fe2000ff1e0ff */
[----:B------:R-:W-:Y:S01]  /*177f0*/  VIADD R167, R167, UR4 ;  /* 0x00000004a7a77c36 */ /* 0x000fe20008000000 */
[----:B------:R0:W4:Y:S01]  /*17800*/  LDG.E.U8 R70, desc[UR6][R18.64] ;  /* 0x0000000612467981 */ /* 0x000122000c1e1100 */
[----:B------:R-:W-:-:S02]  /*17810*/  IADD3 R112, PT, PT, R54, R112, R55 ;  /* 0x0000007036707210 */ /* 0x000fc40007ffe037 */
[----:B------:R-:W-:Y:S01]  /*17820*/  LEA.HI.X.SX32 R15, R15, UR13, 0x1, P0 ;  /* 0x0000000d0f0f7c11 */ /* 0x000fe200080f0eff */
[----:B------:R1:W4:Y:S01]  /*17830*/  LDG.E.U8 R62, desc[UR6][R16.64] ;  /* 0x00000006103e7981 */ /* 0x000322000c1e1100 */
[----:B------:R-:W-:-:S03]  /*17840*/  IADD3 R54, P0, PT, R114, UR12, RZ ;  /* 0x0000000c72367c10 */ /* 0x000fc6000ff1e0ff */
[----:B------:R1:W4:Y:S01]  /*17850*/  LDG.E.U8 R71, desc[UR6][R20.64] ;  /* 0x0000000614477981 */ /* 0x000322000c1e1100 */
[C-C-:B0-----:R-:W-:Y:S02]  /*17860*/  IMAD R19, R167.reuse, UR9, R0.reuse ;  /* 0x00000009a7137c24 */ /* 0x141fe4000f8e0200 */
[----:B------:R-:W-:Y:S01]  /*17870*/  VIADD R167, R167, UR4 ;  /* 0x00000004a7a77c36 */ /* 0x000fe20008000000 */
[----:B------:R-:W-:Y:S01]  /*17880*/  LEA.HI.X.SX32 R55, R114, UR13, 0x1, P0 ;  /* 0x0000000d72377c11 */ /* 0x000fe200080f0eff */
[----:B------:R0:W4:Y:S01]  /*17890*/  LDG.E.U8 R117, desc[UR6][R14.64] ;  /* 0x000000060e757981 */ /* 0x000122000c1e1100 */
[----:B------:R-:W-:Y:S01]  /*178a0*/  IADD3 R18, P0, PT, R19, UR12, RZ ;  /* 0x0000000c13127c10 */ /* 0x000fe2000ff1e0ff */
[C-C-:B-1----:R-:W-:Y:S02]  /*178b0*/  IMAD R16, R167.reuse, UR9, R0.reuse ;  /* 0x00000009a7107c24 */ /* 0x142fe4000f8e0200 */
[----:B------:R-:W-:Y:S01]  /*178c0*/  VIADD R167, R167, UR4 ;  /* 0x00000004a7a77c36 */ /* 0x000fe20008000000 */
[----:B------:R-:W-:Y:S01]  /*178d0*/  LEA.HI.X.SX32 R19, R19, UR13, 0x1, P0 ;  /* 0x0000000d13137c11 */ /* 0x000fe200080f0eff */
[----:B------:R-:W4:Y:S01]  /*178e0*/  LDG.E.U8 R54, desc[UR6][R54.64] ;  /* 0x0000000636367981 */ /* 0x000f22000c1e1100 */
[----:B------:R-:W-:Y:S01]  /*178f0*/  IADD3 R20, P0, PT, R16, UR12, RZ ;  /* 0x0000000c10147c10 */ /* 0x000fe2000ff1e0ff */
[----:B0-----:R-:W-:-:S03]  /*17900*/  IMAD R14, R167, UR9, R0 ;  /* 0x00000009a70e7c24 */ /* 0x001fc6000f8e0200 */
[----:B------:R-:W-:Y:S02]  /*17910*/  LEA.HI.X.SX32 R21, R16, UR13, 0x1, P0 ;  /* 0x0000000d10157c11 */ /* 0x000fe400080f0eff */
[C---:B------:R-:W-:Y:S02]  /*17920*/  IADD3 R16, P0, PT, R14.reuse, UR12, RZ ;  /* 0x0000000c0e107c10 */ /* 0x040fe4000ff1e0ff */
[----:B------:R-:W-:Y:S02]  /*17930*/  IADD3 R112, PT, PT, R87, R112, R22 ;  /* 0x0000007057707210 */ /* 0x000fe40007ffe016 */
[----:B------:R-:W-:Y:S01]  /*17940*/  LEA.HI.X.SX32 R17, R14, UR13, 0x1, P0 ;  /* 0x0000000d0e117c11 */ /* 0x000fe200080f0eff */
[----:B------:R0:W4:Y:S01]  /*17950*/  LDG.E.U8 R87, desc[UR6][R18.64] ;  /* 0x0000000612577981 */ /* 0x000122000c1e1100 */
[----:B------:R-:W-:-:S03]  /*17960*/  VIADD R131, R131, UR4 ;  /* 0x0000000483837c36 */ /* 0x000fc60008000000 */
[----:B------:R1:W4:Y:S01]  /*17970*/  LDG.E.U8 R22, desc[UR6][R20.64] ;  /* 0x0000000614167981 */ /* 0x000322000c1e1100 */
[----:B------:R-:W-:-:S03]  /*17980*/  IMAD R15, R131, UR9, R0 ;  /* 0x00000009830f7c24 */ /* 0x000fc6000f8e0200 */
[----:B------:R1:W4:Y:S01]  /*17990*/  LDG.E.U8 R55, desc[UR6][R16.64] ;  /* 0x0000000610377981 */ /* 0x000322000c1e1100 */
[----:B------:R-:W-:Y:S01]  /*179a0*/  VIADD R167, R167, UR4 ;  /* 0x00000004a7a77c36 */ /* 0x000fe20008000000 */
[----:B------:R-:W-:-:S03]  /*179b0*/  IADD3 R14, P0, PT, R15, UR12, RZ ;  /* 0x0000000c0f0e7c10 */ /* 0x000fc6000ff1e0ff */
[C-C-:B0-----:R-:W-:Y:S02]  /*179c0*/  IMAD R19, R167.reuse, UR9, R0.reuse ;  /* 0x00000009a7137c24 */ /* 0x141fe4000f8e0200 */
[----:B------:R-:W-:Y:S01]  /*179d0*/  VIADD R167, R167, UR4 ;  /* 0x00000004a7a77c36 */ /* 0x000fe20008000000 */
[----:B------:R-:W-:Y:S02]  /*179e0*/  LEA.HI.X.SX32 R15, R15, UR13, 0x1, P0 ;  /* 0x0000000d0f0f7c11 */ /* 0x000fe400080f0eff */
[----:B------:R-:W-:Y:S01]  /*179f0*/  IADD3 R18, P0, PT, R19, UR12, RZ ;  /* 0x0000000c13127c10 */ /* 0x000fe2000ff1e0ff */
[C-C-:B-1----:R-:W-:Y:S02]  /*17a00*/  IMAD R21, R167.reuse, UR9, R0.reuse ;  /* 0x00000009a7157c24 */ /* 0x142fe4000f8e0200 */
[----:B------:R-:W-:Y:S01]  /*17a10*/  VIADD R167, R167, UR4 ;  /* 0x00000004a7a77c36 */ /* 0x000fe20008000000 */
[----:B------:R-:W-:Y:S02]  /*17a20*/  LEA.HI.X.SX32 R19, R19, UR13, 0x1, P0 ;  /* 0x0000000d13137c11 */ /* 0x000fe400080f0eff */
[----:B------:R-:W-:Y:S01]  /*17a30*/  IADD3 R110, PT, PT, R110, R112, R115 ;  /* 0x000000706e6e7210 */ /* 0x000fe20007ffe073 */
[----:B------:R-:W-:Y:S01]  /*17a40*/  IMAD R17, R167, UR9, R0 ;  /* 0x00000009a7117c24 */ /* 0x000fe2000f8e0200 */
[----:B------:R-:W-:Y:S01]  /*17a50*/  IADD3 R20, P0, PT, R21, UR12, RZ ;  /* 0x0000000c15147c10 */ /* 0x000fe2000ff1e0ff */
[----:B------:R-:W-:Y:S01]  /*17a60*/  VIADD R167, R167, UR4 ;  /* 0x00000004a7a77c36 */ /* 0x000fe20008000000 */
[----:B------:R-:W-:Y:S01]  /*17a70*/  IADD3 R110, PT, PT, R113, R110, R58 ;  /* 0x0000006e716e7210 */ /* 0x000fe20007ffe03a */
[----:B------:R-:W4:Y:S01]  /*17a80*/  LDG.E.U8 R115, desc[UR6][R18.64] ;  /* 0x0000000612737981 */ /* 0x000f22000c1e1100 */
[----:B------:R-:W-:Y:S01]  /*17a90*/  LEA.HI.X.SX32 R21, R21, UR13, 0x1, P0 ;  /* 0x0000000d15157c11 */ /* 0x000fe200080f0eff */
[----:B------:R-:W-:Y:S01]  /*17aa0*/  IMAD R113, R167, UR9, R0 ;  /* 0x00000009a7717c24 */ /* 0x000fe2000f8e0200 */
[C---:B------:R-:W-:Y:S01]  /*17ab0*/  IADD3 R16, P0, PT, R17.reuse, UR12, RZ ;  /* 0x0000000c11107c10 */ /* 0x040fe2000ff1e0ff */
[----:B------:R0:W4:Y:S03]  /*17ac0*/  LDG.E.U8 R58, desc[UR6][R14.64] ;  /* 0x000000060e3a7981 */ /* 0x000126000c1e1100 */
[----:B------:R-:W-:Y:S01]  /*17ad0*/  LEA.HI.X.SX32 R17, R17, UR13, 0x1, P0 ;  /* 0x0000000d11117c11 */ /* 0x000fe200080f0eff */
[----:B------:R1:W4:Y:S01]  /*17ae0*/  LDG.E.U8 R114, desc[UR6][R20.64] ;  /* 0x0000000614727981 */ /* 0x000322000c1e1100 */
[----:B------:R-:W-:Y:S01]  /*17af0*/  VIADD R167, R167, UR4 ;  /* 0x00000004a7a77c36 */ /* 0x000fe20008000000 */
[----:B------:R-:W-:-:S02]  /*17b00*/  IADD3 R84, PT, PT, R111, R110, R84 ;  /* 0x0000006e6f547210 */ /* 0x000fc40007ffe054 */
[----:B------:R1:W4:Y:S01]  /*17b10*/  LDG.E.U8 R112, desc[UR6][R16.64] ;  /* 0x0000000610707981 */ /* 0x000322000c1e1100 */
[----:B0-----:R-:W-:-:S04]  /*17b20*/  IADD3 R14, P0, PT, R113, UR12, RZ ;  /* 0x0000000c710e7c10 */ /* 0x001fc8000ff1e0ff */
[----:B------:R-:W-:Y:S01]  /*17b30*/  LEA.HI.X.SX32 R15, R113, UR13, 0x1, P0 ;  /* 0x0000000d710f7c11 */ /* 0x000fe200080f0eff */
[C-C-:B------:R-:W-:Y:S02]  /*17b40*/  IMAD R19, R167.reuse, UR9, R0.reuse ;  /* 0x00000009a7137c24 */ /* 0x140fe4000f8e0200 */
[----:B------:R-:W-:Y:S02]  /*17b50*/  VIADD R167, R167, UR4 ;  /* 0x00000004a7a77c36 */ /* 0x000fe40008000000 */
[----:B------:R0:W4:Y:S01]  /*17b60*/  LDG.E.U8 R113, desc[UR6][R14.64] ;  /* 0x000000060e717981 */ /* 0x000122000c1e1100 */
[----:B------:R-:W-:Y:S01]  /*17b70*/  IADD3 R82, PT, PT, R82, R84, R85 ;  /* 0x0000005452527210 */ /* 0x000fe20007ffe055 */
[----:B-1----:R-:W-:Y:S01]  /*17b80*/  VIADD R21, R167, UR4 ;  /* 0x00000004a7157c36 */ /* 0x002fe20008000000 */
[----:B------:R-:W-:Y:S01]  /*17b90*/  IADD3 R18, P0, PT, R19, UR12, RZ ;  /* 0x0000000c13127c10 */ /* 0x000fe2000ff1e0ff */
[----:B------:R-:W-:Y:S01]  /*17ba0*/  IMAD R167, R167, UR9, R0 ;  /* 0x00000009a7a77c24 */ /* 0x000fe2000f8e0200 */
[----:B------:R-:W-:-:S02]  /*17bb0*/  IADD3 R152, PT, PT, R31, R82, R30 ;  /* 0x000000521f987210 */ /* 0x000fc40007ffe01e */
[----:B------:R-:W-:Y:S02]  /*17bc0*/  LEA.HI.X.SX32 R19, R19, UR13, 0x1, P0 ;  /* 0x0000000d13137c11 */ /* 0x000fe400080f0eff */
[----:B------:R-:W-:Y:S01]  /*17bd0*/  IADD3 R30, P0, PT, R167, UR12, RZ ;  /* 0x0000000ca71e7c10 */ /* 0x000fe2000ff1e0ff */
[C-C-:B------:R-:W-:Y:S02]  /*17be0*/  IMAD R16, R21.reuse, UR9, R0.reuse ;  /* 0x0000000915107c24 */ /* 0x140fe4000f8e0200 */
[----:B------:R-:W-:Y:S01]  /*17bf0*/  VIADD R17, R21, UR4 ;  /* 0x0000000415117c36 */ /* 0x000fe20008000000 */
[----:B------:R-:W-:Y:S01]  /*17c00*/  LEA.HI.X.SX32 R31, R167, UR13, 0x1, P0 ;  /* 0x0000000da71f7c11 */ /* 0x000fe200080f0eff */
[----:B------:R1:W4:Y:S01]  /*17c10*/  LDG.E.U8 R111, desc[UR6][R18.64] ;  /* 0x00000006126f7981 */ /* 0x000322000c1e1100 */
[C---:B------:R-:W-:Y:S01]  /*17c20*/  IADD3 R20, P1, PT, R16.reuse, UR12, RZ ;  /* 0x0000000c10147c10 */ /* 0x040fe2000ff3e0ff */
[C---:B------:R-:W-:Y:S02]  /*17c30*/  VIADD R85, R17.reuse, UR4 ;  /* 0x0000000411557c36 */ /* 0x040fe40008000000 */
[--C-:B------:R-:W-:Y:S01]  /*17c40*/  IMAD R17, R17, UR9, R0.reuse ;  /* 0x0000000911117c24 */ /* 0x100fe2000f8e0200 */
[----:B------:R1:W4:Y:S01]  /*17c50*/  LDG.E.U8 R110, desc[UR6][R30.64] ;  /* 0x000000061e6e7981 */ /* 0x000322000c1e1100 */
[C---:B0-----:R-:W-:Y:S01]  /*17c60*/  IMAD R15, R85.reuse, UR9, R0 ;  /* 0x00000009550f7c24 */ /* 0x041fe2000f8e0200 */
[----:B------:R-:W-:Y:S01]  /*17c70*/  LEA.HI.X.SX32 R21, R16, UR13, 0x1, P1 ;  /* 0x0000000d10157c11 */ /* 0x000fe200088f0eff */
[----:B------:R-:W-:Y:S01]  /*17c80*/  VIADD R85, R85, UR4 ;  /* 0x0000000455557c36 */ /* 0x000fe20008000000 */
[----:B------:R-:W-:-:S03]  /*17c90*/  IADD3 R16, P0, PT, R17, UR12, RZ ;  /* 0x0000000c11107c10 */ /* 0x000fc6000ff1e0ff */
[----:B-1----:R-:W-:Y:S01]  /*17ca0*/  IMAD R19, R85, UR9, R0 ;  /* 0x0000000955137c24 */ /* 0x002fe2000f8e0200 */
[----:B------:R-:W-:Y:S01]  /*17cb0*/  LEA.HI.X.SX32 R17, R17, UR13, 0x1, P0 ;  /* 0x0000000d11117c11 */ /* 0x000fe200080f0eff */
[----:B------:R0:W4:Y:S01]  /*17cc0*/  LDG.E.U8 R84, desc[UR6][R20.64] ;  /* 0x0000000614547981 */ /* 0x000122000c1e1100 */
[----:B------:R-:W-:Y:S02]  /*17cd0*/  IADD3 R14, P1, PT, R15, UR12, RZ ;  /* 0x0000000c0f0e7c10 */ /* 0x000fe4000ff3e0ff */
[----:B------:R-:W-:Y:S01]  /*17ce0*/  IADD3 R18, P0, PT, R19, UR12, RZ ;  /* 0x0000000c13127c10 */ /* 0x000fe2000ff1e0ff */
[----:B------:R1:W4:Y:S01]  /*17cf0*/  LDG.E.U8 R85, desc[UR6][R16.64] ;  /* 0x0000000610557981 */ /* 0x000322000c1e1100 */
[----:B------:R-:W-:Y:S02]  /*17d00*/  LEA.HI.X.SX32 R15, R15, UR13, 0x1, P1 ;  /* 0x0000000d0f0f7c11 */ /* 0x000fe400088f0eff */
[----:B------:R-:W-:Y:S01]  /*17d10*/  LEA.HI.X.SX32 R19, R19, UR13, 0x1, P0 ;  /* 0x0000000d13137c11 */ /* 0x000fe200080f0eff */
[----:B------:R-:W-:-:S02]  /*17d20*/  VIADD R31, R83, UR4 ;  /* 0x00000004531f7c36 */ /* 0x000fc40008000000 */
[----:B------:R2:W4:Y:S04]  /*17d30*/  LDG.E.U8 R82, desc[UR6][R14.64] ;  /* 0x000000060e527981 */ /* 0x000528000c1e1100 */
[----:B------:R2:W4:Y:S01]  /*17d40*/  LDG.E.U8 R83, desc[UR6][R18.64] ;  /* 0x0000000612537981 */ /* 0x000522000c1e1100 */
[----:B------:R-:W-:Y:S01]  /*17d50*/  IADD3 R136, PT, PT, R137, R152, R136 ;  /* 0x0000009889887210 */ /* 0x000fe20007ffe088 */
[----:B0-----:R-:W-:Y:S02]  /*17d60*/  IMAD R20, R31, UR9, R0 ;  /* 0x000000091f147c24 */ /* 0x001fe4000f8e0200 */
[----:B------:R-:W-:Y:S01]  /*17d70*/  VIADD R21, R135, UR4 ;  /* 0x0000000487157c36 */ /* 0x000fe20008000000 */
[----:B------:R-:W-:Y:S01]  /*17d80*/  IADD3 R133, PT, PT, R133, R136, R134 ;  /* 0x0000008885857210 */ /* 0x000fe20007ffe086 */
[----:B------:R-:W-:Y:S01]  /*17d90*/  VIADD R149, R149, UR4 ;  /* 0x0000000495957c36 */ /* 0x000fe20008000000 */
[----:B-1----:R-:W-:Y:S01]  /*17da0*/  IADD3 R16, P0, PT, R20, UR12, RZ ;  /* 0x0000000c14107c10 */ /* 0x002fe2000ff1e0ff */
[----:B------:R-:W-:-:S02]  /*17db0*/  IMAD R136, R21, UR9, R0 ;  /* 0x0000000915887c24 */ /* 0x000fc4000f8e0200 */
[----:B------:R-:W-:Y:S01]  /*17dc0*/  VIADD R135, R131, UR4 ;  /* 0x0000000483877c36 */ /* 0x000fe20008000000 */
[----:B------:R-:W-:Y:S01]  /*17dd0*/  LEA.HI.X.SX32 R17, R20, UR13, 0x1, P0 ;  /* 0x0000000d14117c11 */ /* 0x000fe200080f0eff */
[--C-:B------:R-:W-:Y:S01]  /*17de0*/  IMAD R137, R149, UR9, R0.reuse ;  /* 0x0000000995897c24 */ /* 0x100fe2000f8e0200 */
[C---:B------:R-:W-:Y:S01]  /*17df0*/  IADD3 R30, P0, PT, R136.reuse, UR12, RZ ;  /* 0x0000000c881e7c10 */ /* 0x040fe2000ff1e0ff */
[--C-:B------:R-:W-:Y:S02]  /*17e00*/  IMAD R20, R135, UR9, R0.reuse ;  /* 0x0000000987147c24 */ /* 0x100fe4000f8e0200 */
[----:B------:R-:W-:Y:S01]  /*17e10*/  VIADD R131, R31, UR4 ;  /* 0x000000041f837c36 */ /* 0x000fe20008000000 */
[----:B--2---:R-:W-:Y:S02]  /*17e20*/  IADD3 R14, P1, PT, R137, UR12, RZ ;  /* 0x0000000c890e7c10 */ /* 0x004fe4000ff3e0ff */
[----:B------:R-:W-:Y:S01]  /*17e30*/  LEA.HI.X.SX32 R31, R136, UR13, 0x1, P0 ;  /* 0x0000000d881f7c11 */ /* 0x000fe200080f0eff */
[----:B------:R-:W-:Y:S01]  /*17e40*/  IMAD R136, R131, UR9, R0 ;  /* 0x0000000983887c24 */ /* 0x000fe2000f8e0200 */
[C---:B------:R-:W-:Y:S01]  /*17e50*/  IADD3 R18, P0, PT, R20.reuse, UR12, RZ ;  /* 0x0000000c14127c10 */ /* 0x040fe2000ff1e0ff */
[----:B------:R-:W-:Y:S01]  /*17e60*/  VIADD R149, R149, UR4 ;  /* 0x0000000495957c36 */ /* 0x000fe20008000000 */
[----:B------:R-:W-:Y:S01]  /*17e70*/  LEA.HI.X.SX32 R15, R137, UR13, 0x1, P1 ;  /* 0x0000000d890f7c11 */ /* 0x000fe200088f0eff */
[----:B------:R-:W-:Y:S01]  /*17e80*/  VIADD R135, R135, UR4 ;  /* 0x0000000487877c36 */ /* 0x000fe20008000000 */
[----:B------:R0:W2:Y:S01]  /*17e90*/  LDG.E.U8 R137, desc[UR6][R16.64] ;  /* 0x0000000610897981 */ /* 0x0000a2000c1e1100 */
[----:B------:R-:W-:-:S02]  /*17ea0*/  LEA.HI.X.SX32 R19, R20, UR13, 0x1, P0 ;  /* 0x0000000d14137c11 */ /* 0x000fc400080f0eff */
[----:B------:R-:W-:Y:S01]  /*17eb0*/  IADD3 R134, PT, PT, R78, R133, R63 ;  /* 0x000000854e867210 */ /* 0x000fe20007ffe03f */
[----:B------:R-:W-:Y:S01]  /*17ec0*/  VIADD R133, R21, UR4 ;  /* 0x0000000415857c36 */ /* 0x000fe20008000000 */
[C---:B------:R-:W-:Y:S01]  /*17ed0*/  IADD3 R20, P0, PT, R136.reuse, UR12, RZ ;  /* 0x0000000c88147c10 */ /* 0x040fe2000ff1e0ff */
[----:B------:R1:W2:Y:S01]  /*17ee0*/  LDG.E.U8 R78, desc[UR6][R14.64] ;  /* 0x000000060e4e7981 */ /* 0x0002a2000c1e1100 */
[----:B0-----:R-:W-:Y:S02]  /*17ef0*/  IMAD R17, R149, UR9, R0 ;  /* 0x0000000995117c24 */ /* 0x001fe4000f8e0200 */
[----:B------:R-:W-:Y:S01]  /*17f00*/  LEA.HI.X.SX32 R21, R136, UR13, 0x1, P0 ;  /* 0x0000000d88157c11 */ /* 0x000fe200080f0eff */
[----:B------:R-:W-:Y:S01]  /*17f10*/  VIADD R131, R131, UR4 ;  /* 0x0000000483837c36 */ /* 0x000fe20008000000 */
[----:B------:R-:W-:Y:S01]  /*17f20*/  IADD3 R132, PT, PT, R77, R134, R132 ;  /* 0x000000864d847210 */ /* 0x000fe20007ffe084 */
[--C-:B------:R-:W-:Y:S01]  /*17f30*/  IMAD R134, R135, UR9, R0.reuse ;  /* 0x0000000987867c24 */ /* 0x100fe2000f8e0200 */
[----:B------:R-:W-:Y:S01]  /*17f40*/  IADD3 R16, P0, PT, R17, UR12, RZ ;  /* 0x0000000c11107c10 */ /* 0x000fe2000ff1e0ff */
[----:B-1----:R-:W-:Y:S01]  /*17f50*/  IMAD R15, R133, UR9, R0 ;  /* 0x00000009850f7c24 */ /* 0x002fe2000f8e0200 */
[----:B------:R0:W2:Y:S01]  /*17f60*/  LDG.E.U8 R63, desc[UR6][R18.64] ;  /* 0x00000006123f7981 */ /* 0x0000a2000c1e1100 */
[----:B------:R-:W-:-:S02]  /*17f70*/  IADD3 R76, PT, PT, R76, R132, R59 ;  /* 0x000000844c4c7210 */ /* 0x000fc40007ffe03b */
[----:B------:R-:W-:Y:S01]  /*17f80*/  LEA.HI.X.SX32 R17, R17, UR13, 0x1, P0 ;  /* 0x0000000d11117c11 */ /* 0x000fe200080f0eff */
[----:B------:R1:W2:Y:S01]  /*17f90*/  LDG.E.U8 R136, desc[UR6][R20.64] ;  /* 0x0000000614887981 */ /* 0x0002a2000c1e1100 */
[----:B------:R-:W-:Y:S01]  /*17fa0*/  IADD3 R14, P1, PT, R15, UR12, RZ ;  /* 0x0000000c0f0e7c10 */ /* 0x000fe2000ff3e0ff */
[----:B------:R-:W-:Y:S01]  /*17fb0*/  VIADD R149, R149, UR4 ;  /* 0x0000000495957c36 */ /* 0x000fe20008000000 */
[----:B------:R-:W-:Y:S01]  /*17fc0*/  IADD3 R64, PT, PT, R64, R76, R129 ;  /* 0x0000004c40407210 */ /* 0x000fe20007ffe081 */
[----:B------:R1:W2:Y:S01]  /*17fd0*/  LDG.E.U8 R77, desc[UR6][R16.64] ;  /* 0x00000006104d7981 */ /* 0x0002a2000c1e1100 */
[----:B0-----:R-:W-:-:S03]  /*17fe0*/  IADD3 R18, P0, PT, R134, UR12, RZ ;  /* 0x0000000c86127c10 */ /* 0x001fc6000ff1e0ff */
[----:B------:R-:W2:Y:S01]  /*17ff0*/  LDG.E.U8 R30, desc[UR6][R30.64] ;  /* 0x000000061e1e7981 */ /* 0x000ea2000c1e1100 */
[--C-:B-1----:R-:W-:Y:S02]  /*18000*/  IMAD R20, R131, UR9, R0.reuse ;  /* 0x0000000983147c24 */ /* 0x102fe4000f8e0200 */
[----:B------:R-:W-:Y:S01]  /*18010*/  VIADD R21, R133, UR4 ;  /* 0x0000000485157c36 */ /* 0x000fe20008000000 */
[----:B------:R-:W-:Y:S02]  /*18020*/  LEA.HI.X.SX32 R15, R15, UR13, 0x1, P1 ;  /* 0x0000000d0f0f7c11 */ /* 0x000fe400088f0eff */
[----:B------:R-:W-:Y:S01]  /*18030*/  LEA.HI.X.SX32 R19, R134, UR13, 0x1, P0 ;  /* 0x0000000d86137c11 */ /* 0x000fe200080f0eff */
[--C-:B------:R-:W-:Y:S01]  /*18040*/  IMAD R134, R149, UR9, R0.reuse ;  /* 0x0000000995867c24 */ /* 0x100fe2000f8e0200 */
[C---:B------:R-:W-:Y:S01]  /*18050*/  IADD3 R16, P0, PT, R20.reuse, UR12, RZ ;  /* 0x0000000c14107c10 */ /* 0x040fe2000ff1e0ff */
[----:B------:R-:W-:Y:S01]  /*18060*/  IMAD R76, R21, UR9, R0 ;  /* 0x00000009154c7c24 */ /* 0x000fe2000f8e0200 */
[----:B------:R0:W2:Y:S01]  /*18070*/  LDG.E.U8 R31, desc[UR6][R14.64] ;  /* 0x000000060e1f7981 */ /* 0x0000a2000c1e1100 */
[----:B------:R-:W-:Y:S01]  /*18080*/  VIADD R133, R135, UR4 ;  /* 0x0000000487857c36 */ /* 0x000fe20008000000 */
[----:B------:R-:W-:-:S02]  /*18090*/  LEA.HI.X.SX32 R17, R20, UR13, 0x1, P0 ;  /* 0x0000000d14117c11 */ /* 0x000fc400080f0eff */
[----:B------:R-:W-:Y:S01]  /*180a0*/  IADD3 R132, PT, PT, R29, R64, R28 ;  /* 0x000000401d847210 */ /* 0x000fe20007ffe01c */
[--C-:B------:R-:W-:Y:S01]  /*180b0*/  IMAD R20, R133, UR9, R0.reuse ;  /* 0x0000000985147c24 */ /* 0x100fe2000f8e0200 */
[----:B------:R-:W-:Y:S01]  /*180c0*/  IADD3 R28, P0, PT, R76, UR12, RZ ;  /* 0x0000000c4c1c7c10 */ /* 0x000fe2000ff1e0ff */
[----:B------:R-:W-:Y:S01]  /*180d0*/  VIADD R129, R131, UR4 ;  /* 0x0000000483817c36 */ /* 0x000fe20008000000 */
[----:B------:R1:W2:Y:S01]  /*180e0*/  LDG.E.U8 R59, desc[UR6][R18.64] ;  /* 0x00000006123b7981 */ /* 0x0002a2000c1e1100 */
[----:B0-----:R-:W-:Y:S02]  /*180f0*/  IADD3 R14, P1, PT, R134, UR12, RZ ;  /* 0x0000000c860e7c10 */ /* 0x001fe4000ff3e0ff */
[----:B------:R-:W-:Y:S01]  /*18100*/  LEA.HI.X.SX32 R29, R76, UR13, 0x1, P0 ;  /* 0x0000000d4c1d7c11 */ /* 0x000fe200080f0eff */
[----:B------:R-:W-:Y:S01]  /*18110*/  VIADD R149, R149, UR4 ;  /* 0x0000000495957c36 */ /* 0x000fe20008000000 */
[----:B------:R-:W-:Y:S01]  /*18120*/  LEA.HI.X.SX32 R15, R134, UR13, 0x1, P1 ;  /* 0x0000000d860f7c11 */ /* 0x000fe200088f0eff */
[--C-:B------:R-:W-:Y:S01]  /*18130*/  IMAD R134, R129, UR9, R0.reuse ;  /* 0x0000000981867c24 */ /* 0x100fe2000f8e0200 */
[----:B------:R0:W2:Y:S01]  /*18140*/  LDG.E.U8 R135, desc[UR6][R16.64] ;  /* 0x0000000610877981 */ /* 0x0000a2000c1e1100 */
[----:B-1----:R-:W-:Y:S01]  /*18150*/  IADD3 R18, P0, PT, R20, UR12, RZ ;  /* 0x0000000c14127c10 */ /* 0x002fe2000ff1e0ff */
[----:B------:R-:W-:Y:S01]  /*18160*/  VIADD R133, R133, UR4 ;  /* 0x0000000485857c36 */ /* 0x000fe20008000000 */
[----:B------:R-:W-:Y:S01]  /*18170*/  IADD3 R130, PT, PT, R130, R132, R75 ;  /* 0x0000008482827210 */ /* 0x000fe20007ffe04b */
[----:B------:R-:W-:Y:S01]  /*18180*/  VIADD R131, R21, UR4 ;  /* 0x0000000415837c36 */ /* 0x000fe20008000000 */
[----:B------:R-:W-:Y:S01]  /*18190*/  LEA.HI.X.SX32 R19, R20, UR13, 0x1, P0 ;  /* 0x0000000d14137c11 */ /* 0x000fe200080f0eff */
[----:B------:R-:W2:Y:S01]  /*181a0*/  LDG.E.U8 R76, desc[UR6][R14.64] ;  /* 0x000000060e4c7981 */ /* 0x000ea2000c1e1100 */
[----:B------:R-:W-:Y:S01]  /*181b0*/  IADD3 R20, P0, PT, R134, UR12, RZ ;  /* 0x0000000c86147c10 */ /* 0x000fe2000ff1e0ff */
[----:B0-----:R-:W-:-:S02]  /*181c0*/  IMAD R17, R149, UR9, R0 ;  /* 0x0000000995117c24 */ /* 0x001fc4000f8e0200 */
[----:B------:R0:W2:Y:S01]  /*181d0*/  LDG.E.U8 R64, desc[UR6][R18.64] ;  /* 0x0000000612407981 */ /* 0x0000a2000c1e1100 */
[----:B------:R-:W-:Y:S01]  /*181e0*/  LEA.HI.X.SX32 R21, R134, UR13, 0x1, P0 ;  /* 0x0000000d86157c11 */ /* 0x000fe200080f0eff */
[----:B------:R-:W-:Y:S01]  /*181f0*/  IMAD R132, R133, UR9, R0 ;  /* 0x0000000985847c24 */ /* 0x000fe2000f8e0200 */
[----:B------:R-:W-:Y:S01]  /*18200*/  IADD3 R16, P0, PT, R17, UR12, RZ ;  /* 0x0000000c11107c10 */ /* 0x000fe2000ff1e0ff */
[----:B------:R-:W-:Y:S02]  /*18210*/  VIADD R129, R129, UR4 ;  /* 0x0000000481817c36 */ /* 0x000fe40008000000 */
[----:B------:R1:W2:Y:S01]  /*18220*/  LDG.E.U8 R134, desc[UR6][R20.64] ;  /* 0x0000000614867981 */ /* 0x0002a2000c1e1100 */
[----:B------:R-:W-:Y:S02]  /*18230*/  IADD3 R118, PT, PT, R121, R130, R118 ;  /* 0x0000008279767210 */ /* 0x000fe40007ffe076 */
[----:B------:R-:W-:Y:S01]  /*18240*/  LEA.HI.X.SX32 R17, R17, UR13, 0x1, P0 ;  /* 0x0000000d11117c11 */ /* 0x000fe200080f0eff */
[----:B------:R-:W2:Y:S01]  /*18250*/  LDG.E.U8 R28, desc[UR6][R28.64] ;  /* 0x000000061c1c7981 */ /* 0x000ea2000c1e1100 */
[----:B0-----:R-:W-:Y:S01]  /*18260*/  IADD3 R18, P0, PT, R132, UR12, RZ ;  /* 0x0000000c84127c10 */ /* 0x001fe2000ff1e0ff */
[----:B-1----:R-:W-:-:S02]  /*18270*/  IMAD R20, R129, UR9, R0 ;  /* 0x0000000981147c24 */ /* 0x002fc4000f8e0200 */
[----:B------:R0:W2:Y:S01]  /*18280*/  LDG.E.U8 R75, desc[UR6][R16.64] ;  /* 0x00000006104b7981 */ /* 0x0000a2000c1e1100 */
[C---:B------:R-:W-:Y:S01]  /*18290*/  VIADD R21, R131.reuse, UR4 ;  /* 0x0000000483157c36 */ /* 0x040fe20008000000 */
[----:B------:R-:W-:Y:S01]  /*182a0*/  LEA.HI.X.SX32 R19, R132, UR13, 0x1, P0 ;  /* 0x0000000d84137c11 */ /* 0x000fe200080f0eff */
[--C-:B------:R-:W-:Y:S01]  /*182b0*/  IMAD R15, R131, UR9, R0.reuse ;  /* 0x00000009830f7c24 */ /* 0x100fe2000f8e0200 */
[----:B---3--:R-:W-:Y:S01]  /*182c0*/  IADD3 R74, PT, PT, R74, R118, R119 ;  /* 0x000000764a4a7210 */ /* 0x008fe20007ffe077 */
[----:B------:R-:W-:Y:S02]  /*182d0*/  IMAD R118, R21, UR9, R0 ;  /* 0x0000000915767c24 */ /* 0x000fe4000f8e0200 */
[----:B------:R-:W-:Y:S01]  /*182e0*/  VIADD R131, R133, UR4 ;  /* 0x0000000485837c36 */ /* 0x000fe20008000000 */
[----:B0-----:R-:W-:Y:S01]  /*182f0*/  IADD3 R16, P0, PT, R20, UR12, RZ ;  /* 0x0000000c14107c10 */ /* 0x001fe2000ff1e0ff */
[----:B------:R0:W3:Y:S01]  /*18300*/  LDG.E.U8 R121, desc[UR6][R18.64] ;  /* 0x0000000612797981 */ /* 0x0000e2000c1e1100 */
[----:B-----5:R-:W-:-:S02]  /*18310*/  IADD3 R130, PT, PT, R27, R74, R26 ;  /* 0x0000004a1b827210 */ /* 0x020fc40007ffe01a */
[----:B------:R-:W-:Y:S01]  /*18320*/  LEA.HI.X.SX32 R17, R20, UR13, 0x1, P0 ;  /* 0x0000000d14117c11 */ /* 0x000fe200080f0eff */
[--C-:B------:R-:W-:Y:S01]  /*18330*/  IMAD R20, R131, UR9, R0.reuse ;  /* 0x0000000983147c24 */ /* 0x100fe2000f8e0200 */
[----:B------:R-:W-:Y:S01]  /*18340*/  IADD3 R14, P1, PT, R15, UR12, RZ ;  /* 0x0000000c0f0e7c10 */ /* 0x000fe2000ff3e0ff */
[----:B------:R-:W-:Y:S01]  /*18350*/  VIADD R149, R149, UR4 ;  /* 0x0000000495957c36 */ /* 0x000fe20008000000 */
[C---:B------:R-:W-:Y:S01]  /*18360*/  IADD3 R26, P0, PT, R118.reuse, UR12, RZ ;  /* 0x0000000c761a7c10 */ /* 0x040fe2000ff1e0ff */
[----:B------:R1:W5:Y:S01]  /*18370*/  LDG.E.U8 R133, desc[UR6][R16.64] ;  /* 0x0000000610857981 */ /* 0x000362000c1e1100 */
[----:B0-----:R-:W-:Y:S01]  /*18380*/  VIADD R19, R129, UR4 ;  /* 0x0000000481137c36 */ /* 0x001fe20008000000 */
[----:B------:R-:W-:Y:S01]  /*18390*/  LEA.HI.X.SX32 R15, R15, UR13, 0x1, P1 ;  /* 0x0000000d0f0f7c11 */ /* 0x000fe200088f0eff */
[--C-:B------:R-:W-:Y:S01]  /*183a0*/  IMAD R132, R149, UR9, R0.reuse ;  /* 0x0000000995847c24 */ /* 0x100fe2000f8e0200 */
[----:B------:R-:W-:Y:S01]  /*183b0*/  LEA.HI.X.SX32 R27, R118, UR13, 0x1, P0 ;  /* 0x0000000d761b7c11 */ /* 0x000fe200080f0eff */
[--C-:B------:R-:W-:Y:S01]  /*183c0*/  IMAD R18, R19, UR9, R0.reuse ;  /* 0x0000000913127c24 */ /* 0x100fe2000f8e0200 */
[C---:B------:R-:W-:Y:S01]  /*183d0*/  IADD3 R118, P0, PT, R20.reuse, UR12, RZ ;  /* 0x0000000c14767c10 */ /* 0x040fe2000ff1e0ff */
[----:B------:R-:W-:Y:S01]  /*183e0*/  VIADD R149, R149, UR4 ;  /* 0x0000000495957c36 */ /* 0x000fe20008000000 */
[----:B------:R0:W5:Y:S02]  /*183f0*/  LDG.E.U8 R29, desc[UR6][R14.64] ;  /* 0x000000060e1d7981 */ /* 0x000164000c1e1100 */
[----:B------:R-:W-:Y:S01]  /*18400*/  LEA.HI.X.SX32 R119, R20, UR13, 0x1, P0 ;  /* 0x0000000d14777c11 */ /* 0x000fe200080f0eff */
[--C-:B-1----:R-:W-:Y:S01]  /*18410*/  IMAD R17, R149, UR9, R0.reuse ;  /* 0x0000000995117c24 */ /* 0x102fe2000f8e0200 */
[----:B------:R-:W-:Y:S01]  /*18420*/  IADD3 R20, P0, PT, R18, UR12, RZ ;  /* 0x0000000c12147c10 */ /* 0x000fe2000ff1e0ff */
[----:B------:R-:W-:Y:S01]  /*18430*/  VIADD R131, R131, UR4 ;  /* 0x0000000483837c36 */ /* 0x000fe20008000000 */
[----:B----4-:R-:W-:Y:S01]  /*18440*/  IADD3 R116, PT, PT, R116, R130, R73 ;  /* 0x0000008274747210 */ /* 0x010fe20007ffe049 */
[----:B------:R-:W-:Y:S01]  /*18450*/  VIADD R129, R21, UR4 ;  /* 0x0000000415817c36 */ /* 0x000fe20008000000 */
[----:B------:R-:W4:Y:S01]  /*18460*/  LDG.E.U8 R26, desc[UR6][R26.64] ;  /* 0x000000061a1a7981 */ /* 0x000f22000c1e1100 */
[----:B0-----:R-:W-:Y:S01]  /*18470*/  IADD3 R14, P1, PT, R132, UR12, RZ ;  /* 0x0000000c840e7c10 */ /* 0x001fe2000ff3e0ff */
[----:B------:R-:W-:Y:S01]  /*18480*/  IMAD R130, R131, UR9, R0 ;  /* 0x0000000983827c24 */ /* 0x000fe2000f8e0200 */
[----:B------:R-:W-:Y:S01]  /*18490*/  LEA.HI.X.SX32 R21, R18, UR13, 0x1, P0 ;  /* 0x0000000d12157c11 */ /* 0x000fe200080f0eff */
[----:B------:R-:W-:Y:S01]  /*184a0*/  VIADD R161, R19, UR4 ;  /* 0x0000000413a17c36 */ /* 0x000fe20008000000 */
[----:B------:R-:W-:Y:S01]  /*184b0*/  LEA.HI.X.SX32 R15, R132, UR13, 0x1, P1 ;  /* 0x0000000d840f7c11 */ /* 0x000fe200088f0eff */
[----:B------:R-:W3:Y:S01]  /*184c0*/  LDG.E.U8 R118, desc[UR6][R118.64] ;  /* 0x0000000676767981 */ /* 0x000ee2000c1e1100 */
[----:B------:R-:W-:-:S02]  /*184d0*/  IADD3 R16, P0, PT, R17, UR12, RZ ;  /* 0x0000000c11107c10 */ /* 0x000fc4000ff1e0ff */
[----:B------:R-:W-:Y:S01]  /*184e0*/  IADD3 R72, PT, PT, R72, R116, R127 ;  /* 0x0000007448487210 */ /* 0x000fe20007ffe07f */
[----:B------:R0:W4:Y:S01]  /*184f0*/  LDG.E.U8 R74, desc[UR6][R14.64] ;  /* 0x000000060e4a7981 */ /* 0x000122000c1e1100 */
[----:B------:R-:W-:Y:S02]  /*18500*/  LEA.HI.X.SX32 R17, R17, UR13, 0x1, P0 ;  /* 0x0000000d11117c11 */ /* 0x000fe400080f0eff */
[----:B------:R-:W-:Y:S01]  /*18510*/  IADD3 R18, P0, PT, R130, UR12, RZ ;  /* 0x0000000c82127c10 */ /* 0x000fe2000ff1e0ff */
[----:B------:R1:W4:Y:S01]  /*18520*/  LDG.E.U8 R132, desc[UR6][R20.64] ;  /* 0x0000000614847981 */ /* 0x000322000c1e1100 */
[----:B------:R-:W-:Y:S01]  /*18530*/  IADD3 R60, PT, PT, R60, R72, R61 ;  /* 0x000000483c3c7210 */ /* 0x000fe20007ffe03d */
[C---:B0-----:R-:W-:Y:S02]  /*18540*/  IMAD R15, R129.reuse, UR9, R0 ;  /* 0x00000009810f7c24 */ /* 0x041fe4000f8e0200 */
[----:B------:R0:W4:Y:S01]  /*18550*/  LDG.E.U8 R73, desc[UR6][R16.64] ;  /* 0x0000000610497981 */ /* 0x000122000c1e1100 */
[----:B------:R-:W-:-:S02]  /*18560*/  VIADD R129, R129, UR4 ;  /* 0x0000000481817c36 */ /* 0x000fc40008000000 */
[--C-:B-1----:R-:W-:Y:S01]  /*18570*/  IMAD R20, R161, UR9, R0.reuse ;  /* 0x00000009a1147c24 */ /* 0x102fe2000f8e0200 */
[----:B------:R-:W-:Y:S01]  /*18580*/  LEA.HI.X.SX32 R19, R130, UR13, 0x1, P0 ;  /* 0x0000000d82137c11 */ /* 0x000fe200080f0eff */
[--C-:B------:R-:W-:Y:S01]  /*18590*/  IMAD R61, R129, UR9, R0.reuse ;  /* 0x00000009813d7c24 */ /* 0x100fe2000f8e0200 */
[----:B------:R-:W-:Y:S01]  /*185a0*/  IADD3 R14, P1, PT, R15, UR12, RZ ;  /* 0x0000000c0f0e7c10 */ /* 0x000fe2000ff3e0ff */
[----:B------:R-:W-:Y:S02]  /*185b0*/  VIADD R149, R149, UR4 ;  /* 0x0000000495957c36 */ /* 0x000fe40008000000 */
[----:B------:R-:W-:Y:S01]  /*185c0*/  VIADD R127, R131, UR4 ;  /* 0x00000004837f7c36 */ /* 0x000fe20008000000 */
[C---:B0-----:R-:W-:Y:S01]  /*185d0*/  IADD3 R16, P0, PT, R20.reuse, UR12, RZ ;  /* 0x0000000c14107c10 */ /* 0x041fe2000ff1e0ff */
[----:B------:R-:W-:Y:S01]  /*185e0*/  IMAD R21, R149, UR9, R0 ;  /* 0x0000000995157c24 */ /* 0x000fe2000f8e0200 */
[----:B------:R-:W-:Y:S02]  /*185f0*/  LEA.HI.X.SX32 R15, R15, UR13, 0x1, P1 ;  /* 0x0000000d0f0f7c11 */ /* 0x000fe400088f0eff */
[----:B------:R-:W-:Y:S01]  /*18600*/  IADD3 R116, PT, PT, R25, R60, R24 ;  /* 0x0000003c19747210 */ /* 0x000fe20007ffe018 */
[----:B------:R-:W-:Y:S01]  /*18610*/  VIADD R161, R161, UR4 ;  /* 0x00000004a1a17c36 */ /* 0x000fe20008000000 */
[----:B------:R-:W-:Y:S01]  /*18620*/  LEA.HI.X.SX32 R17, R20, UR13, 0x1, P0 ;  /* 0x0000000d14117c11 */ /* 0x000fe200080f0eff */
[----:B------:R-:W-:Y:S01]  /*18630*/  IMAD R20, R127, UR9, R0 ;  /* 0x000000097f147c24 */ /* 0x000fe2000f8e0200 */
[----:B------:R-:W-:Y:S01]  /*18640*/  IADD3 R24, P0, PT, R61, UR12, RZ ;  /* 0x0000000c3d187c10 */ /* 0x000fe2000ff1e0ff */
[----:B------:R0:W4:Y:S01]  /*18650*/  LDG.E.U8 R27, desc[UR6][R14.64] ;  /* 0x000000060e1b7981 */ /* 0x000122000c1e1100 */
[----:B------:R-:W-:-:S02]  /*18660*/  VIADD R149, R149, UR4 ;  /* 0x0000000495957c36 */ /* 0x000fc40008000000 */
[----:B------:R-:W-:Y:S01]  /*18670*/  LEA.HI.X.SX32 R25, R61, UR13, 0x1, P0 ;  /* 0x0000000d3d197c11 */ /* 0x000fe200080f0eff */
[----:B------:R1:W5:Y:S01]  /*18680*/  LDG.E.U8 R119, desc[UR6][R18.64] ;  /* 0x0000000612777981 */ /* 0x000362000c1e1100 */
[----:B------:R-:W-:Y:S01]  /*18690*/  IADD3 R60, P0, PT, R20, UR12, RZ ;  /* 0x0000000c143c7c10 */ /* 0x000fe2000ff1e0ff */
[----:B------:R-:W-:Y:S02]  /*186a0*/  VIADD R129, R129, UR4 ;  /* 0x0000000481817c36 */ /* 0x000fe40008000000 */
[----:B------:R1:W4:Y:S01]  /*186b0*/  LDG.E.U8 R131, desc[UR6][R16.64] ;  /* 0x0000000610837981 */ /* 0x000322000c1e1100 */
[----:B0-----:R-:W-:Y:S01]  /*186c0*/  IADD3 R14, P1, PT, R21, UR12, RZ ;  /* 0x0000000c150e7c10 */ /* 0x001fe2000ff3e0ff */
[----:B------:R-:W-:Y:S01]  /*186d0*/  VIADD R165, R127, UR4 ;  /* 0x000000047fa57c36 */ /* 0x000fe20008000000 */
[----:B------:R-:W-:Y:S01]  /*186e0*/  IADD3 R70, PT, PT, R70, R116, R71 ;  /* 0x0000007446467210 */ /* 0x000fe20007ffe047 */
[----:B------:R-:W4:Y:S01]  /*186f0*/  LDG.E.U8 R24, desc[UR6][R24.64] ;  /* 0x0000000618187981 */ /* 0x000f22000c1e1100 */
[--C-:B-1----:R-:W-:Y:S01]  /*18700*/  IMAD R18, R161, UR9, R0.reuse ;  /* 0x00000009a1127c24 */ /* 0x102fe2000f8e0200 */
[----:B------:R-:W-:Y:S01]  /*18710*/  LEA.HI.X.SX32 R15, R21, UR13, 0x1, P1 ;  /* 0x0000000d150f7c11 */ /* 0x000fe200088f0eff */
[--C-:B------:R-:W-:Y:S01]  /*18720*/  IMAD R19, R129, UR9, R0.reuse ;  /* 0x0000000981137c24 */ /* 0x100fe2000f8e0200 */
[----:B------:R-:W-:Y:S01]  /*18730*/  LEA.HI.X.SX32 R61, R20, UR13, 0x1, P0 ;  /* 0x0000000d143d7c11 */ /* 0x000fe200080f0eff */
[--C-:B------:R-:W-:Y:S01]  /*18740*/  IMAD R16, R149, UR9, R0.reuse ;  /* 0x0000000995107c24 */ /* 0x100fe2000f8e0200 */
[----:B------:R-:W-:Y:S01]  /*18750*/  IADD3 R20, P0, PT, R18, UR12, RZ ;  /* 0x0000000c12147c10 */ /* 0x000fe2000ff1e0ff */
[----:B------:R0:W4:Y:S01]  /*18760*/  LDG.E.U8 R72, desc[UR6][R14.64] ;  /* 0x000000060e487981 */ /* 0x000122000c1e1100 */
[----:B------:R-:W-:-:S02]  /*18770*/  IMAD R17, R165, UR9, R0 ;  /* 0x00000009a5117c24 */ /* 0x000fc4000f8e0200 */
[----:B------:R-:W-:Y:S01]  /*18780*/  LEA.HI.X.SX32 R21, R18, UR13, 0x1, P0 ;  /* 0x0000000d12157c11 */ /* 0x000fe200080f0eff */
[----:B------:R-:W-:Y:S01]  /*18790*/  VIADD R161, R161, UR4 ;  /* 0x00000004a1a17c36 */ /* 0x000fe20008000000 */
[----:B------:R-:W-:Y:S01]  /*187a0*/  IADD3 R18, P1, PT, R19, UR12, RZ ;  /* 0x0000000c13127c10 */ /* 0x000fe2000ff3e0ff */
[----:B------:R-:W-:Y:S01]  /*187b0*/  VIADD R127, R149, UR4 ;  /* 0x00000004957f7c36 */ /* 0x000fe20008000000 */
[----:B------:R-:W-:Y:S01]  /*187c0*/  IADD3 R62, PT, PT, R117, R70, R62 ;  /* 0x00000046753e7210 */ /* 0x000fe20007ffe03e */
[----:B------:R1:W4:Y:S01]  /*187d0*/  LDG.E.U8 R130, desc[UR6][R20.64] ;  /* 0x0000000614827981 */ /* 0x000322000c1e1100 */
[C---:B0-----:R-:W-:Y:S02]  /*187e0*/  IADD3 R14, P0, PT, R16.reuse, UR12, RZ ;  /* 0x0000000c100e7c10 */ /* 0x041fe4000ff1e0ff */
[----:B------:R-:W-:Y:S01]  /*187f0*/  LEA.HI.X.SX32 R19, R19, UR13, 0x1, P1 ;  /* 0x0000000d13137c11 */ /* 0x000fe200088f0eff */
[----:B------:R-:W5:Y:S01]  /*18800*/  LDG.E.U8 R60, desc[UR6][R60.64] ;  /* 0x000000063c3c7981 */ /* 0x000f62000c1e1100 */
[----:B------:R-:W-:Y:S01]  /*18810*/  LEA.HI.X.SX32 R15, R16, UR13, 0x1, P0 ;  /* 0x0000000d100f7c11 */ /* 0x000fe200080f0eff */
[----:B------:R-:W-:Y:S01]  /*18820*/  VIADD R165, R165, UR4 ;  /* 0x00000004a5a57c36 */ /* 0x000fe20008000000 */
[----:B------:R-:W-:Y:S01]  /*18830*/  IADD3 R16, P0, PT, R17, UR12, RZ ;  /* 0x0000000c11107c10 */ /* 0x000fe2000ff1e0ff */
[----:B------:R0:W4:Y:S01]  /*18840*/  LDG.E.U8 R25, desc[UR6][R18.64] ;  /* 0x0000000612197981 */ /* 0x000122000c1e1100 */
[----:B-1----:R-:W-:Y:S01]  /*18850*/  IMAD R20, R161, UR9, R0 ;  /* 0x00000009a1147c24 */ /* 0x002fe2000f8e0200 */
[----:B------:R-:W-:Y:S01]  /*18860*/  IADD3 R62, PT, PT, R87, R62, R54 ;  /* 0x0000003e573e7210 */ /* 0x000fe20007ffe036 */
[----:B------:R-:W-:Y:S01]  /*18870*/  IMAD R21, R127, UR9, R0 ;  /* 0x000000097f157c24 */ /* 0x000fe2000f8e0200 */
[----:B------:R1:W4:Y:S01]  /*18880*/  LDG.E.U8 R71, desc[UR6][R14.64] ;  /* 0x000000060e477981 */ /* 0x000322000c1e1100 */
[----:B------:R-:W-:Y:S01]  /*18890*/  LEA.HI.X.SX32 R17, R17, UR13, 0x1, P0 ;  /* 0x0000000d11117c11 */ /* 0x000fe200080f0eff */
[----:B------:R-:W-:-:S02]  /*188a0*/  VIADD R87, R129, UR4 ;  /* 0x0000000481577c36 */ /* 0x000fc40008000000 */
[C---:B0-----:R-:W-:Y:S02]  /*188b0*/  IMAD R19, R165.reuse, UR9, R0 ;  /* 0x00000009a5137c24 */ /* 0x041fe4000f8e0200 */
[----:B------:R0:W4:Y:S01]  /*188c0*/  LDG.E.U8 R61, desc[UR6][R16.64] ;  /* 0x00000006103d7981 */ /* 0x000122000c1e1100 */
[----:B------:R-:W-:Y:S01]  /*188d0*/  VIADD R165, R165, UR4 ;  /* 0x00000004a5a57c36 */ /* 0x000fe20008000000 */
[C---:B-1----:R-:W-:Y:S02]  /*188e0*/  IADD3 R14, P0, PT, R20.reuse, UR12, RZ ;  /* 0x0000000c140e7c10 */ /* 0x042fe4000ff1e0ff */
[----:B------:R-:W-:Y:S02]  /*188f0*/  IADD3 R54, P1, PT, R21, UR12, RZ ;  /* 0x0000000c15367c10 */ /* 0x000fe4000ff3e0ff */
[----:B------:R-:W-:Y:S02]  /*18900*/  LEA.HI.X.SX32 R15, R20, UR13, 0x1, P0 ;  /* 0x0000000d140f7c11 */ /* 0x000fe400080f0eff */
[----:B------:R-:W-:Y:S01]  /*18910*/  IADD3 R149, PT, PT, R55, R62, R22 ;  /* 0x0000003e37957210 */ /* 0x000fe20007ffe016 */
[--C-:B------:R-:W-:Y:S01]  /*18920*/  IMAD R22, R87, UR9, R0.reuse ;  /* 0x0000000957167c24 */ /* 0x100fe2000f8e0200 */
[----:B------:R-:W-:Y:S01]  /*18930*/  IADD3 R20, P0, PT, R19, UR12, RZ ;  /* 0x0000000c13147c10 */ /* 0x000fe2000ff1e0ff */
[C---:B0-----:R-:W-:Y:S01]  /*18940*/  IMAD R17, R165.reuse, UR9, R0 ;  /* 0x00000009a5117c24 */ /* 0x041fe2000f8e0200 */
[----:B------:R0:W4:Y:S01]  /*18950*/  LDG.E.U8 R129, desc[UR6][R14.64] ;  /* 0x000000060e817981 */ /* 0x000122000c1e1100 */
[----:B------:R-:W-:Y:S01]  /*18960*/  VIADD R165, R165, UR4 ;  /* 0x00000004a5a57c36 */ /* 0x000fe20008000000 */
[----:B------:R-:W-:-:S02]  /*18970*/  LEA.HI.X.SX32 R55, R21, UR13, 0x1, P1 ;  /* 0x0000000d15377c11 */ /* 0x000fc400088f0eff */
[----:B------:R-:W-:Y:S01]  /*18980*/  LEA.HI.X.SX32 R21, R19, UR13, 0x1, P0 ;  /* 0x0000000d13157c11 */ /* 0x000fe200080f0eff */
[C---:B------:R-:W-:Y:S01]  /*18990*/  IMAD R116, R165.reuse, UR9, R0 ;  /* 0x00000009a5747c24 */ /* 0x040fe2000f8e0200 */
[C---:B------:R-:W-:Y:S01]  /*189a0*/  IADD3 R18, P1, PT, R22.reuse, UR12, RZ ;  /* 0x0000000c16127c10 */ /* 0x040fe2000ff3e0ff */
[----:B------:R-:W-:Y:S01]  /*189b0*/  VIADD R165, R165, UR4 ;  /* 0x00000004a5a57c36 */ /* 0x000fe20008000000 */
[C---:B------:R-:W-:Y:S01]  /*189c0*/  IADD3 R16, P0, PT, R17.reuse, UR12, RZ ;  /* 0x0000000c11107c10 */ /* 0x040fe2000ff1e0ff */
[----:B------:R1:W4:Y:S01]  /*189d0*/  LDG.E.U8 R70, desc[UR6][R54.64] ;  /* 0x0000000636467981 */ /* 0x000322000c1e1100 */
[----:B------:R-:W-:Y:S02]  /*189e0*/  LEA.HI.X.SX32 R19, R22, UR13, 0x1, P1 ;  /* 0x0000000d16137c11 */ /* 0x000fe400088f0eff */
[----:B------:R-:W-:Y:S01]  /*189f0*/  LEA.HI.X.SX32 R17, R17, UR13, 0x1, P0 ;  /* 0x0000000d11117c11 */ /* 0x000fe200080f0eff */
        /* <DEDUP_REMOVED lines=9> */
[----:B------:R0:W4:Y:S01]  /*18a90*/  LDG.E.U8 R116, desc[UR6][R14.64] ;  /* 0x000000060e747981 */ /* 0x000122000c1e1100 */
[----:B------:R-:W-:Y:S01]  /*18aa0*/  VIADD R165, R165, UR4 ;  /* 0x00000004a5a57c36 */ /* 0x000fe20008000000 */
[----:B------:R-:W-:-:S02]  /*18ab0*/  LEA.HI.X.SX32 R21, R54, UR13, 0x1, P0 ;  /* 0x0000000d36157c11 */ /* 0x000fc400080f0eff */
[----:B------:R-:W-:Y:S01]  /*18ac0*/  IADD3 R18, P0, PT, R19, UR12, RZ ;  /* 0x0000000c13127c10 */ /* 0x000fe2000ff1e0ff */
[C-C-:B-1----:R-:W-:Y:S02]  /*18ad0*/  IMAD R17, R165.reuse, UR9, R0.reuse ;  /* 0x00000009a5117c24 */ /* 0x142fe4000f8e0200 */
[----:B------:R-:W-:Y:S01]  /*18ae0*/  VIADD R165, R165, UR4 ;  /* 0x00000004a5a57c36 */ /* 0x000fe20008000000 */
[----:B------:R-:W-:Y:S02]  /*18af0*/  LEA.HI.X.SX32 R19, R19, UR13, 0x1, P0 ;  /* 0x0000000d13137c11 */ /* 0x000fe400080f0eff */
[----:B------:R-:W-:Y:S01]  /*18b00*/  IADD3 R16, P0, PT, R17, UR12, RZ ;  /* 0x0000000c11107c10 */ /* 0x000fe2000ff1e0ff */
[----:B0-----:R-:W-:Y:S01]  /*18b10*/  IMAD R15, R165, UR9, R0 ;  /* 0x00000009a50f7c24 */ /* 0x001fe2000f8e0200 */
[----:B------:R-:W-:Y:S02]  /*18b20*/  IADD3 R114, PT, PT, R114, R149, R115 ;  /* 0x0000009572727210 */ /* 0x000fe40007ffe073 */
[----:B------:R-:W-:Y:S01]  /*18b30*/  LEA.HI.X.SX32 R17, R17, UR13, 0x1, P0 ;  /* 0x0000000d11117c11 */ /* 0x000fe200080f0eff */
[----:B------:R0:W4:Y:S01]  /*18b40*/  LDG.E.U8 R115, desc[UR6][R18.64] ;  /* 0x0000000612737981 */ /* 0x000122000c1e1100 */
[----:B------:R-:W-:-:S02]  /*18b50*/  IADD3 R14, P0, PT, R15, UR12, RZ ;  /* 0x0000000c0f0e7c10 */ /* 0x000fc4000ff1e0ff */
[----:B------:R-:W-:Y:S02]  /*18b60*/  IADD3 R54, PT, PT, R113, R114, R112 ;  /* 0x0000007271367210 */ /* 0x000fe40007ffe070 */
[----:B------:R-:W-:Y:S01]  /*18b70*/  LEA.HI.X.SX32 R15, R15, UR13, 0x1, P0 ;  /* 0x0000000d0f0f7c11 */ /* 0x000fe200080f0eff */
[----:B------:R1:W4:Y:S04]  /*18b80*/  LDG.E.U8 R114, desc[UR6][R20.64] ;  /* 0x0000000614727981 */ /* 0x000328000c1e1100 */
[----:B------:R1:W4:Y:S04]  /*18b90*/  LDG.E.U8 R112, desc[UR6][R16.64] ;  /* 0x0000000610707981 */ /* 0x000328000c1e1100 */
[----:B------:R1:W4:Y:S01]  /*18ba0*/  LDG.E.U8 R113, desc[UR6][R14.64] ;  /* 0x000000060e717981 */ /* 0x000322000c1e1100 */
[----:B------:R-:W-:-:S04]  /*18bb0*/  VIADD R165, R165, UR4 ;  /* 0x00000004a5a57c36 */ /* 0x000fc80008000000 */
[C-C-:B------:R-:W-:Y:S02]  /*18bc0*/  IMAD R55, R165.reuse, UR9, R0.reuse ;  /* 0x00000009a5377c24 */ /* 0x140fe4000f8e0200 */
[----:B------:R-:W-:Y:S01]  /*18bd0*/  VIADD R165, R165, UR4 ;  /* 0x00000004a5a57c36 */ /* 0x000fe20008000000 */
[----:B------:R-:W-:Y:S02]  /*18be0*/  IADD3 R110, PT, PT, R110, R54, R111 ;  /* 0x000000366e6e7210 */ /* 0x000fe40007ffe06f */
[----:B------:R-:W-:Y:S01]  /*18bf0*/  IADD3 R54, P0, PT, R55, UR12, RZ ;  /* 0x0000000c37367c10 */ /* 0x000fe2000ff1e0ff */
[----:B0-----:R-:W-:-:S03]  /*18c00*/  IMAD R18, R165, UR9, R0 ;  /* 0x00000009a5127c24 */ /* 0x001fc6000f8e0200 */
[----:B------:R-:W-:Y:S02]  /*18c10*/  LEA.HI.X.SX32 R55, R55, UR13, 0x1, P0 ;  /* 0x0000000d37377c11 */ /* 0x000fe400080f0eff */
[----:B-1----:R-:W-:Y:S01]  /*18c20*/  IADD3 R20, P0, PT, R18, UR12, RZ ;  /* 0x0000000c12147c10 */ /* 0x002fe2000ff1e0ff */
[----:B------:R-:W-:-:S03]  /*18c30*/  VIADD R165, R165, UR4 ;  /* 0x00000004a5a57c36 */ /* 0x000fc60008000000 */
[----:B------:R-:W-:Y:S01]  /*18c40*/  LEA.HI.X.SX32 R21, R18, UR13, 0x1, P0 ;  /* 0x0000000d12157c11 */ /* 0x000fe200080f0eff */
[----:B------:R-:W-:Y:S01]  /*18c50*/  IMAD R16, R165, UR9, R0 ;  /* 0x00000009a5107c24 */ /* 0x000fe2000f8e0200 */
[----:B------:R-:W-:Y:S01]  /*18c60*/  IADD3 R84, PT, PT, R85, R110, R84 ;  /* 0x0000006e55547210 */ /* 0x000fe20007ffe054 */
[----:B------:R-:W-:Y:S01]  /*18c70*/  VIADD R165, R165, UR4 ;  /* 0x00000004a5a57c36 */ /* 0x000fe20008000000 */
[----:B------:R0:W4:Y:S04]  /*18c80*/  LDG.E.U8 R110, desc[UR6][R54.64] ;  /* 0x00000006366e7981 */ /* 0x000128000c1e1100 */
[----:B------:R1:W4:Y:S01]  /*18c90*/  LDG.E.U8 R111, desc[UR6][R20.64] ;  /* 0x00000006146f7981 */ /* 0x000322000c1e1100 */
[----:B------:R-:W-:Y:S01]  /*18ca0*/  VIADD R15, R165, UR4 ;  /* 0x00000004a50f7c36 */ /* 0x000fe20008000000 */
[----:B------:R-:W-:Y:S01]  /*18cb0*/  IADD3 R152, PT, PT, R83, R84, R82 ;  /* 0x0000005453987210 */ /* 0x000fe20007ffe052 */
[--C-:B------:R-:W-:Y:S01]  /*18cc0*/  IMAD R165, R165, UR9, R0.reuse ;  /* 0x00000009a5a57c24 */ /* 0x100fe2000f8e0200 */
[----:B------:R-:W-:Y:S01]  /*18cd0*/  IADD3 R18, P0, PT, R16, UR12, RZ ;  /* 0x0000000c10127c10 */ /* 0x000fe2000ff1e0ff */
[----:B------:R-:W-:-:S02]  /*18ce0*/  IMAD R82, R15, UR9, R0 ;  /* 0x000000090f527c24 */ /* 0x000fc4000f8e0200 */
[----:B------:R-:W-:Y:S01]  /*18cf0*/  VIADD R83, R15, UR4 ;  /* 0x000000040f537c36 */ /* 0x000fe20008000000 */
[----:B------:R-:W-:Y:S02]  /*18d00*/  LEA.HI.X.SX32 R19, R16, UR13, 0x1, P0 ;  /* 0x0000000d10137c11 */ /* 0x000fe400080f0eff */
[----:B------:R-:W-:Y:S01]  /*18d10*/  IADD3 R16, P0, PT, R165, UR12, RZ ;  /* 0x0000000ca5107c10 */ /* 0x000fe2000ff1e0ff */
[C---:B0-----:R-:W-:Y:S01]  /*18d20*/  IMAD R54, R83.reuse, UR9, R0 ;  /* 0x0000000953367c24 */ /* 0x041fe2000f8e0200 */
[C---:B------:R-:W-:Y:S01]  /*18d30*/  IADD3 R14, P1, PT, R82.reuse, UR12, RZ ;  /* 0x0000000c520e7c10 */ /* 0x040fe2000ff3e0ff */
[----:B-1----:R-:W-:Y:S01]  /*18d40*/  VIADD R21, R83, UR4 ;  /* 0x0000000453157c36 */ /* 0x002fe20008000000 */
[----:B------:R0:W4:Y:S01]  /*18d50*/  LDG.E.U8 R84, desc[UR6][R18.64] ;  /* 0x0000000612547981 */ /* 0x000122000c1e1100 */
[----:B------:R-:W-:Y:S02]  /*18d60*/  LEA.HI.X.SX32 R17, R165, UR13, 0x1, P0 ;  /* 0x0000000da5117c11 */ /* 0x000fe400080f0eff */
[----:B------:R-:W-:-:S02]  /*18d70*/  LEA.HI.X.SX32 R15, R82, UR13, 0x1, P1 ;  /* 0x0000000d520f7c11 */ /* 0x000fc400088f0eff */
[C---:B------:R-:W-:Y:S01]  /*18d80*/  IADD3 R82, P0, PT, R54.reuse, UR12, RZ ;  /* 0x0000000c36527c10 */ /* 0x040fe2000ff1e0ff */
[----:B------:R-:W-:Y:S01]  /*18d90*/  VIADD R127, R127, UR4 ;  /* 0x000000047f7f7c36 */ /* 0x000fe20008000000 */
[----:B------:R-:W-:Y:S01]  /*18da0*/  IADD3 R128, PT, PT, R163, R152, R128 ;  /* 0x00000098a3807210 */ /* 0x000fe20007ffe080 */
[----:B------:R1:W4:Y:S01]  /*18db0*/  LDG.E.U8 R85, desc[UR6][R14.64] ;  /* 0x000000060e557981 */ /* 0x000322000c1e1100 */
[C-C-:B0-----:R-:W-:Y:S02]  /*18dc0*/  IMAD R18, R21.reuse, UR9, R0.reuse ;  /* 0x0000000915127c24 */ /* 0x141fe4000f8e0200 */
[----:B------:R-:W-:Y:S01]  /*18dd0*/  VIADD R19, R21, UR4 ;  /* 0x0000000415137c36 */ /* 0x000fe20008000000 */
[----:B------:R-:W-:Y:S01]  /*18de0*/  LEA.HI.X.SX32 R83, R54, UR13, 0x1, P0 ;  /* 0x0000000d36537c11 */ /* 0x000fe200080f0eff */
[----:B------:R-:W-:Y:S01]  /*18df0*/  VIADD R161, R161, UR4 ;  /* 0x00000004a1a17c36 */ /* 0x000fe20008000000 */
[----:B------:R-:W-:Y:S01]  /*18e00*/  IADD3 R54, P0, PT, R18, UR12, RZ ;  /* 0x0000000c12367c10 */ /* 0x000fe2000ff1e0ff */
[----:B------:R0:W4:Y:S01]  /*18e10*/  LDG.E.U8 R149, desc[UR6][R16.64] ;  /* 0x0000000610957981 */ /* 0x000122000c1e1100 */
[--C-:B-1----:R-:W-:Y:S01]  /*18e20*/  IMAD R15, R19, UR9, R0.reuse ;  /* 0x00000009130f7c24 */ /* 0x102fe2000f8e0200 */
[----:B------:R-:W-:Y:S01]  /*18e30*/  IADD3 R126, PT, PT, R126, R128, R89 ;  /* 0x000000807e7e7210 */ /* 0x000fe20007ffe059 */
[----:B------:R-:W-:Y:S01]  /*18e40*/  IMAD R89, R127, UR9, R0 ;  /* 0x000000097f597c24 */ /* 0x000fe2000f8e0200 */
[----:B------:R-:W-:Y:S01]  /*18e50*/  LEA.HI.X.SX32 R55, R18, UR13, 0x1, P0 ;  /* 0x0000000d12377c11 */ /* 0x000fe200080f0eff */
[----:B------:R-:W4:Y:S01]  /*18e60*/  LDG.E.U8 R82, desc[UR6][R82.64] ;  /* 0x0000000652527981 */ /* 0x000f22000c1e1100 */
[----:B------:R-:W-:-:S04]  /*18e70*/  IADD3 R20, P0, PT, R15, UR12, RZ ;  /* 0x0000000c0f147c10 */ /* 0x000fc8000ff1e0ff */
[----:B------:R-:W-:Y:S01]  /*18e80*/  LEA.HI.X.SX32 R21, R15, UR13, 0x1, P0 ;  /* 0x0000000d0f157c11 */ /* 0x000fe200080f0eff */
[----:B0-----:R-:W-:Y:S01]  /*18e90*/  IMAD R16, R161, UR9, R0 ;  /* 0x00000009a1107c24 */ /* 0x001fe2000f8e0200 */
[----:B------:R-:W-:Y:S01]  /*18ea0*/  IADD3 R18, P0, PT, R89, UR12, RZ ;  /* 0x0000000c59127c10 */ /* 0x000fe2000ff1e0ff */
[----:B------:R-:W-:Y:S01]  /*18eb0*/  VIADD R17, R19, UR4 ;  /* 0x0000000413117c36 */ /* 0x000fe20008000000 */
[----:B------:R-:W-:Y:S01]  /*18ec0*/  IADD3 R126, PT, PT, R69, R126, R12 ;  /* 0x0000007e457e7210 */ /* 0x000fe20007ffe00c */
[----:B------:R-:W4:Y:S01]  /*18ed0*/  LDG.E.U8 R83, desc[UR6][R20.64] ;  /* 0x0000000614537981 */ /* 0x000f22000c1e1100 */
[----:B------:R-:W-:Y:S01]  /*18ee0*/  LEA.HI.X.SX32 R19, R89, UR13, 0x1, P0 ;  /* 0x0000000d59137c11 */ /* 0x000fe200080f0eff */
[C---:B------:R-:W-:Y:S01]  /*18ef0*/  VIADD R89, R17.reuse, UR4 ;  /* 0x0000000411597c36 */ /* 0x040fe20008000000 */
[----:B------:R-:W-:Y:S01]  /*18f00*/  IADD3 R14, P1, PT, R16, UR12, RZ ;  /* 0x0000000c100e7c10 */ /* 0x000fe2000ff3e0ff */
[----:B------:R0:W4:Y:S01]  /*18f10*/  LDG.E.U8 R12, desc[UR6][R54.64] ;  /* 0x00000006360c7981 */ /* 0x000122000c1e1100 */
[----:B------:R-:W-:-:S02]  /*18f20*/  IMAD R69, R17, UR9, R0 ;  /* 0x0000000911457c24 */ /* 0x000fc4000f8e0200 */
[----:B------:R-:W-:Y:S02]  /*18f30*/  LEA.HI.X.SX32 R15, R16, UR13, 0x1, P1 ;  /* 0x0000000d100f7c11 */ /* 0x000fe400088f0eff */
[----:B------:R-:W-:Y:S02]  /*18f40*/  IADD3 R88, PT, PT, R159, R126, R88 ;  /* 0x0000007e9f587210 */ /* 0x000fe40007ffe058 */
[----:B------:R-:W-:Y:S01]  /*18f50*/  IADD3 R16, P0, PT, R69, UR12, RZ ;  /* 0x0000000c45107c10 */ /* 0x000fe2000ff1e0ff */
[----:B------:R1:W4:Y:S01]  /*18f60*/  LDG.E.U8 R128, desc[UR6][R14.64] ;  /* 0x000000060e807981 */ /* 0x000322000c1e1100 */
[C---:B0-----:R-:W-:Y:S02]  /*18f70*/  VIADD R55, R89.reuse, UR4 ;  /* 0x0000000459377c36 */ /* 0x041fe40008000000 */
[--C-:B------:R-:W-:Y:S02]  /*18f80*/  IMAD R54, R89, UR9, R0.reuse ;  /* 0x0000000959367c24 */ /* 0x100fe4000f8e0200 */
[----:B------:R-:W-:Y:S01]  /*18f90*/  VIADD R159, R55, UR4 ;  /* 0x00000004379f7c36 */ /* 0x000fe20008000000 */
[----:B------:R-:W-:Y:S01]  /*18fa0*/  LEA.HI.X.SX32 R17, R69, UR13, 0x1, P0 ;  /* 0x0000000d45117c11 */ /* 0x000fe200080f0eff */
[----:B------:R-:W-:Y:S01]  /*18fb0*/  IMAD R152, R55, UR9, R0 ;  /* 0x0000000937987c24 */ /* 0x000fe2000f8e0200 */
[----:B------:R0:W4:Y:S01]  /*18fc0*/  LDG.E.U8 R69, desc[UR6][R18.64] ;  /* 0x0000000612457981 */ /* 0x000122000c1e1100 */
[----:B------:R-:W-:-:S03]  /*18fd0*/  IADD3 R20, P0, PT, R54, UR12, RZ ;  /* 0x0000000c36147c10 */ /* 0x000fc6000ff1e0ff */
[----:B-1----:R-:W-:Y:S01]  /*18fe0*/  IADD3 R14, P1, PT, R152, UR12, RZ ;  /* 0x0000000c980e7c10 */ /* 0x002fe2000ff3e0ff */
[----:B------:R1:W4:Y:S01]  /*18ff0*/  LDG.E.U8 R89, desc[UR6][R16.64] ;  /* 0x0000000610597981 */ /* 0x000322000c1e1100 */
[----:B------:R-:W-:Y:S01]  /*19000*/  LEA.HI.X.SX32 R21, R54, UR13, 0x1, P0 ;  /* 0x0000000d36157c11 */ /* 0x000fe200080f0eff */
[----:B0-----:R-:W-:Y:S01]  /*19010*/  IMAD R19, R159, UR9, R0 ;  /* 0x000000099f137c24 */ /* 0x001fe2000f8e0200 */
[----:B------:R-:W-:Y:S02]  /*19020*/  IADD3 R54, PT, PT, R23, R88, R86 ;  /* 0x0000005817367210 */ /* 0x000fe40007ffe056 */
[----:B------:R-:W-:Y:S01]  /*19030*/  LEA.HI.X.SX32 R15, R152, UR13, 0x1, P1 ;  /* 0x0000000d980f7c11 */ /* 0x000fe200088f0eff */
[----:B------:R0:W4:Y:S01]  /*19040*/  LDG.E.U8 R88, desc[UR6][R20.64] ;  /* 0x0000000614587981 */ /* 0x000122000c1e1100 */
[----:B------:R-:W-:Y:S01]  /*19050*/  IADD3 R18, P0, PT, R19, UR12, RZ ;  /* 0x0000000c13127c10 */ /* 0x000fe2000ff1e0ff */
[----:B------:R-:W-:Y:S02]  /*19060*/  VIADD R55, R87, UR4 ;  /* 0x0000000457377c36 */ /* 0x000fe40008000000 */
[----:B------:R2:W4:Y:S01]  /*19070*/  LDG.E.U8 R86, desc[UR6][R14.64] ;  /* 0x000000060e567981 */ /* 0x000522000c1e1100 */
[----:B------:R-:W-:-:S05]  /*19080*/  LEA.HI.X.SX32 R19, R19, UR13, 0x1, P0 ;  /* 0x0000000d13137c11 */ /* 0x000fca00080f0eff */
[----:B------:R-:W4:Y:S01]  /*19090*/  LDG.E.U8 R87, desc[UR6][R18.64] ;  /* 0x0000000612577981 */ /* 0x000f22000c1e1100 */
[----:B------:R-:W-:Y:S02]  /*190a0*/  VIADD R161, R161, UR4 ;  /* 0x00000004a1a17c36 */ /* 0x000fe40008000000 */
[--C-:B-1----:R-:W-:Y:S02]  /*190b0*/  IMAD R17, R55, UR9, R0.reuse ;  /* 0x0000000937117c24 */ /* 0x102fe4000f8e0200 */
[--C-:B------:R-:W-:Y:S02]  /*190c0*/  IMAD R126, R161, UR9, R0.reuse ;  /* 0x00000009a17e7c24 */ /* 0x100fe4000f8e0200 */
[----:B------:R-:W-:Y:S01]  /*190d0*/  VIADD R159, R159, UR4 ;  /* 0x000000049f9f7c36 */ /* 0x000fe20008000000 */
[----:B------:R-:W-:Y:S01]  /*190e0*/  IADD3 R16, P1, PT, R17, UR12, RZ ;  /* 0x0000000c11107c10 */ /* 0x000fe2000ff3e0ff */
[----:B0-----:R-:W-:Y:S01]  /*190f0*/  VIADD R21, R127, UR4 ;  /* 0x000000047f157c36 */ /* 0x001fe20008000000 */
[----:B--2---:R-:W-:Y:S01]  /*19100*/  IADD3 R14, P0, PT, R126, UR12, RZ ;  /* 0x0000000c7e0e7c10 */ /* 0x004fe2000ff1e0ff */
[--C-:B------:R-:W-:Y:S01]  /*19110*/  IMAD R159, R159, UR9, R0.reuse ;  /* 0x000000099f9f7c24 */ /* 0x100fe2000f8e0200 */
[----:B------:R-:W-:Y:S01]  /*19120*/  LEA.HI.X.SX32 R17, R17, UR13, 0x1, P1 ;  /* 0x0000000d11117c11 */ /* 0x000fe200088f0eff */
[----:B------:R-:W-:Y:S01]  /*19130*/  IMAD R152, R21, UR9, R0 ;  /* 0x0000000915987c24 */ /* 0x000fe2000f8e0200 */
[----:B------:R-:W-:-:S02]  /*19140*/  IADD3 R124, PT, PT, R124, R54, R125 ;  /* 0x000000367c7c7210 */ /* 0x000fc40007ffe07d */
[----:B------:R-:W-:Y:S01]  /*19150*/  LEA.HI.X.SX32 R15, R126, UR13, 0x1, P0 ;  /* 0x0000000d7e0f7c11 */ /* 0x000fe200080f0eff */
[----:B------:R0:W2:Y:S01]  /*19160*/  LDG.E.U8 R23, desc[UR6][R16.64] ;  /* 0x0000000610177981 */ /* 0x0000a2000c1e1100 */
[----:B------:R-:W-:Y:S01]  /*19170*/  IADD3 R54, P0, PT, R159, UR12, RZ ;  /* 0x0000000c9f367c10 */ /* 0x000fe2000ff1e0ff */
[----:B------:R-:W-:Y:S02]  /*19180*/  VIADD R125, R55, UR4 ;  /* 0x00000004377d7c36 */ /* 0x000fe40008000000 */
[----:B------:R-:W-:Y:S01]  /*19190*/  VIADD R161, R161, UR4 ;  /* 0x00000004a1a17c36 */ /* 0x000fe20008000000 */
[----:B------:R-:W-:Y:S01]  /*191a0*/  LEA.HI.X.SX32 R55, R159, UR13, 0x1, P0 ;  /* 0x0000000d9f377c11 */ /* 0x000fe200080f0eff */
[----:B------:R1:W2:Y:S01]  /*191b0*/  LDG.E.U8 R127, desc[UR6][R14.64] ;  /* 0x000000060e7f7981 */ /* 0x0002a2000c1e1100 */
[----:B0-----:R-:W-:-:S04]  /*191c0*/  IADD3 R16, P1, PT, R152, UR12, RZ ;  /* 0x0000000c98107c10 */ /* 0x001fc8000ff3e0ff */
[----:B------:R-:W-:Y:S02]  /*191d0*/  LEA.HI.X.SX32 R17, R152, UR13, 0x1, P1 ;  /* 0x0000000d98117c11 */ /* 0x000fe400088f0eff */
[----:B------:R-:W2:Y:S01]  /*191e0*/  LDG.E.U8 R152, desc[UR6][R54.64] ;  /* 0x0000000636987981 */ /* 0x000ea2000c1e1100 */
[--C-:B------:R-:W-:Y:S02]  /*191f0*/  IMAD R18, R125, UR9, R0.reuse ;  /* 0x000000097d127c24 */ /* 0x100fe4000f8e0200 */
[--C-:B------:R-:W-:Y:S02]  /*19200*/  IMAD R19, R161, UR9, R0.reuse ;  /* 0x00000009a1137c24 */ /* 0x100fe4000f8e0200 */
        /* <DEDUP_REMOVED lines=8> */
[----:B------:R-:W-:-:S02]  /*19290*/  VIADD R161, R161, UR4 ;  /* 0x00000004a1a17c36 */ /* 0x000fc40008000000 */
[----:B------:R-:W-:Y:S01]  /*192a0*/  LEA.HI.X.SX32 R19, R19, UR13, 0x1, P0 ;  /* 0x0000000d13137c11 */ /* 0x000fe200080f0eff */
[----:B------:R3:W2:Y:S01]  /*192b0*/  LDG.E.U8 R20, desc[UR6][R20.64] ;  /* 0x0000000614147981 */ /* 0x0006a2000c1e1100 */
[----:B-1----:R-:W-:Y:S02]  /*192c0*/  IADD3 R14, P0, PT, R67, UR12, RZ ;  /* 0x0000000c430e7c10 */ /* 0x002fe4000ff1e0ff */
[----:B------:R-:W-:Y:S01]  /*192d0*/  IADD3 R122, PT, PT, R122, R124, R123 ;  /* 0x0000007c7a7a7210 */ /* 0x000fe20007ffe07b */
[----:B------:R-:W-:Y:S02]  /*192e0*/  VIADD R159, R159, UR4 ;  /* 0x000000049f9f7c36 */ /* 0x000fe40008000000 */
[----:B0-----:R-:W-:Y:S01]  /*192f0*/  IMAD R17, R125, UR9, R0 ;  /* 0x000000097d117c24 */ /* 0x001fe2000f8e0200 */
[----:B------:R-:W-:Y:S01]  /*19300*/  LEA.HI.X.SX32 R15, R67, UR13, 0x1, P0 ;  /* 0x0000000d430f7c11 */ /* 0x000fe200080f0eff */
[----:B------:R0:W2:Y:S01]  /*19310*/  LDG.E.U8 R126, desc[UR6][R18.64] ;  /* 0x00000006127e7981 */ /* 0x0000a2000c1e1100 */
[----:B------:R-:W-:Y:S01]  /*19320*/  IADD3 R122, PT, PT, R65, R122, R56 ;  /* 0x0000007a417a7210 */ /* 0x000fe20007ffe038 */
[--C-:B---3--:R-:W-:Y:S01]  /*19330*/  IMAD R21, R161, UR9, R0.reuse ;  /* 0x00000009a1157c24 */ /* 0x108fe2000f8e0200 */
[----:B------:R-:W-:Y:S01]  /*19340*/  IADD3 R16, P0, PT, R17, UR12, RZ ;  /* 0x0000000c11107c10 */ /* 0x000fe2000ff1e0ff */
[----:B------:R-:W-:Y:S01]  /*19350*/  VIADD R65, R125, UR4 ;  /* 0x000000047d417c36 */ /* 0x000fe20008000000 */
[----:B------:R1:W3:Y:S02]  /*19360*/  LDG.E.U8 R67, desc[UR6][R14.64] ;  /* 0x000000060e437981 */ /* 0x0002e4000c1e1100 */
[----:B------:R-:W-:Y:S01]  /*19370*/  LEA.HI.X.SX32 R17, R17, UR13, 0x1, P0 ;  /* 0x0000000d11117c11 */ /* 0x000fe200080f0eff */
[--C-:B------:R-:W-:Y:S01]  /*19380*/  IMAD R54, R65, UR9, R0.reuse ;  /* 0x0000000941367c24 */ /* 0x100fe2000f8e0200 */
[----:B------:R-:W-:Y:S01]  /*19390*/  IADD3 R56, P0, PT, R21, UR12, RZ ;  /* 0x0000000c15387c10 */ /* 0x000fe2000ff1e0ff */
[----:B0-----:R-:W-:-:S02]  /*193a0*/  IMAD R19, R159, UR9, R0 ;  /* 0x000000099f137c24 */ /* 0x001fc4000f8e0200 */
[----:B------:R-:W-:Y:S01]  /*193b0*/  VIADD R161, R161, UR4 ;  /* 0x00000004a1a17c36 */ /* 0x000fe20008000000 */
[----:B------:R-:W-:Y:S02]  /*193c0*/  IADD3 R122, PT, PT, R66, R122, R57 ;  /* 0x0000007a427a7210 */ /* 0x000fe40007ffe039 */
[----:B-1----:R-:W-:Y:S01]  /*193d0*/  IADD3 R14, P1, PT, R19, UR12, RZ ;  /* 0x0000000c130e7c10 */ /* 0x002fe2000ff3e0ff */
[--C-:B------:R-:W-:Y:S01]  /*193e0*/  IMAD R55, R161, UR9, R0.reuse ;  /* 0x00000009a1377c24 */ /* 0x100fe2000f8e0200 */
[----:B------:R-:W-:Y:S01]  /*193f0*/  LEA.HI.X.SX32 R57, R21, UR13, 0x1, P0 ;  /* 0x0000000d15397c11 */ /* 0x000fe200080f0eff */
[----:B------:R-:W-:Y:S01]  /*19400*/  VIADD R159, R159, UR4 ;  /* 0x000000049f9f7c36 */ /* 0x000fe20008000000 */
[C---:B------:R-:W-:Y:S01]  /*19410*/  IADD3 R18, P0, PT, R54.reuse, UR12, RZ ;  /* 0x0000000c36127c10 */ /* 0x040fe2000ff1e0ff */
[----:B------:R-:W3:Y:S01]  /*19420*/  LDG.E.U8 R21, desc[UR6][R16.64] ;  /* 0x0000000610157981 */ /* 0x000ee2000c1e1100 */
[----:B------:R-:W-:Y:S01]  /*19430*/  LEA.HI.X.SX32 R15, R19, UR13, 0x1, P1 ;  /* 0x0000000d130f7c11 */ /* 0x000fe200088f0eff */
[----:B------:R-:W-:Y:S01]  /*19440*/  IMAD R123, R159, UR9, R0 ;  /* 0x000000099f7b7c24 */ /* 0x000fe2000f8e0200 */
[----:B------:R-:W-:Y:S01]  /*19450*/  LEA.HI.X.SX32 R19, R54, UR13, 0x1, P0 ;  /* 0x0000000d36137c11 */ /* 0x000fe200080f0eff */
[----:B------:R0:W3:Y:S01]  /*19460*/  LDG.E.U8 R125, desc[UR6][R56.64] ;  /* 0x00000006387d7981 */ /* 0x0000e2000c1e1100 */
[----:B------:R-:W-:Y:S01]  /*19470*/  IADD3 R54, P0, PT, R55, UR12, RZ ;  /* 0x0000000c37367c10 */ /* 0x000fe2000ff1e0ff */
[----:B------:R-:W-:-:S02]  /*19480*/  VIADD R161, R161, UR4 ;  /* 0x00000004a1a17c36 */ /* 0x000fc40008000000 */
[----:B------:R1:W3:Y:S01]  /*19490*/  LDG.E.U8 R66, desc[UR6][R14.64] ;  /* 0x000000060e427981 */ /* 0x0002e2000c1e1100 */
[----:B------:R-:W-:Y:S02]  /*194a0*/  LEA.HI.X.SX32 R55, R55, UR13, 0x1, P0 ;  /* 0x0000000d37377c11 */ /* 0x000fe400080f0eff */
[----:B------:R-:W-:Y:S01]  /*194b0*/  IADD3 R109, PT, PT, R109, R122, R120 ;  /* 0x0000007a6d6d7210 */ /* 0x000fe20007ffe078 */
[----:B------:R5:W3:Y:S01]  /*194c0*/  LDG.E.U8 R18, desc[UR6][R18.64] ;  /* 0x0000000612127981 */ /* 0x000ae2000c1e1100 */
[----:B0-----:R-:W-:Y:S01]  /*194d0*/  VIADD R57, R65, UR4 ;  /* 0x0000000441397c36 */ /* 0x001fe20008000000 */
[----:B------:R-:W-:Y:S01]  /*194e0*/  IADD3 R16, P0, PT, R123, UR12, RZ ;  /* 0x0000000c7b107c10 */ /* 0x000fe2000ff1e0ff */
[----:B------:R-:W-:Y:S01]  /*194f0*/  VIADD R159, R159, UR4 ;  /* 0x000000049f9f7c36 */ /* 0x000fe20008000000 */
[----:B------:R0:W3:Y:S01]  /*19500*/  LDG.E.U8 R124, desc[UR6][R54.64] ;  /* 0x00000006367c7981 */ /* 0x0000e2000c1e1100 */
[----:B-1----:R-:W-:Y:S01]  /*19510*/  IMAD R15, R57, UR9, R0 ;  /* 0x00000009390f7c24 */ /* 0x002fe2000f8e0200 */
[----:B------:R-:W-:-:S02]  /*19520*/  LEA.HI.X.SX32 R17, R123, UR13, 0x1, P0 ;  /* 0x0000000d7b117c11 */ /* 0x000fc400080f0eff */
[----:B------:R-:W-:Y:S01]  /*19530*/  IADD3 R63, PT, PT, R63, R109, R58 ;  /* 0x0000006d3f3f7210 */ /* 0x000fe20007ffe03a */
[--C-:B-----5:R-:W-:Y:S01]  /*19540*/  IMAD R19, R161, UR9, R0.reuse ;  /* 0x00000009a1137c24 */ /* 0x120fe2000f8e0200 */
[----:B------:R-:W-:Y:S01]  /*19550*/  IADD3 R14, P0, PT, R15, UR12, RZ ;  /* 0x0000000c0f0e7c10 */ /* 0x000fe2000ff1e0ff */
[----:B------:R-:W-:Y:S01]  /*19560*/  VIADD R109, R57, UR4 ;  /* 0x00000004396d7c36 */ /* 0x000fe20008000000 */
[----:B------:R1:W5:Y:S02]  /*19570*/  LDG.E.U8 R65, desc[UR6][R16.64] ;  /* 0x0000000610417981 */ /* 0x000364000c1e1100 */
[----:B------:R-:W-:Y:S01]  /*19580*/  LEA.HI.X.SX32 R15, R15, UR13, 0x1, P0 ;  /* 0x0000000d0f0f7c11 */ /* 0x000fe200080f0eff */
[--C-:B0-----:R-:W-:Y:S01]  /*19590*/  IMAD R55, R159, UR9, R0.reuse ;  /* 0x000000099f377c24 */ /* 0x101fe2000f8e0200 */
[----:B------:R-:W-:Y:S01]  /*195a0*/  IADD3 R58, P0, PT, R19, UR12, RZ ;  /* 0x0000000c133a7c10 */ /* 0x000fe2000ff1e0ff */
[----:B------:R-:W-:Y:S01]  /*195b0*/  VIADD R161, R161, UR4 ;  /* 0x00000004a1a17c36 */ /* 0x000fe20008000000 */
[----:B------:R-:W-:Y:S01]  /*195c0*/  IADD3 R120, PT, PT, R64, R63, R59 ;  /* 0x0000003f40787210 */ /* 0x000fe20007ffe03b */
[--C-:B-1----:R-:W-:Y:S01]  /*195d0*/  IMAD R17, R109, UR9, R0.reuse ;  /* 0x000000096d117c24 */ /* 0x102fe2000f8e0200 */
[----:B------:R-:W-:Y:S01]  /*195e0*/  LEA.HI.X.SX32 R59, R19, UR13, 0x1, P0 ;  /* 0x0000000d133b7c11 */ /* 0x000fe200080f0eff */
[--C-:B------:R-:W-:Y:S01]  /*195f0*/  IMAD R57, R161, UR9, R0.reuse ;  /* 0x00000009a1397c24 */ /* 0x100fe2000f8e0200 */
[----:B------:R-:W-:Y:S01]  /*19600*/  IADD3 R54, P1, PT, R55, UR12, RZ ;  /* 0x0000000c37367c10 */ /* 0x000fe2000ff3e0ff */
[----:B------:R-:W-:Y:S01]  /*19610*/  VIADD R159, R159, UR4 ;  /* 0x000000049f9f7c36 */ /* 0x000fe20008000000 */
[----:B------:R-:W-:Y:S01]  /*19620*/  IADD3 R16, P0, PT, R17, UR12, RZ ;  /* 0x0000000c11107c10 */ /* 0x000fe2000ff1e0ff */
[----:B------:R-:W-:Y:S01]  /*19630*/  VIADD R109, R109, UR4 ;  /* 0x000000046d6d7c36 */ /* 0x000fe20008000000 */
[----:B------:R-:W-:Y:S01]  /*19640*/  LEA.HI.X.SX32 R55, R55, UR13, 0x1, P1 ;  /* 0x0000000d37377c11 */ /* 0x000fe200088f0eff */
[----:B------:R-:W-:Y:S01]  /*19650*/  IMAD R63, R159, UR9, R0 ;  /* 0x000000099f3f7c24 */ /* 0x000fe2000f8e0200 */
[----:B------:R-:W-:Y:S01]  /*19660*/  LEA.HI.X.SX32 R17, R17, UR13, 0x1, P0 ;  /* 0x0000000d11117c11 */ /* 0x000fe200080f0eff */
[----:B------:R0:W5:Y:S01]  /*19670*/  LDG.E.U8 R19, desc[UR6][R14.64] ;  /* 0x000000060e137981 */ /* 0x000162000c1e1100 */
[----:B------:R-:W-:Y:S01]  /*19680*/  IADD3 R56, P0, PT, R57, UR12, RZ ;  /* 0x0000000c39387c10 */ /* 0x000fe2000ff1e0ff */
[----:B------:R-:W-:-:S02]  /*19690*/  VIADD R161, R161, UR4 ;  /* 0x00000004a1a17c36 */ /* 0x000fc40008000000 */
[----:B------:R1:W5:Y:S01]  /*196a0*/  LDG.E.U8 R64, desc[UR6][R54.64] ;  /* 0x0000000636407981 */ /* 0x000362000c1e1100 */
[----:B------:R-:W-:-:S03]  /*196b0*/  LEA.HI.X.SX32 R57, R57, UR13, 0x1, P0 ;  /* 0x0000000d39397c11 */ /* 0x000fc600080f0eff */
[----:B------:R1:W5:Y:S01]  /*196c0*/  LDG.E.U8 R16, desc[UR6][R16.64] ;  /* 0x0000000610107981 */ /* 0x000362000c1e1100 */
[----:B0-----:R-:W-:Y:S01]  /*196d0*/  IADD3 R14, P0, PT, R63, UR12, RZ ;  /* 0x0000000c3f0e7c10 */ /* 0x001fe2000ff1e0ff */
[----:B------:R-:W-:Y:S01]  /*196e0*/  VIADD R159, R159, UR4 ;  /* 0x000000049f9f7c36 */ /* 0x000fe20008000000 */
[----:B------:R-:W-:Y:S01]  /*196f0*/  IADD3 R118, PT, PT, R118, R120, R121 ;  /* 0x0000007876767210 */ /* 0x000fe20007ffe079 */
[----:B------:R0:W5:Y:S01]  /*19700*/  LDG.E.U8 R123, desc[UR6][R58.64] ;  /* 0x000000063a7b7981 */ /* 0x000162000c1e1100 */
[--C-:B-1----:R-:W-:Y:S01]  /*19710*/  IMAD R55, R109, UR9, R0.reuse ;  /* 0x000000096d377c24 */ /* 0x102fe2000f8e0200 */
[----:B------:R-:W-:Y:S02]  /*19720*/  LEA.HI.X.SX32 R15, R63, UR13, 0x1, P0 ;  /* 0x0000000d3f0f7c11 */ /* 0x000fe400080f0eff */
[----:B------:R1:W5:Y:S01]  /*19730*/  LDG.E.U8 R122, desc[UR6][R56.64] ;  /* 0x00000006387a7981 */ /* 0x000362000c1e1100 */
[--C-:B------:R-:W-:Y:S01]  /*19740*/  IMAD R17, R161, UR9, R0.reuse ;  /* 0x00000009a1117c24 */ /* 0x100fe2000f8e0200 */
[----:B------:R-:W-:Y:S01]  /*19750*/  IADD3 R54, P0, PT, R55, UR12, RZ ;  /* 0x0000000c37367c10 */ /* 0x000fe2000ff1e0ff */
[----:B------:R-:W-:Y:S01]  /*19760*/  VIADD R161, R161, UR4 ;  /* 0x00000004a1a17c36 */ /* 0x000fe20008000000 */
[----:B------:R-:W-:Y:S01]  /*19770*/  IADD3 R118, PT, PT, R60, R118, R119 ;  /* 0x000000763c767210 */ /* 0x000fe20007ffe077 */
[----:B------:R4:W5:Y:S01]  /*19780*/  LDG.E.U8 R63, desc[UR6][R14.64] ;  /* 0x000000060e3f7981 */ /* 0x000962000c1e1100 */
[----:B------:R-:W-:Y:S01]  /*19790*/  LEA.HI.X.SX32 R55, R55, UR13, 0x1, P0 ;  /* 0x0000000d37377c11 */ /* 0x000fe200080f0eff */
[----:B0-----:R-:W-:Y:S01]  /*197a0*/  IMAD R59, R161, UR9, R0 ;  /* 0x00000009a13b7c24 */ /* 0x001fe2000f8e0200 */
[----:B------:R-:W-:Y:S01]  /*197b0*/  IADD3 R60, P0, PT, R17, UR12, RZ ;  /* 0x0000000c113c7c10 */ /* 0x000fe2000ff1e0ff */
[----:B------:R-:W-:-:S02]  /*197c0*/  VIADD R161, R161, UR4 ;  /* 0x00000004a1a17c36 */ /* 0x000fc40008000000 */
[--C-:B-1----:R-:W-:Y:S01]  /*197d0*/  IMAD R56, R159, UR9, R0.reuse ;  /* 0x000000099f387c24 */ /* 0x102fe2000f8e0200 */
[----:B----4-:R-:W-:Y:S01]  /*197e0*/  IADD3 R154, PT, PT, R62, R118, R61 ;  /* 0x000000763e9a7210 */ /* 0x010fe20007ffe03d */
[--C-:B------:R-:W-:Y:S01]  /*197f0*/  IMAD R57, R161, UR9, R0.reuse ;  /* 0x00000009a1397c24 */ /* 0x100fe2000f8e0200 */
[----:B------:R-:W-:Y:S01]  /*19800*/  LEA.HI.X.SX32 R61, R17, UR13, 0x1, P0 ;  /* 0x0000000d113d7c11 */ /* 0x000fe200080f0eff */
[----:B------:R-:W-:Y:S01]  /*19810*/  VIADD R161, R161, UR4 ;  /* 0x00000004a1a17c36 */ /* 0x000fe20008000000 */
[C---:B------:R-:W-:Y:S01]  /*19820*/  IADD3 R14, P1, PT, R56.reuse, UR12, RZ ;  /* 0x0000000c380e7c10 */ /* 0x040fe2000ff3e0ff */
[----:B------:R0:W4:Y:S01]  /*19830*/  LDG.E.U8 R17, desc[UR6][R54.64] ;  /* 0x0000000636117981 */ /* 0x000122000c1e1100 */
[----:B------:R-:W-:Y:S01]  /*19840*/  IADD3 R58, P0, PT, R59, UR12, RZ ;  /* 0x0000000c3b3a7c10 */ /* 0x000fe2000ff1e0ff */
[C---:B------:R-:W-:Y:S01]  /*19850*/  IMAD R118, R161.reuse, UR9, R0 ;  /* 0x00000009a1767c24 */ /* 0x040fe2000f8e0200 */
[----:B------:R-:W-:Y:S01]  /*19860*/  LEA.HI.X.SX32 R15, R56, UR13, 0x1, P1 ;  /* 0x0000000d380f7c11 */ /* 0x000fe200088f0eff */
[----:B------:R-:W-:Y:S01]  /*19870*/  VIADD R161, R161, UR4 ;  /* 0x00000004a1a17c36 */ /* 0x000fe20008000000 */
[----:B------:R-:W-:Y:S01]  /*19880*/  LEA.HI.X.SX32 R59, R59, UR13, 0x1, P0 ;  /* 0x0000000d3b3b7c11 */ /* 0x000fe200080f0eff */
[----:B------:R1:W4:Y:S01]  /*19890*/  LDG.E.U8 R121, desc[UR6][R60.64] ;  /* 0x000000063c797981 */ /* 0x000322000c1e1100 */
[----:B------:R-:W-:-:S03]  /*198a0*/  IADD3 R56, P0, PT, R57, UR12, RZ ;  /* 0x0000000c39387c10 */ /* 0x000fc6000ff1e0ff */
[----:B------:R1:W4:Y:S01]  /*198b0*/  LDG.E.U8 R120, desc[UR6][R58.64] ;  /* 0x000000063a787981 */ /* 0x000322000c1e1100 */
[----:B------:R-:W-:Y:S02]  /*198c0*/  LEA.HI.X.SX32 R57, R57, UR13, 0x1, P0 ;  /* 0x0000000d39397c11 */ /* 0x000fe400080f0eff */
[C---:B0-----:R-:W-:Y:S01]  /*198d0*/  IADD3 R54, P0, PT, R118.reuse, UR12, RZ ;  /* 0x0000000c76367c10 */ /* 0x041fe2000ff1e0ff */
[----:B------:R0:W4:Y:S01]  /*198e0*/  LDG.E.U8 R62, desc[UR6][R14.64] ;  /* 0x000000060e3e7981 */ /* 0x000122000c1e1100 */
[C-C-:B-1----:R-:W-:Y:S02]  /*198f0*/  IMAD R60, R161.reuse, UR9, R0.reuse ;  /* 0x00000009a13c7c24 */ /* 0x142fe4000f8e0200 */
[----:B------:R-:W-:Y:S01]  /*19900*/  VIADD R161, R161, UR4 ;  /* 0x00000004a1a17c36 */ /* 0x000fe20008000000 */
[----:B------:R-:W-:Y:S01]  /*19910*/  LEA.HI.X.SX32 R55, R118, UR13, 0x1, P0 ;  /* 0x0000000d76377c11 */ /* 0x000fe200080f0eff */
[----:B------:R1:W4:Y:S02]  /*19920*/  LDG.E.U8 R119, desc[UR6][R56.64] ;  /* 0x0000000638777981 */ /* 0x000324000c1e1100 */
[----:B------:R-:W-:-:S02]  /*19930*/  IMAD R58, R161, UR9, R0 ;  /* 0x00000009a13a7c24 */ /* 0x000fc4000f8e0200 */
[----:B------:R-:W-:Y:S01]  /*19940*/  VIADD R161, R161, UR4 ;  /* 0x00000004a1a17c36 */ /* 0x000fe20008000000 */
[----:B0-----:R-:W-:Y:S01]  /*19950*/  IADD3 R14, P0, PT, R60, UR12, RZ ;  /* 0x0000000c3c0e7c10 */ /* 0x001fe2000ff1e0ff */
[----:B------:R0:W4:Y:S01]  /*19960*/  LDG.E.U8 R118, desc[UR6][R54.64] ;  /* 0x0000000636767981 */ /* 0x000122000c1e1100 */
[----:B------:R-:W-:Y:S02]  /*19970*/  IADD3 R116, PT, PT, R116, R154, R117 ;  /* 0x0000009a74747210 */ /* 0x000fe40007ffe075 */
[----:B------:R-:W-:Y:S01]  /*19980*/  LEA.HI.X.SX32 R15, R60, UR13, 0x1, P0 ;  /* 0x0000000d3c0f7c11 */ /* 0x000fe200080f0eff */
[----:B-1----:R-:W-:Y:S01]  /*19990*/  VIADD R57, R161, UR4 ;  /* 0x00000004a1397c36 */ /* 0x002fe20008000000 */
[C---:B------:R-:W-:Y:S02]  /*199a0*/  IADD3 R60, P0, PT, R58.reuse, UR12, RZ ;  /* 0x0000000c3a3c7c10 */ /* 0x040fe4000ff1e0ff */
[----:B------:R-:W-:Y:S01]  /*199b0*/  IADD3 R114, PT, PT, R115, R116, R114 ;  /* 0x0000007473727210 */ /* 0x000fe20007ffe072 */
[C---:B------:R-:W-:Y:S01]  /*199c0*/  VIADD R59, R57.reuse, UR4 ;  /* 0x00000004393b7c36 */ /* 0x040fe20008000000 */
[----:B------:R-:W-:Y:S01]  /*199d0*/  LEA.HI.X.SX32 R61, R58, UR13, 0x1, P0 ;  /* 0x0000000d3a3d7c11 */ /* 0x000fe200080f0eff */
[----:B0-----:R-:W-:Y:S01]  /*199e0*/  IMAD R55, R57, UR9, R0 ;  /* 0x0000000939377c24 */ /* 0x001fe2000f8e0200 */
[----:B------:R-:W-:Y:S01]  /*199f0*/  IADD3 R154, PT, PT, R113, R114, R112 ;  /* 0x00000072719a7210 */ /* 0x000fe20007ffe070 */
[--C-:B------:R-:W-:Y:S01]  /*19a00*/  IMAD R161, R161, UR9, R0.reuse ;  /* 0x00000009a1a17c24 */ /* 0x100fe2000f8e0200 */
[----:B------:R-:W4:Y:S01]  /*19a10*/  LDG.E.U8 R117, desc[UR6][R14.64] ;  /* 0x000000060e757981 */ /* 0x000f22000c1e1100 */
[----:B------:R-:W-:Y:S01]  /*19a20*/  VIADD R113, R59, UR4 ;  /* 0x000000043b717c36 */ /* 0x000fe20008000000 */
[----:B------:R-:W-:Y:S01]  /*19a30*/  IADD3 R54, P1, PT, R55, UR12, RZ ;  /* 0x0000000c37367c10 */ /* 0x000fe2000ff3e0ff */
[----:B------:R-:W-:Y:S01]  /*19a40*/  IMAD R59, R59, UR9, R0 ;  /* 0x000000093b3b7c24 */ /* 0x000fe2000f8e0200 */
[----:B------:R0:W4:Y:S01]  /*19a50*/  LDG.E.U8 R116, desc[UR6][R60.64] ;  /* 0x000000063c747981 */ /* 0x000122000c1e1100 */
[----:B------:R-:W-:-:S02]  /*19a60*/  IADD3 R56, P0, PT, R161, UR12, RZ ;  /* 0x0000000ca1387c10 */ /* 0x000fc4000ff1e0ff */
[----:B------:R-:W-:Y:S02]  /*19a70*/  LEA.HI.X.SX32 R55, R55, UR13, 0x1, P1 ;  /* 0x0000000d37377c11 */ /* 0x000fe400088f0eff */
[----:B------:R-:W-:Y:S01]  /*19a80*/  LEA.HI.X.SX32 R57, R161, UR13, 0x1, P0 ;  /* 0x0000000da1397c11 */ /* 0x000fe200080f0eff */
[----:B0-----:R-:W-:Y:S01]  /*19a90*/  VIADD R61, R113, UR4 ;  /* 0x00000004713d7c36 */ /* 0x001fe20008000000 */
[----:B------:R-:W-:Y:S01]  /*19aa0*/  IADD3 R58, P0, PT, R59, UR12, RZ ;  /* 0x0000000c3b3a7c10 */ /* 0x000fe2000ff1e0ff */
[--C-:B------:R-:W-:Y:S01]  /*19ab0*/  IMAD R15, R113, UR9, R0.reuse ;  /* 0x00000009710f7c24 */ /* 0x100fe2000f8e0200 */
[----:B------:R0:W4:Y:S01]  /*19ac0*/  LDG.E.U8 R114, desc[UR6][R54.64] ;  /* 0x0000000636727981 */ /* 0x000122000c1e1100 */
[C---:B------:R-:W-:Y:S02]  /*19ad0*/  IMAD R60, R61.reuse, UR9, R0 ;  /* 0x000000093d3c7c24 */ /* 0x040fe4000f8e0200 */
[----:B------:R-:W-:Y:S01]  /*19ae0*/  VIADD R61, R61, UR4 ;  /* 0x000000043d3d7c36 */ /* 0x000fe20008000000 */
[----:B------:R1:W4:Y:S01]  /*19af0*/  LDG.E.U8 R115, desc[UR6][R56.64] ;  /* 0x0000000638737981 */ /* 0x000322000c1e1100 */
[----:B------:R-:W-:-:S02]  /*19b00*/  LEA.HI.X.SX32 R59, R59, UR13, 0x1, P0 ;  /* 0x0000000d3b3b7c11 */ /* 0x000fc400080f0eff */
[----:B------:R-:W-:Y:S01]  /*19b10*/  IADD3 R14, P1, PT, R15, UR12, RZ ;  /* 0x0000000c0f0e7c10 */ /* 0x000fe2000ff3e0ff */
[C---:B0-----:R-:W-:Y:S02]  /*19b20*/  VIADD R55, R61.reuse, UR4 ;  /* 0x000000043d377c36 */ /* 0x041fe40008000000 */
[----:B------:R-:W4:Y:S01]  /*19b30*/  LDG.E.U8 R113, desc[UR6][R58.64] ;  /* 0x000000063a717981 */ /* 0x000f22000c1e1100 */
[--C-:B------:R-:W-:Y:S01]  /*19b40*/  IMAD R61, R61, UR9, R0.reuse ;  /* 0x000000093d3d7c24 */ /* 0x100fe2000f8e0200 */
[C---:B-1----:R-:W-:Y:S02]  /*19b50*/  IADD3 R56, P0, PT, R60.reuse, UR12, RZ ;  /* 0x0000000c3c387c10 */ /* 0x042fe4000ff1e0ff */
[----:B------:R-:W-:Y:S02]  /*19b60*/  LEA.HI.X.SX32 R15, R15, UR13, 0x1, P1 ;  /* 0x0000000d0f0f7c11 */ /* 0x000fe400088f0eff */
[----:B------:R-:W-:Y:S01]  /*19b70*/  LEA.HI.X.SX32 R57, R60, UR13, 0x1, P0 ;  /* 0x0000000d3c397c11 */ /* 0x000fe200080f0eff */
[----:B------:R-:W-:Y:S01]  /*19b80*/  IMAD R60, R55, UR9, R0 ;  /* 0x00000009373c7c24 */ /* 0x000fe2000f8e0200 */
[C---:B------:R-:W-:Y:S01]  /*19b90*/  IADD3 R54, P0, PT, R61.reuse, UR12, RZ ;  /* 0x0000000c3d367c10 */ /* 0x040fe2000ff1e0ff */
[----:B------:R0:W4:Y:S03]  /*19ba0*/  LDG.E.U8 R112, desc[UR6][R14.64] ;  /* 0x000000060e707981 */ /* 0x000126000c1e1100 */
[----:B------:R-:W-:-:S02]  /*19bb0*/  LEA.HI.X.SX32 R55, R61, UR13, 0x1, P0 ;  /* 0x0000000d3d377c11 */ /* 0x000fc400080f0eff */
[----:B------:R-:W-:Y:S02]  /*19bc0*/  IADD3 R154, PT, PT, R111, R154, R110 ;  /* 0x0000009a6f9a7210 */ /* 0x000fe40007ffe06e */
[----:B------:R1:W4:Y:S01]  /*19bd0*/  LDG.E.U8 R111, desc[UR6][R56.64] ;  /* 0x00000006386f7981 */ /* 0x000322000c1e1100 */
[C---:B0-----:R-:W-:Y:S01]  /*19be0*/  IADD3 R14, P0, PT, R60.reuse, UR12, RZ ;  /* 0x0000000c3c0e7c10 */ /* 0x041fe2000ff1e0ff */
[----:B------:R-:W-:Y:S02]  /*19bf0*/  VIADD R59, R109, UR4 ;  /* 0x000000046d3b7c36 */ /* 0x000fe40008000000 */
[----:B------:R0:W4:Y:S01]  /*19c00*/  LDG.E.U8 R110, desc[UR6][R54.64] ;  /* 0x00000006366e7981 */ /* 0x000122000c1e1100 */
[----:B------:R-:W-:-:S05]  /*19c10*/  LEA.HI.X.SX32 R15, R60, UR13, 0x1, P0 ;  /* 0x0000000d3c0f7c11 */ /* 0x000fca00080f0eff */
[----:B------:R-:W4:Y:S01]  /*19c20*/  LDG.E.U8 R109, desc[UR6][R14.64] ;  /* 0x000000060e6d7981 */ /* 0x000f22000c1e1100 */
[----:B------:R-:W-:Y:S01]  /*19c30*/  IMAD R58, R59, UR9, R0 ;  /* 0x000000093b3a7c24 */ /* 0x000fe2000f8e0200 */
[----:B------:R-:W-:Y:S01]  /*19c40*/  IADD3 R84, PT, PT, R149, R154, R84 ;  /* 0x0000009a95547210 */ /* 0x000fe20007ffe054 */
[----:B------:R-:W-:Y:S02]  /*19c50*/  VIADD R159, R159, UR4 ;  /* 0x000000049f9f7c36 */ /* 0x000fe40008000000 */
[----:B------:R-:W-:Y:S01]  /*19c60*/  VIADD R149, R59, UR4 ;  /* 0x000000043b957c36 */ /* 0x000fe20008000000 */
[----:B-1----:R-:W-:Y:S01]  /*19c70*/  IADD3 R56, P0, PT, R58, UR12, RZ ;  /* 0x0000000c3a387c10 */ /* 0x002fe2000ff1e0ff */
[C-C-:B------:R-:W-:Y:S01]  /*19c80*/  IMAD R59, R159.reuse, UR9, R0.reuse ;  /* 0x000000099f3b7c24 */ /* 0x140fe2000f8e0200 */
[----:B------:R-:W-:Y:S01]  /*19c90*/  IADD3 R82, PT, PT, R82, R84, R85 ;  /* 0x0000005452527210 */ /* 0x000fe20007ffe055 */
[----:B------:R-:W-:Y:S01]  /*19ca0*/  VIADD R159, R159, UR4 ;  /* 0x000000049f9f7c36 */ /* 0x000fe20008000000 */
[----:B------:R-:W-:Y:S01]  /*19cb0*/  LEA.HI.X.SX32 R57, R58, UR13, 0x1, P0 ;  /* 0x0000000d3a397c11 */ /* 0x000fe200080f0eff */
[----:B0-----:R-:W-:Y:S01]  /*19cc0*/  IMAD R55, R149, UR9, R0 ;  /* 0x0000000995377c24 */ /* 0x001fe2000f8e0200 */
[----:B------:R-:W-:Y:S01]  /*19cd0*/  IADD3 R154, PT, PT, R83, R82, R12 ;  /* 0x00000052539a7210 */ /* 0x000fe20007ffe00c */
[--C-:B------:R-:W-:Y:S01]  /*19ce0*/  IMAD R12, R159, UR9, R0.reuse ;  /* 0x000000099f0c7c24 */ /* 0x100fe2000f8e0200 */
[----:B------:R-:W-:Y:S01]  /*19cf0*/  IADD3 R58, P0, PT, R59, UR12, RZ ;  /* 0x0000000c3b3a7c10 */ /* 0x000fe2000ff1e0ff */
[----:B------:R-:W-:Y:S01]  /*19d00*/  VIADD R149, R149, UR4 ;  /* 0x0000000495957c36 */ /* 0x000fe20008000000 */
[----:B------:R0:W4:Y:S02]  /*19d10*/  LDG.E.U8 R14, desc[UR6][R56.64] ;  /* 0x00000006380e7981 */ /* 0x000124000c1e1100 */
[----:B------:R-:W-:Y:S01]  /*19d20*/  LEA.HI.X.SX32 R59, R59, UR13, 0x1, P0 ;  /* 0x0000000d3b3b7c11 */ /* 0x000fe200080f0eff */
[--C-:B------:R-:W-:Y:S01]  /*19d30*/  IMAD R83, R149, UR9, R0.reuse ;  /* 0x0000000995537c24 */ /* 0x100fe2000f8e0200 */
[C---:B------:R-:W-:Y:S01]  /*19d40*/  IADD3 R84, P0, PT, R12.reuse, UR12, RZ ;  /* 0x0000000c0c547c10 */ /* 0x040fe2000ff1e0ff */
[----:B------:R-:W-:Y:S01]  /*19d50*/  VIADD R159, R159, UR4 ;  /* 0x000000049f9f7c36 */ /* 0x000fe20008000000 */
[----:B------:R-:W-:Y:S01]  /*19d60*/  IADD3 R54, P1, PT, R55, UR12, RZ ;  /* 0x0000000c37367c10 */ /* 0x000fe2000ff3e0ff */
[----:B------:R1:W4:Y:S01]  /*19d70*/  LDG.E.U8 R61, desc[UR6][R58.64] ;  /* 0x000000063a3d7981 */ /* 0x000322000c1e1100 */
[----:B------:R-:W-:Y:S01]  /*19d80*/  LEA.HI.X.SX32 R85, R12, UR13, 0x1, P0 ;  /* 0x0000000d0c557c11 */ /* 0x000fe200080f0eff */
[----:B------:R-:W-:Y:S01]  /*19d90*/  IMAD R12, R159, UR9, R0 ;  /* 0x000000099f0c7c24 */ /* 0x000fe2000f8e0200 */
[----:B------:R-:W-:Y:S01]  /*19da0*/  IADD3 R82, P0, PT, R83, UR12, RZ ;  /* 0x0000000c53527c10 */ /* 0x000fe2000ff1e0ff */
[----:B------:R-:W-:Y:S01]  /*19db0*/  VIADD R159, R159, UR4 ;  /* 0x000000049f9f7c36 */ /* 0x000fe20008000000 */
[----:B------:R-:W-:Y:S01]  /*19dc0*/  LEA.HI.X.SX32 R55, R55, UR13, 0x1, P1 ;  /* 0x0000000d37377c11 */ /* 0x000fe200088f0eff */
[----:B------:R1:W4:Y:S01]  /*19dd0*/  LDG.E.U8 R60, desc[UR6][R84.64] ;  /* 0x00000006543c7981 */ /* 0x000322000c1e1100 */
[----:B------:R-:W-:-:S02]  /*19de0*/  LEA.HI.X.SX32 R83, R83, UR13, 0x1, P0 ;  /* 0x0000000d53537c11 */ /* 0x000fc400080f0eff */
[C---:B0-----:R-:W-:Y:S01]  /*19df0*/  IADD3 R56, P0, PT, R12.reuse, UR12, RZ ;  /* 0x0000000c0c387c10 */ /* 0x041fe2000ff1e0ff */
[C-C-:B-1----:R-:W-:Y:S01]  /*19e00*/  IMAD R58, R159.reuse, UR9, R0.reuse ;  /* 0x000000099f3a7c24 */ /* 0x142fe2000f8e0200 */
[----:B------:R0:W4:Y:S01]  /*19e10*/  LDG.E.U8 R15, desc[UR6][R54.64] ;  /* 0x00000006360f7981 */ /* 0x000122000c1e1100 */
[----:B------:R-:W-:Y:S01]  /*19e20*/  VIADD R159, R159, UR4 ;  /* 0x000000049f9f7c36 */ /* 0x000fe20008000000 */
[----:B------:R-:W-:Y:S02]  /*19e30*/  LEA.HI.X.SX32 R57, R12, UR13, 0x1, P0 ;  /* 0x0000000d0c397c11 */ /* 0x000fe400080f0eff */
[----:B------:R-:W-:Y:S01]  /*19e40*/  IADD3 R88, PT, PT, R88, R154, R89 ;  /* 0x0000009a58587210 */ /* 0x000fe20007ffe059 */
[C---:B------:R-:W-:Y:S01]  /*19e50*/  IMAD R84, R159.reuse, UR9, R0 ;  /* 0x000000099f547c24 */ /* 0x040fe2000f8e0200 */
[----:B------:R1:W4:Y:S01]  /*19e60*/  LDG.E.U8 R12, desc[UR6][R82.64] ;  /* 0x00000006520c7981 */ /* 0x000322000c1e1100 */
[----:B------:R-:W-:Y:S01]  /*19e70*/  VIADD R159, R159, UR4 ;  /* 0x000000049f9f7c36 */ /* 0x000fe20008000000 */
[----:B0-----:R-:W-:-:S02]  /*19e80*/  IADD3 R54, P0, PT, R58, UR12, RZ ;  /* 0x0000000c3a367c10 */ /* 0x001fc4000ff1e0ff */
[----:B------:R0:W4:Y:S01]  /*19e90*/  LDG.E.U8 R59, desc[UR6][R56.64] ;  /* 0x00000006383b7981 */ /* 0x000122000c1e1100 */
[----:B------:R-:W-:Y:S02]  /*19ea0*/  IADD3 R154, PT, PT, R87, R88, R86 ;  /* 0x00000058579a7210 */ /* 0x000fe40007ffe056 */
[----:B------:R-:W-:Y:S01]  /*19eb0*/  LEA.HI.X.SX32 R55, R58, UR13, 0x1, P0 ;  /* 0x0000000d3a377c11 */ /* 0x000fe200080f0eff */
[C-C-:B-1----:R-:W-:Y:S01]  /*19ec0*/  IMAD R82, R159.reuse, UR9, R0.reuse ;  /* 0x000000099f527c24 */ /* 0x142fe2000f8e0200 */
[C---:B------:R-:W-:Y:S01]  /*19ed0*/  IADD3 R88, P0, PT, R84.reuse, UR12, RZ ;  /* 0x0000000c54587c10 */ /* 0x040fe2000ff1e0ff */
[----:B------:R-:W-:Y:S02]  /*19ee0*/  VIADD R159, R159, UR4 ;  /* 0x000000049f9f7c36 */ /* 0x000fe40008000000 */
[----:B------:R1:W4:Y:S01]  /*19ef0*/  LDG.E.U8 R58, desc[UR6][R54.64] ;  /* 0x00000006363a7981 */ /* 0x000322000c1e1100 */
[----:B------:R-:W-:Y:S01]  /*19f00*/  LEA.HI.X.SX32 R89, R84, UR13, 0x1, P0 ;  /* 0x0000000d54597c11 */ /* 0x000fe200080f0eff */
[C---:B0-----:R-:W-:Y:S01]  /*19f10*/  IMAD R56, R159.reuse, UR9, R0 ;  /* 0x000000099f387c24 */ /* 0x041fe2000f8e0200 */
[----:B------:R-:W-:Y:S01]  /*19f20*/  IADD3 R86, P0, PT, R82, UR12, RZ ;  /* 0x0000000c52567c10 */ /* 0x000fe2000ff1e0ff */
[----:B------:R-:W-:-:S02]  /*19f30*/  VIADD R159, R159, UR4 ;  /* 0x000000049f9f7c36 */ /* 0x000fc40008000000 */
[----:B------:R0:W4:Y:S01]  /*19f40*/  LDG.E.U8 R57, desc[UR6][R88.64] ;  /* 0x0000000658397981 */ /* 0x000122000c1e1100 */
[----:B------:R-:W-:Y:S01]  /*19f50*/  LEA.HI.X.SX32 R87, R82, UR13, 0x1, P0 ;  /* 0x0000000d52577c11 */ /* 0x000fe200080f0eff */
[C---:B------:R-:W-:Y:S01]  /*19f60*/  IMAD R83, R159.reuse, UR9, R0 ;  /* 0x000000099f537c24 */ /* 0x040fe2000f8e0200 */
[----:B------:R-:W-:Y:S01]  /*19f70*/  IADD3 R84, P0, PT, R56, UR12, RZ ;  /* 0x0000000c38547c10 */ /* 0x000fe2000ff1e0ff */
[----:B------:R-:W-:-:S03]  /*19f80*/  VIADD R159, R159, UR4 ;  /* 0x000000049f9f7c36 */ /* 0x000fc60008000000 */
[----:B------:R-:W-:Y:S01]  /*19f90*/  LEA.HI.X.SX32 R85, R56, UR13, 0x1, P0 ;  /* 0x0000000d38557c11 */ /* 0x000fe200080f0eff */
[--C-:B-1----:R-:W-:Y:S01]  /*19fa0*/  IMAD R54, R159, UR9, R0.reuse ;  /* 0x000000099f367c24 */ /* 0x102fe2000f8e0200 */
[----:B------:R-:W-:Y:S01]  /*19fb0*/  IADD3 R82, P0, PT, R83, UR12, RZ ;  /* 0x0000000c53527c10 */ /* 0x000fe2000ff1e0ff */
[----:B------:R-:W-:Y:S01]  /*19fc0*/  VIADD R159, R159, UR4 ;  /* 0x000000049f9f7c36 */ /* 0x000fe20008000000 */
[----:B------:R1:W4:Y:S02]  /*19fd0*/  LDG.E.U8 R56, desc[UR6][R86.64] ;  /* 0x0000000656387981 */ /* 0x000324000c1e1100 */
[----:B------:R-:W-:Y:S02]  /*19fe0*/  LEA.HI.X.SX32 R83, R83, UR13, 0x1, P0 ;  /* 0x0000000d53537c11 */ /* 0x000fe400080f0eff */
[----:B0-----:R-:W-:Y:S01]  /*19ff0*/  IADD3 R88, P0, PT, R54, UR12, RZ ;  /* 0x0000000c36587c10 */ /* 0x001fe2000ff1e0ff */
[----:B------:R0:W4:Y:S01]  /*1a000*/  LDG.E.U8 R55, desc[UR6][R84.64] ;  /* 0x0000000654377981 */ /* 0x000122000c1e1100 */
[----:B-1----:R-:W-:-:S02]  /*1a010*/  IMAD R86, R159, UR9, R0 ;  /* 0x000000099f567c24 */ /* 0x002fc4000f8e0200 */
[----:B------:R-:W-:Y:S01]  /*1a020*/  VIADD R159, R159, UR4 ;  /* 0x000000049f9f7c36 */ /* 0x000fe20008000000 */
[----:B------:R-:W-:Y:S02]  /*1a030*/  LEA.HI.X.SX32 R89, R54, UR13, 0x1, P0 ;  /* 0x0000000d36597c11 */ /* 0x000fe400080f0eff */
[C---:B0-----:R-:W-:Y:S01]  /*1a040*/  IADD3 R84, P0, PT, R86.reuse, UR12, RZ ;  /* 0x0000000c56547c10 */ /* 0x041fe2000ff1e0ff */
[----:B------:R-:W-:Y:S01]  /*1a050*/  IMAD R87, R159, UR9, R0 ;  /* 0x000000099f577c24 */ /* 0x000fe2000f8e0200 */
[----:B--2---:R-:W-:Y:S01]  /*1a060*/  IADD3 R152, PT, PT, R155, R154, R152 ;  /* 0x0000009a9b987210 */ /* 0x004fe20007ffe098 */
[----:B------:R-:W-:Y:S01]  /*1a070*/  VIADD R159, R159, UR4 ;  /* 0x000000049f9f7c36 */ /* 0x000fe20008000000 */
[----:B------:R-:W-:Y:S01]  /*1a080*/  LEA.HI.X.SX32 R85, R86, UR13, 0x1, P0 ;  /* 0x0000000d56557c11 */ /* 0x000fe200080f0eff */
[----:B------:R0:W2:Y:S01]  /*1a090*/  LDG.E.U8 R54, desc[UR6][R82.64] ;  /* 0x0000000652367981 */ /* 0x0000a2000c1e1100 */
[----:B------:R-:W-:Y:S01]  /*1a0a0*/  IADD3 R86, P0, PT, R87, UR12, RZ ;  /* 0x0000000c57567c10 */ /* 0x000fe2000ff1e0ff */
[----:B------:R-:W-:Y:S01]  /*1a0b0*/  IMAD R159, R159, UR9, R0 ;  /* 0x000000099f9f7c24 */ /* 0x000fe2000f8e0200 */
[----:B------:R-:W-:Y:S01]  /*1a0c0*/  IADD3 R152, PT, PT, R145, R152, R144 ;  /* 0x0000009891987210 */ /* 0x000fe20007ffe090 */
[----:B------:R-:W-:Y:S01]  /*1a0d0*/  VIADD R149, R149, UR4 ;  /* 0x0000000495957c36 */ /* 0x000fe20008000000 */
[----:B------:R-:W-:Y:S01]  /*1a0e0*/  LEA.HI.X.SX32 R87, R87, UR13, 0x1, P0 ;  /* 0x0000000d57577c11 */ /* 0x000fe200080f0eff */
[----:B------:R1:W2:Y:S01]  /*1a0f0*/  LDG.E.U8 R145, desc[UR6][R88.64] ;  /* 0x0000000658917981 */ /* 0x0002a2000c1e1100 */
[----:B------:R-:W-:-:S02]  /*1a100*/  IADD3 R152, PT, PT, R151, R152, R146 ;  /* 0x0000009897987210 */ /* 0x000fc40007ffe092 */
[----:B0-----:R-:W-:Y:S01]  /*1a110*/  IADD3 R82, P0, PT, R159, UR12, RZ ;  /* 0x0000000c9f527c10 */ /* 0x001fe2000ff1e0ff */
[--C-:B------:R-:W-:Y:S01]  /*1a120*/  IMAD R146, R149, UR9, R0.reuse ;  /* 0x0000000995927c24 */ /* 0x100fe2000f8e0200 */
[----:B------:R0:W2:Y:S02]  /*1a130*/  LDG.E.U8 R144, desc[UR6][R84.64] ;  /* 0x0000000654907981 */ /* 0x0000a4000c1e1100 */
[----:B------:R-:W-:Y:S01]  /*1a140*/  LEA.HI.X.SX32 R83, R159, UR13, 0x1, P0 ;  /* 0x0000000d9f537c11 */ /* 0x000fe200080f0eff */
[----:B-1----:R-:W-:Y:S02]  /*1a150*/  VIADD R89, R149, UR4 ;  /* 0x0000000495597c36 */ /* 0x002fe40008000000 */
[----:B------:R1:W2:Y:S04]  /*1a160*/  LDG.E.U8 R149, desc[UR6][R86.64] ;  /* 0x0000000656957981 */ /* 0x0002a8000c1e1100 */
[----:B------:R1:W2:Y:S01]  /*1a170*/  LDG.E.U8 R151, desc[UR6][R82.64] ;  /* 0x0000000652977981 */ /* 0x0002a2000c1e1100 */
[----:B0-----:R-:W-:Y:S01]  /*1a180*/  IADD3 R84, P0, PT, R146, UR12, RZ ;  /* 0x0000000c92547c10 */ /* 0x001fe2000ff1e0ff */
[----:B------:R-:W-:-:S03]  /*1a190*/  IMAD R154, R89, UR9, R0 ;  /* 0x00000009599a7c24 */ /* 0x000fc6000f8e0200 */
[----:B------:R-:W-:Y:S01]  /*1a1a0*/  LEA.HI.X.SX32 R85, R146, UR13, 0x1, P0 ;  /* 0x0000000d92557c11 */ /* 0x000fe200080f0eff */
[----:B------:R-:W-:Y:S01]  /*1a1b0*/  VIADD R155, R89, UR4 ;  /* 0x00000004599b7c36 */ /* 0x000fe20008000000 */
[----:B------:R-:W-:-:S03]  /*1a1c0*/  IADD3 R88, P0, PT, R154, UR12, RZ ;  /* 0x0000000c9a587c10 */ /* 0x000fc6000ff1e0ff */
[----:B------:R0:W2:Y:S01]  /*1a1d0*/  LDG.E.U8 R146, desc[UR6][R84.64] ;  /* 0x0000000654927981 */ /* 0x0000a2000c1e1100 */
[----:B------:R-:W-:Y:S01]  /*1a1e0*/  LEA.HI.X.SX32 R89, R154, UR13, 0x1, P0 ;  /* 0x0000000d9a597c11 */ /* 0x000fe200080f0eff */
[C-C-:B------:R-:W-:Y:S02]  /*1a1f0*/  IMAD R154, R155.reuse, UR9, R0.reuse ;  /* 0x000000099b9a7c24 */ /* 0x140fe4000f8e0200 */
[----:B------:R-:W-:Y:S02]  /*1a200*/  VIADD R159, R155, UR4 ;  /* 0x000000049b9f7c36 */ /* 0x000fe40008000000 */
[----:B------:R3:W2:Y:S01]  /*1a210*/  LDG.E.U8 R155, desc[UR6][R88.64] ;  /* 0x00000006589b7981 */ /* 0x0006a2000c1e1100 */
[C---:B-1----:R-:W-:Y:S01]  /*1a220*/  IADD3 R86, P0, PT, R154.reuse, UR12, RZ ;  /* 0x0000000c9a567c10 */ /* 0x042fe2000ff1e0ff */
        /* <DEDUP_REMOVED lines=8> */
[C---:B---3--:R-:W-:Y:S02]  /*1a2b0*/  IMAD R89, R159.reuse, UR9, R0 ;  /* 0x000000099f597c24 */ /* 0x048fe4000f8e0200 */
[----:B------:R-:W-:Y:S01]  /*1a2c0*/  VIADD R159, R159, UR4 ;  /* 0x000000049f9f7c36 */ /* 0x000fe20008000000 */
[----:B------:R-:W-:-:S02]  /*1a2d0*/  IADD3 R150, PT, PT, R157, R152, R150 ;  /* 0x000000989d967210 */ /* 0x000fc40007ffe096 */
[----:B------:R-:W-:Y:S01]  /*1a2e0*/  LEA.HI.X.SX32 R85, R85, UR13, 0x1, P0 ;  /* 0x0000000d55557c11 */ /* 0x000fe200080f0eff */
[----:B------:R-:W-:Y:S01]  /*1a2f0*/  IMAD R154, R159, UR9, R0 ;  /* 0x000000099f9a7c24 */ /* 0x000fe2000f8e0200 */
[----:B------:R-:W-:Y:S01]  /*1a300*/  IADD3 R88, P0, PT, R89, UR12, RZ ;  /* 0x0000000c59587c10 */ /* 0x000fe2000ff1e0ff */
[----:B------:R-:W-:Y:S01]  /*1a310*/  VIADD R159, R159, UR4 ;  /* 0x000000049f9f7c36 */ /* 0x000fe20008000000 */
[----:B------:R-:W-:Y:S01]  /*1a320*/  IADD3 R148, PT, PT, R153, R150, R148 ;  /* 0x0000009699947210 */ /* 0x000fe20007ffe094 */
[----:B------:R0:W3:Y:S01]  /*1a330*/  LDG.E.U8 R152, desc[UR6][R84.64] ;  /* 0x0000000654987981 */ /* 0x0000e2000c1e1100 */
[----:B------:R-:W-:Y:S01]  /*1a340*/  LEA.HI.X.SX32 R89, R89, UR13, 0x1, P0 ;  /* 0x0000000d59597c11 */ /* 0x000fe200080f0eff */
[C---:B------:R-:W-:Y:S02]  /*1a350*/  IMAD R156, R159.reuse, UR9, R0 ;  /* 0x000000099f9c7c24 */ /* 0x040fe4000f8e0200 */
[----:B------:R1:W3:Y:S04]  /*1a360*/  LDG.E.U8 R150, desc[UR6][R86.64] ;  /* 0x0000000656967981 */ /* 0x0002e8000c1e1100 */
[----:B------:R1:W3:Y:S01]  /*1a370*/  LDG.E.U8 R153, desc[UR6][R82.64] ;  /* 0x0000000652997981 */ /* 0x0002e2000c1e1100 */
[----:B0-----:R-:W-:-:S03]  /*1a380*/  VIADD R85, R159, UR4 ;  /* 0x000000049f557c36 */ /* 0x001fc60008000000 */
[----:B------:R0:W3:Y:S01]  /*1a390*/  LDG.E.U8 R157, desc[UR6][R88.64] ;  /* 0x00000006589d7981 */ /* 0x0000e2000c1e1100 */
[----:B-1----:R-:W-:Y:S01]  /*1a3a0*/  IADD3 R86, P0, PT, R154, UR12, RZ ;  /* 0x0000000c9a567c10 */ /* 0x002fe2000ff1e0ff */
[----:B------:R-:W-:-:S03]  /*1a3b0*/  IMAD R84, R85, UR9, R0 ;  /* 0x0000000955547c24 */ /* 0x000fc6000f8e0200 */
[----:B------:R-:W-:Y:S01]  /*1a3c0*/  LEA.HI.X.SX32 R87, R154, UR13, 0x1, P0 ;  /* 0x0000000d9a577c11 */ /* 0x000fe200080f0eff */
[----:B------:R-:W-:Y:S01]  /*1a3d0*/  VIADD R85, R85, UR4 ;  /* 0x0000000455557c36 */ /* 0x000fe20008000000 */
[----:B------:R-:W-:-:S03]  /*1a3e0*/  IADD3 R82, P0, PT, R156, UR12, RZ ;  /* 0x0000000c9c527c10 */ /* 0x000fc6000ff1e0ff */
[----:B------:R-:W-:Y:S01]  /*1a3f0*/  IMAD R85, R85, UR9, R0 ;  /* 0x0000000955557c24 */ /* 0x000fe2000f8e0200 */
[----:B------:R-:W-:Y:S01]  /*1a400*/  LEA.HI.X.SX32 R83, R156, UR13, 0x1, P0 ;  /* 0x0000000d9c537c11 */ /* 0x000fe200080f0eff */
[----:B------:R1:W3:Y:S01]  /*1a410*/  LDG.E.U8 R154, desc[UR6][R86.64] ;  /* 0x00000006569a7981 */ /* 0x0002e2000c1e1100 */
[C---:B0-----:R-:W-:Y:S02]  /*1a420*/  IADD3 R88, P0, PT, R84.reuse, UR12, RZ ;  /* 0x0000000c54587c10 */ /* 0x041fe4000ff1e0ff */
[----:B------:R-:W-:Y:S01]  /*1a430*/  IADD3 R4, PT, PT, R7, R148, R4 ;  /* 0x0000009407047210 */ /* 0x000fe20007ffe004 */
[----:B------:R0:W3:Y:S01]  /*1a440*/  LDG.E.U8 R159, desc[UR6][R82.64] ;  /* 0x00000006529f7981 */ /* 0x0000e2000c1e1100 */
[----:B------:R-:W-:Y:S02]  /*1a450*/  LEA.HI.X.SX32 R89, R84, UR13, 0x1, P0 ;  /* 0x0000000d54597c11 */ /* 0x000fe400080f0eff */
[----:B-1----:R-:W-:-:S03]  /*1a460*/  IADD3 R86, P0, PT, R85, UR12, RZ ;  /* 0x0000000c55567c10 */ /* 0x002fc6000ff1e0ff */
[----:B------:R-:W3:Y:S01]  /*1a470*/  LDG.E.U8 R88, desc[UR6][R88.64] ;  /* 0x0000000658587981 */ /* 0x000ee2000c1e1100 */
[----:B------:R-:W-:Y:S01]  /*1a480*/  LEA.HI.X.SX32 R87, R85, UR13, 0x1, P0 ;  /* 0x0000000d55577c11 */ /* 0x000fe200080f0eff */
[----:B------:R-:W-:Y:S01]  /*1a490*/  VIADD R85, R147, UR4 ;  /* 0x0000000493557c36 */ /* 0x000fe20008000000 */
[----:B------:R-:W-:-:S03]  /*1a4a0*/  IADD3 R4, PT, PT, R9, R4, R8 ;  /* 0x0000000409047210 */ /* 0x000fc60007ffe008 */
[----:B------:R-:W-:Y:S01]  /*1a4b0*/  VIADD R147, R85, UR4 ;  /* 0x0000000455937c36 */ /* 0x000fe20008000000 */
[----:B------:R-:W-:Y:S01]  /*1a4c0*/  IADD3 R4, PT, PT, R13, R4, R10 ;  /* 0x000000040d047210 */ /* 0x000fe20007ffe00a */
[--C-:B------:R-:W-:Y:S01]  /*1a4d0*/  IMAD R85, R85, UR9, R0.reuse ;  /* 0x0000000955557c24 */ /* 0x100fe2000f8e0200 */
[----:B------:R-:W3:Y:S01]  /*1a4e0*/  LDG.E.U8 R87, desc[UR6][R86.64] ;  /* 0x0000000656577981 */ /* 0x000ee2000c1e1100 */
[C---:B------:R-:W-:Y:S02]  /*1a4f0*/  IMAD R156, R147.reuse, UR9, R0 ;  /* 0x00000009939c7c24 */ /* 0x040fe4000f8e0200 */
[----:B------:R-:W-:Y:S01]  /*1a500*/  VIADD R147, R147, UR4 ;  /* 0x0000000493937c36 */ /* 0x000fe20008000000 */
[----:B------:R-:W-:Y:S02]  /*1a510*/  IADD3 R2, PT, PT, R143, R4, R2 ;  /* 0x000000048f027210 */ /* 0x000fe40007ffe002 */
[----:B0-----:R-:W-:Y:S01]  /*1a520*/  IADD3 R82, P0, PT, R85, UR12, RZ ;  /* 0x0000000c55527c10 */ /* 0x001fe2000ff1e0ff */
[----:B------:R-:W-:Y:S01]  /*1a530*/  IMAD R4, R147, UR9, R0 ;  /* 0x0000000993047c24 */ /* 0x000fe2000f8e0200 */
[----:B------:R-:W-:-:S02]  /*1a540*/  IADD3 R84, P1, PT, R156, UR12, RZ ;  /* 0x0000000c9c547c10 */ /* 0x000fc4000ff3e0ff */
[----:B------:R-:W-:Y:S02]  /*1a550*/  LEA.HI.X.SX32 R83, R85, UR13, 0x1, P0 ;  /* 0x0000000d55537c11 */ /* 0x000fe400080f0eff */
[----:B------:R-:W-:Y:S02]  /*1a560*/  IADD3 R8, P0, PT, R4, UR12, RZ ;  /* 0x0000000c04087c10 */ /* 0x000fe4000ff1e0ff */
[----:B------:R-:W-:Y:S01]  /*1a570*/  LEA.HI.X.SX32 R85, R156, UR13, 0x1, P1 ;  /* 0x0000000d9c557c11 */ /* 0x000fe200088f0eff */
[----:B------:R-:W3:Y:S01]  /*1a580*/  LDG.E.U8 R82, desc[UR6][R82.64] ;  /* 0x0000000652527981 */ /* 0x000ee2000c1e1100 */
[----:B------:R-:W-:-:S04]  /*1a590*/  LEA.HI.X.SX32 R9, R4, UR13, 0x1, P0 ;  /* 0x0000000d04097c11 */ /* 0x000fc800080f0eff */
[----:B------:R-:W3:Y:S04]  /*1a5a0*/  LDG.E.U8 R85, desc[UR6][R84.64] ;  /* 0x0000000654557981 */ /* 0x000ee8000c1e1100 */
[----:B------:R0:W3:Y:S01]  /*1a5b0*/  LDG.E.U8 R7, desc[UR6][R8.64] ;  /* 0x0000000608077981 */ /* 0x0000e2000c1e1100 */
        /* <DEDUP_REMOVED lines=9> */
[----:B-----5:R-:W-:-:S04]  /*1a650*/  IADD3 R2, PT, PT, R123, R2, R124 ;  /* 0x000000027b027210 */ /* 0x020fc80007ffe07c */
[----:B----4-:R-:W-:-:S04]  /*1a660*/  IADD3 R2, PT, PT, R121, R2, R122 ;  /* 0x0000000279027210 */ /* 0x010fc80007ffe07a */
        /* <DEDUP_REMOVED lines=53> */
[----:B---3--:R-:W-:Y:S01]  /*1a9c0*/  IADD3 R2, PT, PT, R153, R2, R150 ;  /* 0x0000000299027210 */ /* 0x008fe20007ffe096 */
[----:B------:R-:W-:-:S03]  /*1a9d0*/  VIADD R147, R147, UR4 ;  /* 0x0000000493937c36 */ /* 0x000fc60008000000 */
[----:B------:R-:W-:Y:S01]  /*1a9e0*/  IADD3 R2, PT, PT, R157, R2, R152 ;  /* 0x000000029d027210 */ /* 0x000fe20007ffe098 */
[----:B------:R-:W-:-:S03]  /*1a9f0*/  IMAD R4, R147, UR9, R0 ;  /* 0x0000000993047c24 */ /* 0x000fc6000f8e0200 */
[----:B------:R-:W-:-:S04]  /*1aa00*/  IADD3 R2, PT, PT, R159, R2, R154 ;  /* 0x000000029f027210 */ /* 0x000fc80007ffe09a */
[----:B------:R-:W-:Y:S01]  /*1aa10*/  IADD3 R2, PT, PT, R87, R2, R88 ;  /* 0x0000000257027210 */ /* 0x000fe20007ffe058 */
[C---:B------:R-:W-:Y:S01]  /*1aa20*/  VIADD R17, R3.reuse, 0x1c ;  /* 0x0000001c03117836 */ /* 0x040fe20000000000 */
[----:B------:R-:W-:Y:S01]  /*1aa30*/  IADD3 R52, P0, PT, R4, UR12, RZ ;  /* 0x0000000c04347c10 */ /* 0x000fe2000ff1e0ff */
[----:B------:R-:W-:Y:S01]  /*1aa40*/  VIADD R19, R3, 0x1d ;  /* 0x0000001d03137836 */ /* 0x000fe20000000000 */
[----:B------:R-:W-:Y:S01]  /*1aa50*/  IADD3 R2, PT, PT, R6, R2, R5 ;  /* 0x0000000206027210 */ /* 0x000fe20007ffe005 */
[--C-:B------:R-:W-:Y:S01]  /*1aa60*/  IMAD R5, R17, UR9, R0.reuse ;  /* 0x0000000911057c24 */ /* 0x100fe2000f8e0200 */
[----:B------:R-:W-:Y:S01]  /*1aa70*/  LEA.HI.X.SX32 R53, R4, UR13, 0x1, P0 ;  /* 0x0000000d04357c11 */ /* 0x000fe200080f0eff */
[----:B0-----:R-:W-:Y:S01]  /*1aa80*/  IMAD R9, R19, UR9, R0 ;  /* 0x0000000913097c24 */ /* 0x001fe2000f8e0200 */
[----:B------:R-:W-:Y:S01]  /*1aa90*/  IADD3 R59, PT, PT, R85, R2, R82 ;  /* 0x00000002553b7210 */ /* 0x000fe20007ffe052 */
[C---:B------:R-:W-:Y:S02]  /*1aaa0*/  VIADD R27, R3.reuse, 0x1e ;  /* 0x0000001e031b7836 */ /* 0x040fe40000000000 */
[----:B------:R-:W-:Y:S01]  /*1aab0*/  VIADD R29, R3, 0x1f ;  /* 0x0000001f031d7836 */ /* 0x000fe20000000000 */
[----:B------:R-:W-:Y:S01]  /*1aac0*/  IADD3 R30, P0, PT, R5, UR12, RZ ;  /* 0x0000000c051e7c10 */ /* 0x000fe2000ff1e0ff */
[--C-:B------:R-:W-:Y:S01]  /*1aad0*/  IMAD R2, R27, UR9, R0.reuse ;  /* 0x000000091b027c24 */ /* 0x100fe2000f8e0200 */
[----:B------:R-:W-:Y:S01]  /*1aae0*/  IADD3 R4, P1, PT, R9, UR12, RZ ;  /* 0x0000000c09047c10 */ /* 0x000fe2000ff3e0ff */
[----:B------:R-:W-:-:S02]  /*1aaf0*/  IMAD R6, R29, UR9, R0 ;  /* 0x000000091d067c24 */ /* 0x000fc4000f8e0200 */
[----:B------:R-:W-:Y:S01]  /*1ab00*/  VIADD R37, R3, 0x20 ;  /* 0x0000002003257836 */ /* 0x000fe20000000000 */
[----:B------:R-:W-:Y:S01]  /*1ab10*/  LEA.HI.X.SX32 R31, R5, UR13, 0x1, P0 ;  /* 0x0000000d051f7c11 */ /* 0x000fe200080f0eff */
[----:B------:R-:W-:Y:S01]  /*1ab20*/  VIADD R41, R3, 0x21 ;  /* 0x0000002103297836 */ /* 0x000fe20000000000 */
[----:B------:R-:W-:Y:S01]  /*1ab30*/  LEA.HI.X.SX32 R5, R9, UR13, 0x1, P1 ;  /* 0x0000000d09057c11 */ /* 0x000fe200088f0eff */
[--C-:B------:R-:W-:Y:S01]  /*1ab40*/  IMAD R10, R37, UR9, R0.reuse ;  /* 0x00000009250a7c24 */ /* 0x100fe2000f8e0200 */
[----:B------:R-:W-:Y:S01]  /*1ab50*/  IADD3 R8, P0, PT, R2, UR12, RZ ;  /* 0x0000000c02087c10 */ /* 0x000fe2000ff1e0ff */
[C---:B------:R-:W-:Y:S01]  /*1ab60*/  VIADD R43, R3.reuse, 0x22 ;  /* 0x00000022032b7836 */ /* 0x040fe20000000000 */
[----:B------:R-:W-:Y:S01]  /*1ab70*/  IADD3 R12, P1, PT, R6, UR12, RZ ;  /* 0x0000000c060c7c10 */ /* 0x000fe2000ff3e0ff */
[----:B------:R-:W-:Y:S01]  /*1ab80*/  VIADD R47, R3, 0x23 ;  /* 0x00000023032f7836 */ /* 0x000fe20000000000 */
[----:B------:R-:W-:Y:S01]  /*1ab90*/  LEA.HI.X.SX32 R9, R2, UR13, 0x1, P0 ;  /* 0x0000000d02097c11 */ /* 0x000fe200080f0eff */
[--C-:B------:R-:W-:Y:S01]  /*1aba0*/  IMAD R2, R41, UR9, R0.reuse ;  /* 0x0000000929027c24 */ /* 0x100fe2000f8e0200 */
[----:B------:R-:W-:Y:S01]  /*1abb0*/  LEA.HI.X.SX32 R13, R6, UR13, 0x1, P1 ;  /* 0x0000000d060d7c11 */ /* 0x000fe200088f0eff */
[----:B------:R-:W-:Y:S01]  /*1abc0*/  IMAD R6, R43, UR9, R0 ;  /* 0x000000092b067c24 */ /* 0x000fe2000f8e0200 */
[C---:B------:R-:W-:Y:S01]  /*1abd0*/  IADD3 R34, P0, PT, R10.reuse, UR12, RZ ;  /* 0x0000000c0a227c10 */ /* 0x040fe2000ff1e0ff */
[----:B------:R0:W2:Y:S03]  /*1abe0*/  LDG.E.U8 R5, desc[UR6][R4.64] ;  /* 0x0000000604057981 */ /* 0x0000a6000c1e1100 */
[----:B------:R-:W-:Y:S01]  /*1abf0*/  LEA.HI.X.SX32 R35, R10, UR13, 0x1, P0 ;  /* 0x0000000d0a237c11 */ /* 0x000fe200080f0eff */
[----:B------:R1:W3:Y:S01]  /*1ac00*/  LDG.E.U8 R45, desc[UR6][R8.64] ;  /* 0x00000006082d7981 */ /* 0x0002e2000c1e1100 */
[----:B------:R-:W-:-:S03]  /*1ac10*/  IADD3 R80, P0, PT, R2, UR12, RZ ;  /* 0x0000000c02507c10 */ /* 0x000fc6000ff1e0ff */
[----:B------:R4:W5:Y:S01]  /*1ac20*/  LDG.E.U8 R52, desc[UR6][R52.64] ;  /* 0x0000000634347981 */ /* 0x000962000c1e1100 */
[----:B0-----:R-:W-:Y:S02]  /*1ac30*/  IMAD R4, R47, UR9, R0 ;  /* 0x000000092f047c24 */ /* 0x001fe4000f8e0200 */
[C---:B------:R-:W-:Y:S01]  /*1ac40*/  VIADD R49, R3.reuse, 0x24 ;  /* 0x0000002403317836 */ /* 0x040fe20000000000 */
[----:B------:R0:W3:Y:S01]  /*1ac50*/  LDG.E.U8 R115, desc[UR6][R12.64] ;  /* 0x000000060c737981 */ /* 0x0000e2000c1e1100 */
[----:B-1----:R-:W-:Y:S01]  /*1ac60*/  IADD3 R8, P1, PT, R6, UR12, RZ ;  /* 0x0000000c06087c10 */ /* 0x002fe2000ff3e0ff */
[C---:B------:R-:W-:Y:S02]  /*1ac70*/  VIADD R57, R3.reuse, 0x26 ;  /* 0x0000002603397836 */ /* 0x040fe40000000000 */
[C---:B------:R-:W-:Y:S01]  /*1ac80*/  VIADD R61, R3.reuse, 0x27 ;  /* 0x00000027033d7836 */ /* 0x040fe20000000000 */
[----:B------:R1:W2:Y:S01]  /*1ac90*/  LDG.E.U8 R30, desc[UR6][R30.64] ;  /* 0x000000061e1e7981 */ /* 0x0002a2000c1e1100 */
[----:B----4-:R-:W-:Y:S01]  /*1aca0*/  VIADD R53, R3, 0x25 ;  /* 0x0000002503357836 */ /* 0x010fe20000000000 */
[----:B------:R-:W-:-:S02]  /*1acb0*/  LEA.HI.X.SX32 R81, R2, UR13, 0x1, P0 ;  /* 0x0000000d02517c11 */ /* 0x000fc400080f0eff */
[----:B------:R-:W-:Y:S01]  /*1acc0*/  LEA.HI.X.SX32 R9, R6, UR13, 0x1, P1 ;  /* 0x0000000d06097c11 */ /* 0x000fe200088f0eff */
[--C-:B------:R-:W-:Y:S01]  /*1acd0*/  IMAD R6, R53, UR9, R0.reuse ;  /* 0x0000000935067c24 */ /* 0x100fe2000f8e0200 */
[C---:B------:R-:W-:Y:S01]  /*1ace0*/  IADD3 R38, P0, PT, R4.reuse, UR12, RZ ;  /* 0x0000000c04267c10 */ /* 0x040fe2000ff1e0ff */
[--C-:B------:R-:W-:Y:S01]  /*1acf0*/  IMAD R2, R49, UR9, R0.reuse ;  /* 0x0000000931027c24 */ /* 0x100fe2000f8e0200 */
[----:B------:R-:W4:Y:S02]  /*1ad00*/  LDG.E.U8 R34, desc[UR6][R34.64] ;  /* 0x0000000622227981 */ /* 0x000f24000c1e1100 */
        /* <DEDUP_REMOVED lines=19> */
[----:B------:R-:W-:Y:S02]  /*1ae40*/  IMAD R6, R23, UR9, R0 ;  /* 0x0000000917067c24 */ /* 0x000fe4000f8e0200 */
[----:B------:R-:W-:Y:S01]  /*1ae50*/  VIADD R33, R29, UR4 ;  /* 0x000000041d217c36 */ /* 0x000fe20008000000 */
[----:B------:R1:W4:Y:S01]  /*1ae60*/  LDG.E.U8 R131, desc[UR6][R12.64] ;  /* 0x000000060c837981 */ /* 0x000322000c1e1100 */
[----:B0-----:R-:W-:Y:S01]  /*1ae70*/  IADD3 R8, P0, PT, R2, UR12, RZ ;  /* 0x0000000c02087c10 */ /* 0x001fe2000ff1e0ff */
[----:B------:R-:W-:Y:S02]  /*1ae80*/  VIADD R35, R37, UR4 ;  /* 0x0000000425237c36 */ /* 0x000fe40008000000 */
[----:B------:R0:W4:Y:S01]  /*1ae90*/  LDG.E.U8 R25, desc[UR6][R16.64] ;  /* 0x0000000610197981 */ /* 0x000122000c1e1100 */
[----:B-1----:R-:W-:-:S02]  /*1aea0*/  IADD3 R14, P1, PT, R4, UR12, RZ ;  /* 0x0000000c040e7c10 */ /* 0x002fc4000ff3e0ff */
[----:B------:R-:W-:Y:S01]  /*1aeb0*/  LEA.HI.X.SX32 R9, R2, UR13, 0x1, P0 ;  /* 0x0000000d02097c11 */ /* 0x000fe200080f0eff */
[--C-:B------:R-:W-:Y:S01]  /*1aec0*/  IMAD R2, R31, UR9, R0.reuse ;  /* 0x000000091f027c24 */ /* 0x100fe2000f8e0200 */
[----:B------:R-:W-:Y:S01]  /*1aed0*/  LEA.HI.X.SX32 R15, R4, UR13, 0x1, P1 ;  /* 0x0000000d040f7c11 */ /* 0x000fe200088f0eff */
[----:B------:R-:W-:Y:S01]  /*1aee0*/  IMAD R4, R33, UR9, R0 ;  /* 0x0000000921047c24 */ /* 0x000fe2000f8e0200 */
[C---:B------:R-:W-:Y:S01]  /*1aef0*/  IADD3 R12, P0, PT, R6.reuse, UR12, RZ ;  /* 0x0000000c060c7c10 */ /* 0x040fe2000ff1e0ff */
[----:B------:R1:W3:Y:S01]  /*1af00*/  LDG.E.U8 R95, desc[UR6][R8.64] ;  /* 0x00000006085f7981 */ /* 0x0002e2000c1e1100 */
[----:B------:R-:W-:Y:S02]  /*1af10*/  VIADD R43, R43, UR4 ;  /* 0x000000042b2b7c36 */ /* 0x000fe40008000000 */
[----:B------:R-:W-:Y:S01]  /*1af20*/  LEA.HI.X.SX32 R13, R6, UR13, 0x1, P0 ;  /* 0x0000000d060d7c11 */ /* 0x000fe200080f0eff */
[----:B------:R1:W4:Y:S01]  /*1af30*/  LDG.E.U8 R38, desc[UR6][R38.64] ;  /* 0x0000000626267981 */ /* 0x000322000c1e1100 */
[----:B0-----:R-:W-:-:S02]  /*1af40*/  IADD3 R16, P0, PT, R2, UR12, RZ ;  /* 0x0000000c02107c10 */ /* 0x001fc4000ff1e0ff */
[----:B------:R-:W-:Y:S01]  /*1af50*/  IADD3 R82, P1, PT, R4, UR12, RZ ;  /* 0x0000000c04527c10 */ /* 0x000fe2000ff3e0ff */
[----:B------:R0:W4:Y:S01]  /*1af60*/  LDG.E.U8 R6, desc[UR6][R12.64] ;  /* 0x000000060c067981 */ /* 0x000122000c1e1100 */
[--C-:B-1----:R-:W-:Y:S01]  /*1af70*/  IMAD R9, R35, UR9, R0.reuse ;  /* 0x0000000923097c24 */ /* 0x102fe2000f8e0200 */
[----:B------:R-:W-:Y:S01]  /*1af80*/  LEA.HI.X.SX32 R17, R2, UR13, 0x1, P0 ;  /* 0x0000000d02117c11 */ /* 0x000fe200080f0eff */
[----:B------:R-:W-:Y:S01]  /*1af90*/  VIADD R51, R47, UR4 ;  /* 0x000000042f337c36 */ /* 0x000fe20008000000 */
[----:B------:R-:W4:Y:S01]  /*1afa0*/  LDG.E.U8 R14, desc[UR6][R14.64] ;  /* 0x000000060e0e7981 */ /* 0x000f22000c1e1100 */
[----:B------:R-:W-:Y:S01]  /*1afb0*/  VIADD R39, R41, UR4 ;  /* 0x0000000429277c36 */ /* 0x000fe20008000000 */
[----:B------:R-:W-:Y:S01]  /*1afc0*/  LEA.HI.X.SX32 R83, R4, UR13, 0x1, P1 ;  /* 0x0000000d04537c11 */ /* 0x000fe200088f0eff */
[--C-:B------:R-:W-:Y:S01]  /*1afd0*/  IMAD R4, R43, UR9, R0.reuse ;  /* 0x000000092b047c24 */ /* 0x100fe2000f8e0200 */
[----:B------:R-:W-:Y:S01]  /*1afe0*/  IADD3 R28, P0, PT, R9, UR12, RZ ;  /* 0x0000000c091c7c10 */ /* 0x000fe2000ff1e0ff */
[--C-:B------:R-:W-:Y:S01]  /*1aff0*/  IMAD R2, R39, UR9, R0.reuse ;  /* 0x0000000927027c24 */ /* 0x100fe2000f8e0200 */
[----:B------:R1:W4:Y:S02]  /*1b000*/  LDG.E.U8 R71, desc[UR6][R16.64] ;  /* 0x0000000610477981 */ /* 0x000324000c1e1100 */
[----:B------:R-:W-:Y:S01]  /*1b010*/  LEA.HI.X.SX32 R29, R9, UR13, 0x1, P0 ;  /* 0x0000000d091d7c11 */ /* 0x000fe200080f0eff */
[----:B------:R-:W-:Y:S01]  /*1b020*/  VIADD R55, R49, UR4 ;  /* 0x0000000431377c36 */ /* 0x000fe20008000000 */
[----:B------:R-:W-:Y:S01]  /*1b030*/  IADD3 R8, P1, PT, R2, UR12, RZ ;  /* 0x0000000c02087c10 */ /* 0x000fe2000ff3e0ff */
[----:B------:R-:W-:Y:S01]  /*1b040*/  VIADD R63, R53, UR4 ;  /* 0x00000004353f7c36 */ /* 0x000fe20008000000 */
[----:B0-----:R-:W-:Y:S01]  /*1b050*/  IADD3 R12, P0, PT, R4, UR12, RZ ;  /* 0x0000000c040c7c10 */ /* 0x001fe2000ff1e0ff */
[----:B------:R-:W-:Y:S01]  /*1b060*/  VIADD R65, R57, UR4 ;  /* 0x0000000439417c36 */ /* 0x000fe20008000000 */
[----:B------:R-:W-:Y:S01]  /*1b070*/  LEA.HI.X.SX32 R9, R2, UR13, 0x1, P1 ;  /* 0x0000000d02097c11 */ /* 0x000fe200088f0eff */
[--C-:B------:R-:W-:Y:S01]  /*1b080*/  IMAD R2, R51, UR9, R0.reuse ;  /* 0x0000000933027c24 */ /* 0x100fe2000f8e0200 */
[----:B------:R-:W-:Y:S01]  /*1b090*/  LEA.HI.X.SX32 R13, R4, UR13, 0x1, P0 ;  /* 0x0000000d040d7c11 */ /* 0x000fe200080f0eff */
[--C-:B------:R-:W-:Y:S01]  /*1b0a0*/  IMAD R4, R55, UR9, R0.reuse ;  /* 0x0000000937047c24 */ /* 0x100fe2000f8e0200 */
[----:B------:R-:W4:Y:S01]  /*1b0b0*/  LDG.E.U8 R28, desc[UR6][R28.64] ;  /* 0x000000061c1c7981 */ /* 0x000f22000c1e1100 */
[--C-:B------:R-:W-:Y:S01]  /*1b0c0*/  IMAD R10, R63, UR9, R0.reuse ;  /* 0x000000093f0a7c24 */ /* 0x100fe2000f8e0200 */
[----:B-1----:R-:W-:Y:S01]  /*1b0d0*/  IADD3 R16, P0, PT, R2, UR12, RZ ;  /* 0x0000000c02107c10 */ /* 0x002fe2000ff1e0ff */
        /* <DEDUP_REMOVED lines=8> */
[----:B------:R-:W-:Y:S01]  /*1b160*/  VIADD R15, R21, UR4 ;  /* 0x00000004150f7c36 */ /* 0x000fe20008000000 */
[----:B------:R-:W-:Y:S01]  /*1b170*/  IADD3 R18, P1, PT, R2, UR12, RZ ;  /* 0x0000000c02127c10 */ /* 0x000fe2000ff3e0ff */
[----:B------:R-:W-:Y:S01]  /*1b180*/  VIADD R27, R23, UR4 ;  /* 0x00000004171b7c36 */ /* 0x000fe20008000000 */
[----:B------:R-:W-:Y:S01]  /*1b190*/  LEA.HI.X.SX32 R125, R10, UR13, 0x1, P0 ;  /* 0x0000000d0a7d7c11 */ /* 0x000fe200080f0eff */
[----:B------:R0:W4:Y:S01]  /*1b1a0*/  LDG.E.U8 R91, desc[UR6][R8.64] ;  /* 0x00000006085b7981 */ /* 0x000122000c1e1100 */
[----:B------:R-:W-:-:S02]  /*1b1b0*/  IADD3 R20, P0, PT, R4, UR12, RZ ;  /* 0x0000000c04147c10 */ /* 0x000fc4000ff1e0ff */
[----:B------:R-:W-:Y:S01]  /*1b1c0*/  LEA.HI.X.SX32 R19, R2, UR13, 0x1, P1 ;  /* 0x0000000d02137c11 */ /* 0x000fe200088f0eff */
[--C-:B------:R-:W-:Y:S01]  /*1b1d0*/  IMAD R2, R147, UR9, R0.reuse ;  /* 0x0000000993027c24 */ /* 0x100fe2000f8e0200 */
[----:B------:R-:W-:Y:S01]  /*1b1e0*/  LEA.HI.X.SX32 R21, R4, UR13, 0x1, P0 ;  /* 0x0000000d04157c11 */ /* 0x000fe200080f0eff */
[--C-:B------:R-:W-:Y:S01]  /*1b1f0*/  IMAD R4, R15, UR9, R0.reuse ;  /* 0x000000090f047c24 */ /* 0x100fe2000f8e0200 */
[----:B------:R1:W4:Y:S01]  /*1b200*/  LDG.E.U8 R89, desc[UR6][R12.64] ;  /* 0x000000060c597981 */ /* 0x000322000c1e1100 */
[----:B------:R-:W-:Y:S01]  /*1b210*/  IMAD R10, R27, UR9, R0 ;  /* 0x000000091b0a7c24 */ /* 0x000fe2000f8e0200 */
[----:B0-----:R-:W-:Y:S01]  /*1b220*/  IADD3 R8, P0, PT, R2, UR12, RZ ;  /* 0x0000000c02087c10 */ /* 0x001fe2000ff1e0ff */
[----:B------:R-:W-:Y:S01]  /*1b230*/  VIADD R29, R31, UR4 ;  /* 0x000000041f1d7c36 */ /* 0x000fe20008000000 */
[----:B------:R0:W4:Y:S01]  /*1b240*/  LDG.E.U8 R137, desc[UR6][R16.64] ;  /* 0x0000000610897981 */ /* 0x000122000c1e1100 */
[----:B------:R-:W-:Y:S02]  /*1b250*/  VIADD R37, R33, UR4 ;  /* 0x0000000421257c36 */ /* 0x000fe40008000000 */
[----:B------:R-:W-:Y:S01]  /*1b260*/  VIADD R41, R35, UR4 ;  /* 0x0000000423297c36 */ /* 0x000fe20008000000 */
[----:B------:R-:W4:Y:S01]  /*1b270*/  LDG.E.U8 R66, desc[UR6][R66.64] ;  /* 0x0000000642427981 */ /* 0x000f22000c1e1100 */
[----:B-1----:R-:W-:-:S02]  /*1b280*/  IADD3 R12, P1, PT, R4, UR12, RZ ;  /* 0x0000000c040c7c10 */ /* 0x002fc4000ff3e0ff */
[----:B------:R-:W-:Y:S01]  /*1b290*/  LEA.HI.X.SX32 R9, R2, UR13, 0x1, P0 ;  /* 0x0000000d02097c11 */ /* 0x000fe200080f0eff */
[--C-:B------:R-:W-:Y:S01]  /*1b2a0*/  IMAD R2, R29, UR9, R0.reuse ;  /* 0x000000091d027c24 */ /* 0x100fe2000f8e0200 */
[----:B------:R-:W-:Y:S01]  /*1b2b0*/  LEA.HI.X.SX32 R13, R4, UR13, 0x1, P1 ;  /* 0x0000000d040d7c11 */ /* 0x000fe200088f0eff */
[----:B------:R-:W-:Y:S01]  /*1b2c0*/  IMAD R4, R37, UR9, R0 ;  /* 0x0000000925047c24 */ /* 0x000fe2000f8e0200 */
[----:B------:R-:W-:Y:S01]  /*1b2d0*/  IADD3 R108, P0, PT, R10, UR12, RZ ;  /* 0x0000000c0a6c7c10 */ /* 0x000fe2000ff1e0ff */
[----:B------:R-:W-:Y:S01]  /*1b2e0*/  VIADD R49, R39, UR4 ;  /* 0x0000000427317c36 */ /* 0x000fe20008000000 */
[----:B0-----:R-:W-:Y:S01]  /*1b2f0*/  IADD3 R16, P1, PT, R2, UR12, RZ ;  /* 0x0000000c02107c10 */ /* 0x001fe2000ff3e0ff */
[----:B------:R-:W-:Y:S01]  /*1b300*/  VIADD R53, R43, UR4 ;  /* 0x000000042b357c36 */ /* 0x000fe20008000000 */
[----:B------:R-:W-:Y:S01]  /*1b310*/  LEA.HI.X.SX32 R109, R10, UR13, 0x1, P0 ;  /* 0x0000000d0a6d7c11 */ /* 0x000fe200080f0eff */
[----:B------:R0:W3:Y:S01]  /*1b320*/  LDG.E.U8 R114, desc[UR6][R8.64] ;  /* 0x0000000608727981 */ /* 0x0000e2000c1e1100 */
[----:B------:R-:W-:-:S02]  /*1b330*/  IADD3 R46, P0, PT, R4, UR12, RZ ;  /* 0x0000000c042e7c10 */ /* 0x000fc4000ff1e0ff */
        /* <DEDUP_REMOVED lines=16> */
[----:B-1----:R-:W-:-:S02]  /*1b440*/  IADD3 R12, P1, PT, R2, UR12, RZ ;  /* 0x0000000c020c7c10 */ /* 0x002fc4000ff3e0ff */
[----:B------:R-:W-:Y:S01]  /*1b450*/  LEA.HI.X.SX32 R101, R10, UR13, 0x1, P0 ;  /* 0x0000000d0a657c11 */ /* 0x000fe200080f0eff */
[----:B------:R-:W-:Y:S01]  /*1b460*/  VIADD R63, R63, UR4 ;  /* 0x000000043f3f7c36 */ /* 0x000fe20008000000 */
[----:B------:R-:W4:Y:S01]  /*1b470*/  LDG.E.U8 R80, desc[UR6][R80.64] ;  /* 0x0000000650507981 */ /* 0x000f22000c1e1100 */
[----:B------:R-:W-:Y:S01]  /*1b480*/  VIADD R69, R65, UR4 ;  /* 0x0000000441457c36 */ /* 0x000fe20008000000 */
[----:B------:R-:W-:Y:S01]  /*1b490*/  LEA.HI.X.SX32 R13, R2, UR13, 0x1, P1 ;  /* 0x0000000d020d7c11 */ /* 0x000fe200088f0eff */
[----:B------:R-:W-:Y:S01]  /*1b4a0*/  VIADD R73, R73, UR4 ;  /* 0x0000000449497c36 */ /* 0x000fe20008000000 */
[----:B------:R1:W4:Y:S01]  /*1b4b0*/  LDG.E.U8 R67, desc[UR6][R18.64] ;  /* 0x0000000612437981 */ /* 0x000322000c1e1100 */
[C---:B0-----:R-:W-:Y:S01]  /*1b4c0*/  IADD3 R16, P0, PT, R4.reuse, UR12, RZ ;  /* 0x0000000c04107c10 */ /* 0x041fe2000ff1e0ff */
[--C-:B------:R-:W-:Y:S02]  /*1b4d0*/  IMAD R2, R63, UR9, R0.reuse ;  /* 0x000000093f027c24 */ /* 0x100fe4000f8e0200 */
[----:B------:R0:W4:Y:S01]  /*1b4e0*/  LDG.E.U8 R35, desc[UR6][R8.64] ;  /* 0x0000000608237981 */ /* 0x000122000c1e1100 */
[----:B------:R-:W-:Y:S01]  /*1b4f0*/  LEA.HI.X.SX32 R17, R4, UR13, 0x1, P0 ;  /* 0x0000000d04117c11 */ /* 0x000fe200080f0eff */
[----:B------:R-:W-:-:S02]  /*1b500*/  IMAD R4, R69, UR9, R0 ;  /* 0x0000000945047c24 */ /* 0x000fc4000f8e0200 */
[----:B------:R-:W-:Y:S01]  /*1b510*/  VIADD R147, R147, UR4 ;  /* 0x0000000493937c36 */ /* 0x000fe20008000000 */
[----:B------:R0:W4:Y:S01]  /*1b520*/  LDG.E.U8 R24, desc[UR6][R20.64] ;  /* 0x0000000614187981 */ /* 0x000122000c1e1100 */
[----:B-1----:R-:W-:Y:S01]  /*1b530*/  IADD3 R18, P0, PT, R2, UR12, RZ ;  /* 0x0000000c02127c10 */ /* 0x002fe2000ff1e0ff */
[----:B------:R-:W-:Y:S01]  /*1b540*/  VIADD R15, R15, UR4 ;  /* 0x000000040f0f7c36 */ /* 0x000fe20008000000 */
[----:B------:R-:W-:Y:S01]  /*1b550*/  IADD3 R64, P1, PT, R4, UR12, RZ ;  /* 0x0000000c04407c10 */ /* 0x000fe2000ff3e0ff */
[----:B------:R-:W-:Y:S01]  /*1b560*/  VIADD R27, R27, UR4 ;  /* 0x000000041b1b7c36 */ /* 0x000fe20008000000 */
[----:B------:R1:W4:Y:S01]  /*1b570*/  LDG.E.U8 R39, desc[UR6][R12.64] ;  /* 0x000000060c277981 */ /* 0x000322000c1e1100 */
[--C-:B0-----:R-:W-:Y:S01]  /*1b580*/  IMAD R8, R73, UR9, R0.reuse ;  /* 0x0000000949087c24 */ /* 0x101fe2000f8e0200 */
[----:B------:R-:W-:Y:S01]  /*1b590*/  LEA.HI.X.SX32 R19, R2, UR13, 0x1, P0 ;  /* 0x0000000d02137c11 */ /* 0x000fe200080f0eff */
[--C-:B------:R-:W-:Y:S01]  /*1b5a0*/  IMAD R2, R147, UR9, R0.reuse ;  /* 0x0000000993027c24 */ /* 0x100fe2000f8e0200 */
[----:B------:R-:W-:Y:S01]  /*1b5b0*/  LEA.HI.X.SX32 R65, R4, UR13, 0x1, P1 ;  /* 0x0000000d04417c11 */ /* 0x000fe200088f0eff */
[----:B------:R-:W-:Y:S01]  /*1b5c0*/  IMAD R4, R15, UR9, R0 ;  /* 0x000000090f047c24 */ /* 0x000fe2000f8e0200 */
[C---:B------:R-:W-:Y:S01]  /*1b5d0*/  IADD3 R20, P0, PT, R8.reuse, UR12, RZ ;  /* 0x0000000c08147c10 */ /* 0x040fe2000ff1e0ff */
[----:B------:R-:W-:Y:S01]  /*1b5e0*/  VIADD R29, R29, UR4 ;  /* 0x000000041d1d7c36 */ /* 0x000fe20008000000 */
[----:B------:R0:W4:Y:S02]  /*1b5f0*/  LDG.E.U8 R46, desc[UR6][R46.64] ;  /* 0x000000062e2e7981 */ /* 0x000124000c1e1100 */
[----:B------:R-:W-:-:S02]  /*1b600*/  LEA.HI.X.SX32 R21, R8, UR13, 0x1, P0 ;  /* 0x0000000d08157c11 */ /* 0x000fc400080f0eff */
[----:B------:R-:W-:Y:S01]  /*1b610*/  IADD3 R8, P0, PT, R2, UR12, RZ ;  /* 0x0000000c02087c10 */ /* 0x000fe2000ff1e0ff */
[----:B------:R-:W-:Y:S01]  /*1b620*/  VIADD R37, R37, UR4 ;  /* 0x0000000425257c36 */ /* 0x000fe20008000000 */
[----:B------:R-:W-:Y:S01]  /*1b630*/  IADD3 R50, P1, PT, R4, UR12, RZ ;  /* 0x0000000c04327c10 */ /* 0x000fe2000ff3e0ff */
        /* <DEDUP_REMOVED lines=8> */
[----:B0-----:R-:W-:Y:S01]  /*1b6c0*/  VIADD R47, R49, UR4 ;  /* 0x00000004312f7c36 */ /* 0x001fe20008000000 */
[----:B------:R-:W-:Y:S01]  /*1b6d0*/  IADD3 R54, P1, PT, R4, UR12, RZ ;  /* 0x0000000c04367c10 */ /* 0x000fe2000ff3e0ff */
[----:B------:R0:W2:Y:S01]  /*1b6e0*/  LDG.E.U8 R136, desc[UR6][R8.64] ;  /* 0x0000000608887981 */ /* 0x0000a2000c1e1100 */
[----:B------:R-:W-:Y:S01]  /*1b6f0*/  LEA.HI.X.SX32 R13, R2, UR13, 0x1, P0 ;  /* 0x0000000d020d7c11 */ /* 0x000fe200080f0eff */
[--C-:B------:R-:W-:Y:S01]  /*1b700*/  IMAD R2, R43, UR9, R0.reuse ;  /* 0x000000092b027c24 */ /* 0x100fe2000f8e0200 */
[----:B------:R-:W-:Y:S01]  /*1b710*/  LEA.HI.X.SX32 R55, R4, UR13, 0x1, P1 ;  /* 0x0000000d04377c11 */ /* 0x000fe200088f0eff */
[----:B------:R-:W-:Y:S01]  /*1b720*/  IMAD R4, R47, UR9, R0 ;  /* 0x000000092f047c24 */ /* 0x000fe2000f8e0200 */
[----:B------:R-:W4:Y:S01]  /*1b730*/  LDG.E.U8 R124, desc[UR6][R124.64] ;  /* 0x000000067c7c7981 */ /* 0x000f22000c1e1100 */
[----:B------:R-:W-:-:S03]  /*1b740*/  VIADD R53, R53, UR4 ;  /* 0x0000000435357c36 */ /* 0x000fc60008000000 */
[----:B------:R1:W4:Y:S01]  /*1b750*/  LDG.E.U8 R129, desc[UR6][R16.64] ;  /* 0x0000000610817981 */ /* 0x000322000c1e1100 */
[C---:B0-----:R-:W-:Y:S01]  /*1b760*/  IADD3 R8, P0, PT, R10.reuse, UR12, RZ ;  /* 0x0000000c0a087c10 */ /* 0x041fe2000ff1e0ff */
[----:B------:R-:W-:Y:S02]  /*1b770*/  VIADD R57, R57, UR4 ;  /* 0x0000000439397c36 */ /* 0x000fe40008000000 */
[----:B------:R-:W-:Y:S01]  /*1b780*/  VIADD R61, R61, UR4 ;  /* 0x000000043d3d7c36 */ /* 0x000fe20008000000 */
[----:B------:R-:W-:Y:S01]  /*1b790*/  LEA.HI.X.SX32 R9, R10, UR13, 0x1, P0 ;  /* 0x0000000d0a097c11 */ /* 0x000fe200080f0eff */
[----:B------:R0:W4:Y:S01]  /*1b7a0*/  LDG.E.U8 R125, desc[UR6][R18.64] ;  /* 0x00000006127d7981 */ /* 0x000122000c1e1100 */
[----:B-1----:R-:W-:-:S03]  /*1b7b0*/  IADD3 R16, P1, PT, R2, UR12, RZ ;  /* 0x0000000c02107c10 */ /* 0x002fc6000ff3e0ff */
[----:B------:R1:W4:Y:S01]  /*1b7c0*/  LDG.E.U8 R111, desc[UR6][R8.64] ;  /* 0x00000006086f7981 */ /* 0x000322000c1e1100 */
[----:B------:R-:W-:Y:S02]  /*1b7d0*/  VIADD R63, R63, UR4 ;  /* 0x000000043f3f7c36 */ /* 0x000fe40008000000 */
[----:B------:R-:W-:Y:S01]  /*1b7e0*/  VIADD R69, R69, UR4 ;  /* 0x0000000445457c36 */ /* 0x000fe20008000000 */
[----:B------:R1:W4:Y:S01]  /*1b7f0*/  LDG.E.U8 R50, desc[UR6][R50.64] ;  /* 0x0000000632327981 */ /* 0x000322000c1e1100 */
[----:B0-----:R-:W-:Y:S02]  /*1b800*/  IADD3 R18, P0, PT, R4, UR12, RZ ;  /* 0x0000000c04127c10 */ /* 0x001fe4000ff1e0ff */
[----:B------:R-:W-:Y:S01]  /*1b810*/  LEA.HI.X.SX32 R17, R2, UR13, 0x1, P1 ;  /* 0x0000000d02117c11 */ /* 0x000fe200088f0eff */
[--C-:B------:R-:W-:Y:S01]  /*1b820*/  IMAD R2, R53, UR9, R0.reuse ;  /* 0x0000000935027c24 */ /* 0x100fe2000f8e0200 */
[----:B------:R-:W-:Y:S01]  /*1b830*/  LEA.HI.X.SX32 R19, R4, UR13, 0x1, P0 ;  /* 0x0000000d04137c11 */ /* 0x000fe200080f0eff */
[--C-:B------:R-:W-:Y:S01]  /*1b840*/  IMAD R4, R57, UR9, R0.reuse ;  /* 0x0000000939047c24 */ /* 0x100fe2000f8e0200 */
[----:B------:R0:W4:Y:S01]  /*1b850*/  LDG.E.U8 R97, desc[UR6][R12.64] ;  /* 0x000000060c617981 */ /* 0x000122000c1e1100 */
[----:B-1----:R-:W-:Y:S01]  /*1b860*/  IMAD R9, R61, UR9, R0 ;  /* 0x000000093d097c24 */ /* 0x002fe2000f8e0200 */
[----:B------:R-:W-:-:S02]  /*1b870*/  IADD3 R74, P0, PT, R2, UR12, RZ ;  /* 0x0000000c024a7c10 */ /* 0x000fc4000ff1e0ff */
[----:B------:R-:W-:Y:S01]  /*1b880*/  IADD3 R132, P1, PT, R4, UR12, RZ ;  /* 0x0000000c04847c10 */ /* 0x000fe2000ff3e0ff */
[----:B------:R-:W-:Y:S01]  /*1b890*/  VIADD R51, R73, UR4 ;  /* 0x0000000449337c36 */ /* 0x000fe20008000000 */
[----:B------:R-:W-:Y:S01]  /*1b8a0*/  LEA.HI.X.SX32 R75, R2, UR13, 0x1, P0 ;  /* 0x0000000d024b7c11 */ /* 0x000fe200080f0eff */
[--C-:B------:R-:W-:Y:S01]  /*1b8b0*/  IMAD R2, R63, UR9, R0.reuse ;  /* 0x000000093f027c24 */ /* 0x100fe2000f8e0200 */
[----:B------:R-:W-:Y:S01]  /*1b8c0*/  LEA.HI.X.SX32 R133, R4, UR13, 0x1, P1 ;  /* 0x0000000d04857c11 */ /* 0x000fe200088f0eff */
[--C-:B------:R-:W-:Y:S01]  /*1b8d0*/  IMAD R4, R69, UR9, R0.reuse ;  /* 0x0000000945047c24 */ /* 0x100fe2000f8e0200 */
[----:B------:R-:W-:Y:S01]  /*1b8e0*/  IADD3 R8, P0, PT, R9, UR12, RZ ;  /* 0x0000000c09087c10 */ /* 0x000fe2000ff1e0ff */
[----:B------:R-:W-:Y:S01]  /*1b8f0*/  IMAD R10, R51, UR9, R0 ;  /* 0x00000009330a7c24 */ /* 0x000fe2000f8e0200 */
[----:B------:R-:W-:Y:S01]  /*1b900*/  IADD3 R122, P1, PT, R2, UR12, RZ ;  /* 0x0000000c027a7c10 */ /* 0x000fe2000ff3e0ff */
[----:B------:R-:W-:Y:S01]  /*1b910*/  VIADD R147, R147, UR4 ;  /* 0x0000000493937c36 */ /* 0x000fe20008000000 */
[----:B------:R-:W-:Y:S01]  /*1b920*/  LEA.HI.X.SX32 R9, R9, UR13, 0x1, P0 ;  /* 0x0000000d09097c11 */ /* 0x000fe200080f0eff */
[----:B------:R1:W4:Y:S01]  /*1b930*/  LDG.E.U8 R23, desc[UR6][R20.64] ;  /* 0x0000000614177981 */ /* 0x000322000c1e1100 */
[----:B0-----:R-:W-:-:S02]  /*1b940*/  IADD3 R12, P0, PT, R4, UR12, RZ ;  /* 0x0000000c040c7c10 */ /* 0x001fc4000ff1e0ff */
[----:B------:R-:W-:Y:S01]  /*1b950*/  LEA.HI.X.SX32 R123, R2, UR13, 0x1, P1 ;  /* 0x0000000d027b7c11 */ /* 0x000fe200088f0eff */
[--C-:B------:R-:W-:Y:S01]  /*1b960*/  IMAD R2, R147, UR9, R0.reuse ;  /* 0x0000000993027c24 */ /* 0x100fe2000f8e0200 */
[----:B------:R-:W-:Y:S01]  /*1b970*/  LEA.HI.X.SX32 R13, R4, UR13, 0x1, P0 ;  /* 0x0000000d040d7c11 */ /* 0x000fe200080f0eff */
[----:B------:R-:W-:Y:S01]  /*1b980*/  VIADD R15, R15, UR4 ;  /* 0x000000040f0f7c36 */ /* 0x000fe20008000000 */
[----:B------:R0:W4:Y:S01]  /*1b990*/  LDG.E.U8 R81, desc[UR6][R8.64] ;  /* 0x0000000608517981 */ /* 0x000122000c1e1100 */
[C---:B-1----:R-:W-:Y:S02]  /*1b9a0*/  IADD3 R20, P0, PT, R10.reuse, UR12, RZ ;  /* 0x0000000c0a147c10 */ /* 0x042fe4000ff1e0ff */
[----:B------:R-:W-:Y:S01]  /*1b9b0*/  IMAD R4, R15, UR9, R0 ;  /* 0x000000090f047c24 */ /* 0x000fe2000f8e0200 */
[----:B------:R1:W4:Y:S01]  /*1b9c0*/  LDG.E.U8 R90, desc[UR6][R16.64] ;  /* 0x00000006105a7981 */ /* 0x000322000c1e1100 */
[----:B------:R-:W-:Y:S01]  /*1b9d0*/  LEA.HI.X.SX32 R21, R10, UR13, 0x1, P0 ;  /* 0x0000000d0a157c11 */ /* 0x000fe200080f0eff */
[----:B------:R-:W-:-:S02]  /*1b9e0*/  VIADD R29, R29, UR4 ;  /* 0x000000041d1d7c36 */ /* 0x000fc40008000000 */
[----:B------:R-:W4:Y:S01]  /*1b9f0*/  LDG.E.U8 R64, desc[UR6][R64.64] ;  /* 0x0000000640407981 */ /* 0x000f22000c1e1100 */
[C---:B0-----:R-:W-:Y:S01]  /*1ba00*/  IADD3 R8, P0, PT, R2.reuse, UR12, RZ ;  /* 0x0000000c02087c10 */ /* 0x041fe2000ff1e0ff */
[----:B------:R-:W-:Y:S02]  /*1ba10*/  VIADD R27, R27, UR4 ;  /* 0x000000041b1b7c36 */ /* 0x000fe40008000000 */
[----:B------:R-:W-:Y:S01]  /*1ba20*/  VIADD R41, R37, UR4 ;  /* 0x0000000425297c36 */ /* 0x000fe20008000000 */
[----:B------:R-:W-:Y:S01]  /*1ba30*/  LEA.HI.X.SX32 R9, R2, UR13, 0x1, P0 ;  /* 0x0000000d02097c11 */ /* 0x000fe200080f0eff */
[--C-:B------:R-:W-:Y:S01]  /*1ba40*/  IMAD R2, R29, UR9, R0.reuse ;  /* 0x000000091d027c24 */ /* 0x100fe2000f8e0200 */
[C---:B-1----:R-:W-:Y:S01]  /*1ba50*/  IADD3 R16, P1, PT, R4.reuse, UR12, RZ ;  /* 0x0000000c04107c10 */ /* 0x042fe2000ff3e0ff */
[----:B------:R-:W-:Y:S01]  /*1ba60*/  IMAD R10, R27, UR9, R0 ;  /* 0x000000091b0a7c24 */ /* 0x000fe2000f8e0200 */
[----:B------:R-:W4:Y:S02]  /*1ba70*/  LDG.E.U8 R32, desc[UR6][R32.64] ;  /* 0x0000000620207981 */ /* 0x000f24000c1e1100 */
[----:B------:R-:W-:-:S02]  /*1ba80*/  LEA.HI.X.SX32 R17, R4, UR13, 0x1, P1 ;  /* 0x0000000d04117c11 */ /* 0x000fc400088f0eff */
[----:B------:R0:W4:Y:S01]  /*1ba90*/  LDG.E.U8 R65, desc[UR6][R12.64] ;  /* 0x000000060c417981 */ /* 0x000122000c1e1100 */
[----:B------:R-:W-:Y:S02]  /*1baa0*/  VIADD R43, R43, UR4 ;  /* 0x000000042b2b7c36 */ /* 0x000fe40008000000 */
[----:B------:R-:W-:Y:S01]  /*1bab0*/  VIADD R47, R47, UR4 ;  /* 0x000000042f2f7c36 */ /* 0x000fe20008000000 */
[----:B------:R-:W4:Y:S04]  /*1bac0*/  LDG.E.U8 R100, desc[UR6][R100.64] ;  /* 0x0000000664647981 */ /* 0x000f28000c1e1100 */
[----:B------:R1:W4:Y:S01]  /*1bad0*/  LDG.E.U8 R33, desc[UR6][R18.64] ;  /* 0x0000000612217981 */ /* 0x000322000c1e1100 */
[----:B0-----:R-:W-:Y:S01]  /*1bae0*/  IADD3 R12, P1, PT, R2, UR12, RZ ;  /* 0x0000000c020c7c10 */ /* 0x001fe2000ff3e0ff */
[----:B------:R-:W-:-:S02]  /*1baf0*/  VIADD R53, R53, UR4 ;  /* 0x0000000435357c36 */ /* 0x000fc40008000000 */
[----:B------:R-:W4:Y:S01]  /*1bb00*/  LDG.E.U8 R54, desc[UR6][R54.64] ;  /* 0x0000000636367981 */ /* 0x000f22000c1e1100 */
[----:B------:R-:W-:Y:S01]  /*1bb10*/  LEA.HI.X.SX32 R13, R2, UR13, 0x1, P1 ;  /* 0x0000000d020d7c11 */ /* 0x000fe200088f0eff */
[--C-:B------:R-:W-:Y:S02]  /*1bb20*/  IMAD R2, R41, UR9, R0.reuse ;  /* 0x0000000929027c24 */ /* 0x100fe4000f8e0200 */
[----:B------:R0:W2:Y:S01]  /*1bb30*/  LDG.E.U8 R101, desc[UR6][R8.64] ;  /* 0x0000000608657981 */ /* 0x0000a2000c1e1100 */
[C---:B-1----:R-:W-:Y:S01]  /*1bb40*/  IADD3 R18, P0, PT, R10.reuse, UR12, RZ ;  /* 0x0000000c0a127c10 */ /* 0x042fe2000ff1e0ff */
[--C-:B------:R-:W-:Y:S02]  /*1bb50*/  IMAD R4, R43, UR9, R0.reuse ;  /* 0x000000092b047c24 */ /* 0x100fe4000f8e0200 */
[----:B------:R-:W4:Y:S01]  /*1bb60*/  LDG.E.U8 R22, desc[UR6][R20.64] ;  /* 0x0000000614167981 */ /* 0x000f22000c1e1100 */
[----:B------:R-:W-:Y:S02]  /*1bb70*/  LEA.HI.X.SX32 R19, R10, UR13, 0x1, P0 ;  /* 0x0000000d0a137c11 */ /* 0x000fe400080f0eff */
[----:B------:R-:W-:Y:S01]  /*1bb80*/  IADD3 R36, P0, PT, R2, UR12, RZ ;  /* 0x0000000c02247c10 */ /* 0x000fe2000ff1e0ff */
[--C-:B------:R-:W-:Y:S01]  /*1bb90*/  IMAD R10, R47, UR9, R0.reuse ;  /* 0x000000092f0a7c24 */ /* 0x100fe2000f8e0200 */
[----:B0-----:R-:W-:Y:S01]  /*1bba0*/  IADD3 R8, P1, PT, R4, UR12, RZ ;  /* 0x0000000c04087c10 */ /* 0x001fe2000ff3e0ff */
[----:B------:R-:W-:Y:S01]  /*1bbb0*/  VIADD R57, R57, UR4 ;  /* 0x0000000439397c36 */ /* 0x000fe20008000000 */
[----:B------:R-:W-:Y:S01]  /*1bbc0*/  LEA.HI.X.SX32 R37, R2, UR13, 0x1, P0 ;  /* 0x0000000d02257c11 */ /* 0x000fe200080f0eff */
[--C-:B------:R-:W-:Y:S01]  /*1bbd0*/  IMAD R2, R53, UR9, R0.reuse ;  /* 0x0000000935027c24 */ /* 0x100fe2000f8e0200 */
[----:B------:R-:W-:Y:S01]  /*1bbe0*/  LEA.HI.X.SX32 R9, R4, UR13, 0x1, P1 ;  /* 0x0000000d04097c11 */ /* 0x000fe200088f0eff */
[----:B------:R0:W4:Y:S01]  /*1bbf0*/  LDG.E.U8 R55, desc[UR6][R12.64] ;  /* 0x000000060c377981 */ /* 0x000122000c1e1100 */
[----:B------:R-:W-:Y:S01]  /*1bc00*/  IADD3 R72, P0, PT, R10, UR12, RZ ;  /* 0x0000000c0a487c10 */ /* 0x000fe2000ff1e0ff */
[----:B------:R-:W-:-:S02]  /*1bc10*/  IMAD R4, R57, UR9, R0 ;  /* 0x0000000939047c24 */ /* 0x000fc4000f8e0200 */
[----:B------:R-:W-:Y:S01]  /*1bc20*/  VIADD R61, R61, UR4 ;  /* 0x000000043d3d7c36 */ /* 0x000fe20008000000 */
[----:B------:R1:W4:Y:S01]  /*1bc30*/  LDG.E.U8 R49, desc[UR6][R18.64] ;  /* 0x0000000612317981 */ /* 0x000322000c1e1100 */
[----:B------:R-:W-:Y:S01]  /*1bc40*/  LEA.HI.X.SX32 R73, R10, UR13, 0x1, P0 ;  /* 0x0000000d0a497c11 */ /* 0x000fe200080f0eff */
[----:B------:R-:W-:Y:S02]  /*1bc50*/  VIADD R151, R63, UR4 ;  /* 0x000000043f977c36 */ /* 0x000fe40008000000 */
[----:B------:R-:W-:Y:S01]  /*1bc60*/  VIADD R165, R69, UR4 ;  /* 0x0000000445a57c36 */ /* 0x000fe20008000000 */
[C---:B0-----:R-:W-:Y:S01]  /*1bc70*/  IADD3 R12, P1, PT, R2.reuse, UR12, RZ ;  /* 0x0000000c020c7c10 */ /* 0x041fe2000ff3e0ff */
[----:B------:R0:W4:Y:S03]  /*1bc80*/  LDG.E.U8 R113, desc[UR6][R8.64] ;  /* 0x0000000608717981 */ /* 0x000126000c1e1100 */
[----:B------:R-:W-:Y:S01]  /*1bc90*/  LEA.HI.X.SX32 R13, R2, UR13, 0x1, P1 ;  /* 0x0000000d020d7c11 */ /* 0x000fe200088f0eff */
[--C-:B------:R-:W-:Y:S01]  /*1bca0*/  IMAD R2, R61, UR9, R0.reuse ;  /* 0x000000093d027c24 */ /* 0x100fe2000f8e0200 */
[C---:B-1----:R-:W-:Y:S01]  /*1bcb0*/  IADD3 R18, P0, PT, R4.reuse, UR12, RZ ;  /* 0x0000000c04127c10 */ /* 0x042fe2000ff1e0ff */
[----:B------:R-:W-:Y:S01]  /*1bcc0*/  VIADD R51, R51, UR4 ;  /* 0x0000000433337c36 */ /* 0x000fe20008000000 */
[----:B------:R1:W4:Y:S02]  /*1bcd0*/  LDG.E.U8 R175, desc[UR6][R16.64] ;  /* 0x0000000610af7981 */ /* 0x000324000c1e1100 */
[----:B------:R-:W-:Y:S01]  /*1bce0*/  LEA.HI.X.SX32 R19, R4, UR13, 0x1, P0 ;  /* 0x0000000d04137c11 */ /* 0x000fe200080f0eff */
[--C-:B------:R-:W-:Y:S01]  /*1bcf0*/  IMAD R4, R151, UR9, R0.reuse ;  /* 0x0000000997047c24 */ /* 0x100fe2000f8e0200 */
[C---:B------:R-:W-:Y:S01]  /*1bd00*/  IADD3 R20, P0, PT, R2.reuse, UR12, RZ ;  /* 0x0000000c02147c10 */ /* 0x040fe2000ff1e0ff */
[--C-:B0-----:R-:W-:Y:S01]  /*1bd10*/  IMAD R8, R165, UR9, R0.reuse ;  /* 0x00000009a5087c24 */ /* 0x101fe2000f8e0200 */
[----:B------:R0:W4:Y:S01]  /*1bd20*/  LDG.E.U8 R155, desc[UR6][R12.64] ;  /* 0x000000060c9b7981 */ /* 0x000122000c1e1100 */
[----:B------:R-:W-:Y:S01]  /*1bd30*/  VIADD R147, R147, UR4 ;  /* 0x0000000493937c36 */ /* 0x000fe20008000000 */
[----:B------:R-:W-:Y:S01]  /*1bd40*/  LEA.HI.X.SX32 R21, R2, UR13, 0x1, P0 ;  /* 0x0000000d02157c11 */ /* 0x000fe200080f0eff */
[--C-:B------:R-:W-:Y:S01]  /*1bd50*/  IMAD R9, R51, UR9, R0.reuse ;  /* 0x0000000933097c24 */ /* 0x100fe2000f8e0200 */
[----:B-1----:R-:W-:Y:S01]  /*1bd60*/  IADD3 R16, P1, PT, R4, UR12, RZ ;  /* 0x0000000c04107c10 */ /* 0x002fe2000ff3e0ff */
[----:B------:R-:W-:Y:S01]  /*1bd70*/  IMAD R2, R147, UR9, R0 ;  /* 0x0000000993027c24 */ /* 0x000fe2000f8e0200 */
[----:B------:R-:W-:Y:S01]  /*1bd80*/  IADD3 R62, P0, PT, R8, UR12, RZ ;  /* 0x0000000c083e7c10 */ /* 0x000fe2000ff1e0ff */
[----:B------:R-:W-:Y:S01]  /*1bd90*/  VIADD R15, R15, UR4 ;  /* 0x000000040f0f7c36 */ /* 0x000fe20008000000 */
[----:B------:R-:W-:Y:S01]  /*1bda0*/  LEA.HI.X.SX32 R17, R4, UR13, 0x1, P1 ;  /* 0x0000000d04117c11 */ /* 0x000fe200088f0eff */
[----:B------:R-:W-:Y:S01]  /*1bdb0*/  VIADD R77, R27, UR4 ;  /* 0x000000041b4d7c36 */ /* 0x000fe20008000000 */
[----:B0-----:R-:W-:Y:S01]  /*1bdc0*/  IADD3 R12, P1, PT, R9, UR12, RZ ;  /* 0x0000000c090c7c10 */ /* 0x001fe2000ff3e0ff */
[----:B------:R-:W-:Y:S01]  /*1bdd0*/  VIADD R69, R29, UR4 ;  /* 0x000000041d457c36 */ /* 0x000fe20008000000 */
[----:B------:R-:W-:Y:S01]  /*1bde0*/  LEA.HI.X.SX32 R63, R8, UR13, 0x1, P0 ;  /* 0x0000000d083f7c11 */ /* 0x000fe200080f0eff */
[----:B------:R-:W4:Y:S01]  /*1bdf0*/  LDG.E.U8 R122, desc[UR6][R122.64] ;  /* 0x000000067a7a7981 */ /* 0x000f22000c1e1100 */
[----:B------:R-:W-:-:S02]  /*1be00*/  IADD3 R8, P0, PT, R2, UR12, RZ ;  /* 0x0000000c02087c10 */ /* 0x000fc4000ff1e0ff */
[----:B------:R-:W-:Y:S01]  /*1be10*/  LEA.HI.X.SX32 R13, R9, UR13, 0x1, P1 ;  /* 0x0000000d090d7c11 */ /* 0x000fe200088f0eff */
[--C-:B------:R-:W-:Y:S01]  /*1be20*/  IMAD R4, R77, UR9, R0.reuse ;  /* 0x000000094d047c24 */ /* 0x100fe2000f8e0200 */
[----:B------:R-:W-:Y:S01]  /*1be30*/  LEA.HI.X.SX32 R9, R2, UR13, 0x1, P0 ;  /* 0x0000000d02097c11 */ /* 0x000fe200080f0eff */
[--C-:B------:R-:W-:Y:S01]  /*1be40*/  IMAD R2, R15, UR9, R0.reuse ;  /* 0x000000090f027c24 */ /* 0x100fe2000f8e0200 */
[----:B------:R-:W4:Y:S01]  /*1be50*/  LDG.E.U8 R126, desc[UR6][R20.64] ;  /* 0x00000006147e7981 */ /* 0x000f22000c1e1100 */
[--C-:B------:R-:W-:Y:S01]  /*1be60*/  IMAD R10, R69, UR9, R0.reuse ;  /* 0x00000009450a7c24 */ /* 0x100fe2000f8e0200 */
[C---:B------:R-:W-:Y:S02]  /*1be70*/  IADD3 R102, P1, PT, R4.reuse, UR12, RZ ;  /* 0x0000000c04667c10 */ /* 0x040fe4000ff3e0ff */
[----:B------:R0:W4:Y:S01]  /*1be80*/  LDG.E.U8 R123, desc[UR6][R16.64] ;  /* 0x00000006107b7981 */ /* 0x000122000c1e1100 */
[----:B------:R-:W-:Y:S01]  /*1be90*/  VIADD R43, R43, UR4 ;  /* 0x000000042b2b7c36 */ /* 0x000fe20008000000 */
[----:B------:R-:W-:Y:S01]  /*1bea0*/  LEA.HI.X.SX32 R103, R4, UR13, 0x1, P1 ;  /* 0x0000000d04677c11 */ /* 0x000fe200088f0eff */
[----:B------:R-:W-:Y:S01]  /*1beb0*/  VIADD R41, R41, UR4 ;  /* 0x0000000429297c36 */ /* 0x000fe20008000000 */
[----:B------:R-:W4:Y:S01]  /*1bec0*/  LDG.E.U8 R135, desc[UR6][R18.64] ;  /* 0x0000000612877981 */ /* 0x000f22000c1e1100 */
[----:B------:R-:W-:-:S03]  /*1bed0*/  IMAD R4, R43, UR9, R0 ;  /* 0x000000092b047c24 */ /* 0x000fc6000f8e0200 */
[----:B------:R1:W4:Y:S01]  /*1bee0*/  LDG.E.U8 R21, desc[UR6][R12.64] ;  /* 0x000000060c157981 */ /* 0x000322000c1e1100 */
[C---:B0-----:R-:W-:Y:S01]  /*1bef0*/  IADD3 R16, P0, PT, R2.reuse, UR12, RZ ;  /* 0x0000000c02107c10 */ /* 0x041fe2000ff1e0ff */
[----:B------:R-:W-:Y:S02]  /*1bf00*/  VIADD R47, R47, UR4 ;  /* 0x000000042f2f7c36 */ /* 0x000fe40008000000 */
[----:B------:R0:W4:Y:S01]  /*1bf10*/  LDG.E.U8 R139, desc[UR6][R8.64] ;  /* 0x00000006088b7981 */ /* 0x000122000c1e1100 */
[----:B------:R-:W-:Y:S01]  /*1bf20*/  LEA.HI.X.SX32 R17, R2, UR13, 0x1, P0 ;  /* 0x0000000d02117c11 */ /* 0x000fe200080f0eff */
[----:B------:R-:W-:Y:S02]  /*1bf30*/  VIADD R167, R53, UR4 ;  /* 0x0000000435a77c36 */ /* 0x000fe40008000000 */
[----:B------:R-:W4:Y:S01]  /*1bf40*/  LDG.E.U8 R82, desc[UR6][R82.64] ;  /* 0x0000000652527981 */ /* 0x000f22000c1e1100 */
[----:B-1----:R-:W-:Y:S01]  /*1bf50*/  IADD3 R12, P0, PT, R10, UR12, RZ ;  /* 0x0000000c0a0c7c10 */ /* 0x002fe2000ff1e0ff */
[----:B------:R-:W-:-:S02]  /*1bf60*/  IMAD R2, R41, UR9, R0 ;  /* 0x0000000929027c24 */ /* 0x000fc4000f8e0200 */
[----:B------:R1:W4:Y:S01]  /*1bf70*/  LDG.E.U8 R96, desc[UR6][R16.64] ;  /* 0x0000000610607981 */ /* 0x000322000c1e1100 */
        /* <DEDUP_REMOVED lines=9> */
[----:B------:R-:W-:-:S02]  /*1c010*/  IMAD R20, R169, UR9, R0 ;  /* 0x00000009a9147c24 */ /* 0x000fc4000f8e0200 */
[----:B-1----:R-:W-:Y:S01]  /*1c020*/  IADD3 R16, P0, PT, R4, UR12, RZ ;  /* 0x0000000c04107c10 */ /* 0x002fe2000ff1e0ff */
[----:B------:R-:W-:Y:S01]  /*1c030*/  VIADD R151, R151, UR4 ;  /* 0x0000000497977c36 */ /* 0x000fe20008000000 */
[----:B------:R1:W4:Y:S01]  /*1c040*/  LDG.E.U8 R83, desc[UR6][R8.64] ;  /* 0x0000000608537981 */ /* 0x000322000c1e1100 */
[----:B------:R-:W-:Y:S02]  /*1c050*/  VIADD R161, R61, UR4 ;  /* 0x000000043da17c36 */ /* 0x000fe40008000000 */
[----:B------:R-:W-:Y:S01]  /*1c060*/  VIADD R165, R165, UR4 ;  /* 0x00000004a5a57c36 */ /* 0x000fe20008000000 */
[----:B------:R-:W4:Y:S01]  /*1c070*/  LDG.E.U8 R72, desc[UR6][R72.64] ;  /* 0x0000000648487981 */ /* 0x000f22000c1e1100 */
[----:B0-----:R-:W-:Y:S02]  /*1c080*/  IADD3 R12, P1, PT, R10, UR12, RZ ;  /* 0x0000000c0a0c7c10 */ /* 0x001fe4000ff3e0ff */
[----:B------:R-:W-:Y:S01]  /*1c090*/  LEA.HI.X.SX32 R17, R4, UR13, 0x1, P0 ;  /* 0x0000000d04117c11 */ /* 0x000fe200080f0eff */
[----:B------:R-:W-:Y:S01]  /*1c0a0*/  VIADD R171, R51, UR4 ;  /* 0x0000000433ab7c36 */ /* 0x000fe20008000000 */
[----:B------:R-:W-:Y:S01]  /*1c0b0*/  LEA.HI.X.SX32 R13, R10, UR13, 0x1, P1 ;  /* 0x0000000d0a0d7c11 */ /* 0x000fe200088f0eff */
[--C-:B------:R-:W-:Y:S01]  /*1c0c0*/  IMAD R10, R151, UR9, R0.reuse ;  /* 0x00000009970a7c24 */ /* 0x100fe2000f8e0200 */
[C---:B-1----:R-:W-:Y:S01]  /*1c0d0*/  IADD3 R8, P0, PT, R20.reuse, UR12, RZ ;  /* 0x0000000c14087c10 */ /* 0x042fe2000ff1e0ff */
[----:B------:R-:W-:Y:S01]  /*1c0e0*/  IMAD R4, R161, UR9, R0 ;  /* 0x00000009a1047c24 */ /* 0x000fe2000f8e0200 */
[----:B------:R0:W4:Y:S02]  /*1c0f0*/  LDG.E.U8 R2, desc[UR6][R18.64] ;  /* 0x0000000612027981 */ /* 0x000124000c1e1100 */
[----:B------:R-:W-:-:S02]  /*1c100*/  LEA.HI.X.SX32 R9, R20, UR13, 0x1, P0 ;  /* 0x0000000d14097c11 */ /* 0x000fc400080f0eff */
[----:B------:R-:W-:Y:S01]  /*1c110*/  IADD3 R120, P0, PT, R10, UR12, RZ ;  /* 0x0000000c0a787c10 */ /* 0x000fe2000ff1e0ff */
[----:B------:R-:W-:Y:S01]  /*1c120*/  VIADD R27, R147, UR4 ;  /* 0x00000004931b7c36 */ /* 0x000fe20008000000 */
[----:B------:R-:W-:Y:S01]  /*1c130*/  IADD3 R78, P1, PT, R4, UR12, RZ ;  /* 0x0000000c044e7c10 */ /* 0x000fe2000ff3e0ff */
[----:B------:R1:W4:Y:S01]  /*1c140*/  LDG.E.U8 R73, desc[UR6][R16.64] ;  /* 0x0000000610497981 */ /* 0x000322000c1e1100 */
[----:B------:R-:W-:Y:S01]  /*1c150*/  LEA.HI.X.SX32 R121, R10, UR13, 0x1, P0 ;  /* 0x0000000d0a797c11 */ /* 0x000fe200080f0eff */
[--C-:B------:R-:W-:Y:S01]  /*1c160*/  IMAD R10, R165, UR9, R0.reuse ;  /* 0x00000009a50a7c24 */ /* 0x100fe2000f8e0200 */
[----:B------:R-:W-:Y:S01]  /*1c170*/  LEA.HI.X.SX32 R79, R4, UR13, 0x1, P1 ;  /* 0x0000000d044f7c11 */ /* 0x000fe200088f0eff */
[----:B------:R-:W-:Y:S01]  /*1c180*/  VIADD R15, R15, UR4 ;  /* 0x000000040f0f7c36 */ /* 0x000fe20008000000 */
[----:B------:R-:W4:Y:S01]  /*1c190*/  LDG.E.U8 R108, desc[UR6][R108.64] ;  /* 0x000000066c6c7981 */ /* 0x000f22000c1e1100 */
[--C-:B------:R-:W-:Y:S01]  /*1c1a0*/  IMAD R4, R27, UR9, R0.reuse ;  /* 0x000000091b047c24 */ /* 0x100fe2000f8e0200 */
[C---:B0-----:R-:W-:Y:S01]  /*1c1b0*/  IADD3 R18, P0, PT, R10.reuse, UR12, RZ ;  /* 0x0000000c0a127c10 */ /* 0x041fe2000ff1e0ff */
[----:B------:R-:W-:Y:S01]  /*1c1c0*/  VIADD R77, R77, UR4 ;  /* 0x000000044d4d7c36 */ /* 0x000fe20008000000 */
[----:B------:R0:W4:Y:S01]  /*1c1d0*/  LDG.E.U8 R130, desc[UR6][R8.64] ;  /* 0x0000000608827981 */ /* 0x000122000c1e1100 */
[--C-:B-1----:R-:W-:Y:S01]  /*1c1e0*/  IMAD R16, R171, UR9, R0.reuse ;  /* 0x00000009ab107c24 */ /* 0x102fe2000f8e0200 */
[----:B------:R-:W-:Y:S01]  /*1c1f0*/  LEA.HI.X.SX32 R19, R10, UR13, 0x1, P0 ;  /* 0x0000000d0a137c11 */ /* 0x000fe200080f0eff */
[--C-:B------:R-:W-:Y:S01]  /*1c200*/  IMAD R10, R77, UR9, R0.reuse ;  /* 0x000000094d0a7c24 */ /* 0x100fe2000f8e0200 */
[C---:B------:R-:W-:Y:S01]  /*1c210*/  IADD3 R118, P0, PT, R4.reuse, UR12, RZ ;  /* 0x0000000c04767c10 */ /* 0x040fe2000ff1e0ff */
[----:B------:R-:W-:Y:S01]  /*1c220*/  VIADD R69, R69, UR4 ;  /* 0x0000000445457c36 */ /* 0x000fe20008000000 */
[----:B------:R1:W4:Y:S01]  /*1c230*/  LDG.E.U8 R109, desc[UR6][R12.64] ;  /* 0x000000060c6d7981 */ /* 0x000322000c1e1100 */
[--C-:B0-----:R-:W-:Y:S01]  /*1c240*/  IMAD R9, R15, UR9, R0.reuse ;  /* 0x000000090f097c24 */ /* 0x101fe2000f8e0200 */
[----:B------:R-:W-:Y:S01]  /*1c250*/  LEA.HI.X.SX32 R119, R4, UR13, 0x1, P0 ;  /* 0x0000000d04777c11 */ /* 0x000fe200080f0eff */
[----:B------:R-:W-:Y:S01]  /*1c260*/  VIADD R159, R43, UR4 ;  /* 0x000000042b9f7c36 */ /* 0x000fe20008000000 */
[----:B------:R-:W4:Y:S01]  /*1c270*/  LDG.E.U8 R62, desc[UR6][R62.64] ;  /* 0x000000063e3e7981 */ /* 0x000f22000c1e1100 */
[----:B-1----:R-:W-:Y:S01]  /*1c280*/  IADD3 R12, P1, PT, R16, UR12, RZ ;  /* 0x0000000c100c7c10 */ /* 0x002fe2000ff3e0ff */
[----:B------:R-:W-:Y:S01]  /*1c290*/  IMAD R4, R69, UR9, R0 ;  /* 0x0000000945047c24 */ /* 0x000fe2000f8e0200 */
[----:B------:R-:W-:Y:S01]  /*1c2a0*/  IADD3 R8, P0, PT, R10, UR12, RZ ;  /* 0x0000000c0a087c10 */ /* 0x000fe2000ff1e0ff */
[----:B------:R0:W4:Y:S01]  /*1c2b0*/  LDG.E.U8 R36, desc[UR6][R36.64] ;  /* 0x0000000624247981 */ /* 0x000122000c1e1100 */
[----:B------:R-:W-:-:S02]  /*1c2c0*/  LEA.HI.X.SX32 R13, R16, UR13, 0x1, P1 ;  /* 0x0000000d100d7c11 */ /* 0x000fc400088f0eff */
[C---:B------:R-:W-:Y:S01]  /*1c2d0*/  IADD3 R16, P1, PT, R9.reuse, UR12, RZ ;  /* 0x0000000c09107c10 */ /* 0x040fe2000ff3e0ff */
[----:B------:R1:W4:Y:S03]  /*1c2e0*/  LDG.E.U8 R63, desc[UR6][R18.64] ;  /* 0x00000006123f7981 */ /* 0x000326000c1e1100 */
[----:B------:R-:W-:Y:S01]  /*1c2f0*/  LEA.HI.X.SX32 R17, R9, UR13, 0x1, P1 ;  /* 0x0000000d09117c11 */ /* 0x000fe200088f0eff */
[----:B------:R5:W4:Y:S01]  /*1c300*/  LDG.E.U8 R20, desc[UR6][R12.64] ;  /* 0x000000060c147981 */ /* 0x000b22000c1e1100 */
[----:B------:R-:W-:Y:S01]  /*1c310*/  LEA.HI.X.SX32 R9, R10, UR13, 0x1, P0 ;  /* 0x0000000d0a097c11 */ /* 0x000fe200080f0eff */
[----:B0-----:R-:W-:Y:S02]  /*1c320*/  VIADD R37, R27, UR4 ;  /* 0x000000041b257c36 */ /* 0x001fe40008000000 */
[----:B------:R-:W-:Y:S01]  /*1c330*/  VIADD R147, R41, UR4 ;  /* 0x0000000429937c36 */ /* 0x000fe20008000000 */
[----:B------:R-:W4:Y:S01]  /*1c340*/  LDG.E.U8 R118, desc[UR6][R118.64] ;  /* 0x0000000676767981 */ /* 0x000f22000c1e1100 */
[----:B-1----:R-:W-:-:S02]  /*1c350*/  IMAD R19, R159, UR9, R0 ;  /* 0x000000099f137c24 */ /* 0x002fc4000f8e0200 */
[----:B------:R-:W-:Y:S01]  /*1c360*/  VIADD R173, R47, UR4 ;  /* 0x000000042fad7c36 */ /* 0x000fe20008000000 */
[----:B------:R0:W4:Y:S01]  /*1c370*/  LDG.E.U8 R57, desc[UR6][R8.64] ;  /* 0x0000000608397981 */ /* 0x000122000c1e1100 */
[----:B-----5:R-:W-:-:S03]  /*1c380*/  IADD3 R12, P0, PT, R4, UR12, RZ ;  /* 0x0000000c040c7c10 */ /* 0x020fc6000ff1e0ff */
[----:B------:R-:W5:Y:S01]  /*1c390*/  LDG.E.U8 R102, desc[UR6][R102.64] ;  /* 0x0000000666667981 */ /* 0x000f62000c1e1100 */
[----:B------:R-:W-:Y:S01]  /*1c3a0*/  LEA.HI.X.SX32 R13, R4, UR13, 0x1, P0 ;  /* 0x0000000d040d7c11 */ /* 0x000fe200080f0eff */
[--C-:B------:R-:W-:Y:S01]  /*1c3b0*/  IMAD R4, R37, UR9, R0.reuse ;  /* 0x0000000925047c24 */ /* 0x100fe2000f8e0200 */
[----:B------:R-:W-:Y:S01]  /*1c3c0*/  IADD3 R18, P0, PT, R19, UR12, RZ ;  /* 0x0000000c13127c10 */ /* 0x000fe2000ff1e0ff */
[----:B------:R-:W-:Y:S01]  /*1c3d0*/  IMAD R10, R147, UR9, R0 ;  /* 0x00000009930a7c24 */ /* 0x000fe2000f8e0200 */
[----:B------:R-:W5:Y:S02]  /*1c3e0*/  LDG.E.U8 R78, desc[UR6][R78.64] ;  /* 0x000000064e4e7981 */ /* 0x000f64000c1e1100 */
[----:B------:R-:W-:Y:S01]  /*1c3f0*/  LEA.HI.X.SX32 R19, R19, UR13, 0x1, P0 ;  /* 0x0000000d13137c11 */ /* 0x000fe200080f0eff */
[----:B------:R-:W-:Y:S01]  /*1c400*/  VIADD R37, R37, UR4 ;  /* 0x0000000425257c36 */ /* 0x000fe20008000000 */
[----:B0-----:R-:W-:Y:S01]  /*1c410*/  IADD3 R8, P0, PT, R4, UR12, RZ ;  /* 0x0000000c04087c10 */ /* 0x001fe2000ff1e0ff */
[----:B------:R0:W5:Y:S01]  /*1c420*/  LDG.E.U8 R70, desc[UR6][R12.64] ;  /* 0x000000060c467981 */ /* 0x000162000c1e1100 */
[----:B------:R-:W-:-:S02]  /*1c430*/  IADD3 R26, P1, PT, R10, UR12, RZ ;  /* 0x0000000c0a1a7c10 */ /* 0x000fc4000ff3e0ff */
[----:B------:R-:W-:Y:S01]  /*1c440*/  LEA.HI.X.SX32 R9, R4, UR13, 0x1, P0 ;  /* 0x0000000d04097c11 */ /* 0x000fe200080f0eff */
[C-C-:B------:R-:W-:Y:S01]  /*1c450*/  IMAD R4, R37.reuse, UR9, R0.reuse ;  /* 0x0000000925047c24 */ /* 0x140fe2000f8e0200 */
[----:B------:R1:W5:Y:S01]  /*1c460*/  LDG.E.U8 R105, desc[UR6][R18.64] ;  /* 0x0000000612697981 */ /* 0x000362000c1e1100 */
[----:B------:R-:W-:Y:S01]  /*1c470*/  VIADD R37, R37, UR4 ;  /* 0x0000000425257c36 */ /* 0x000fe20008000000 */
[----:B------:R-:W-:Y:S02]  /*1c480*/  LEA.HI.X.SX32 R27, R10, UR13, 0x1, P1 ;  /* 0x0000000d0a1b7c11 */ /* 0x000fe400088f0eff */
[----:B------:R3:W5:Y:S01]  /*1c490*/  LDG.E.U8 R76, desc[UR6][R8.64] ;  /* 0x00000006084c7981 */ /* 0x000762000c1e1100 */
[C---:B0-----:R-:W-:Y:S01]  /*1c4a0*/  IADD3 R12, P0, PT, R4.reuse, UR12, RZ ;  /* 0x0000000c040c7c10 */ /* 0x041fe2000ff1e0ff */
[C-C-:B------:R-:W-:Y:S02]  /*1c4b0*/  IMAD R10, R37.reuse, UR9, R0.reuse ;  /* 0x00000009250a7c24 */ /* 0x140fe4000f8e0200 */
[----:B------:R-:W-:Y:S01]  /*1c4c0*/  VIADD R37, R37, UR4 ;  /* 0x0000000425257c36 */ /* 0x000fe20008000000 */
[----:B------:R-:W-:Y:S01]  /*1c4d0*/  LEA.HI.X.SX32 R13, R4, UR13, 0x1, P0 ;  /* 0x0000000d040d7c11 */ /* 0x000fe200080f0eff */
[----:B------:R0:W5:Y:S01]  /*1c4e0*/  LDG.E.U8 R103, desc[UR6][R16.64] ;  /* 0x0000000610677981 */ /* 0x000162000c1e1100 */
[----:B-1----:R-:W-:Y:S01]  /*1c4f0*/  IADD3 R18, P0, PT, R10, UR12, RZ ;  /* 0x0000000c0a127c10 */ /* 0x002fe2000ff1e0ff */
[----:B------:R-:W-:-:S02]  /*1c500*/  IMAD R4, R37, UR9, R0 ;  /* 0x0000000925047c24 */ /* 0x000fc4000f8e0200 */
[----:B------:R-:W-:Y:S01]  /*1c510*/  VIADD R169, R169, UR4 ;  /* 0x00000004a9a97c36 */ /* 0x000fe20008000000 */
[----:B------:R-:W-:Y:S01]  /*1c520*/  LEA.HI.X.SX32 R19, R10, UR13, 0x1, P0 ;  /* 0x0000000d0a137c11 */ /* 0x000fe200080f0eff */
[----:B------:R-:W5:Y:S01]  /*1c530*/  LDG.E.U8 R119, desc[UR6][R12.64] ;  /* 0x000000060c777981 */ /* 0x000f62000c1e1100 */
[----:B---3--:R-:W-:Y:S01]  /*1c540*/  IADD3 R8, P0, PT, R4, UR12, RZ ;  /* 0x0000000c04087c10 */ /* 0x008fe2000ff1e0ff */
[----:B0-----:R-:W-:-:S03]  /*1c550*/  IMAD R17, R173, UR9, R0 ;  /* 0x00000009ad117c24 */ /* 0x001fc6000f8e0200 */
[----:B------:R-:W-:Y:S01]  /*1c560*/  LEA.HI.X.SX32 R9, R4, UR13, 0x1, P0 ;  /* 0x0000000d04097c11 */ /* 0x000fe200080f0eff */
[----:B------:R-:W-:Y:S01]  /*1c570*/  IMAD R10, R169, UR9, R0 ;  /* 0x00000009a90a7c24 */ /* 0x000fe2000f8e0200 */
[----:B------:R-:W3:Y:S01]  /*1c580*/  LDG.E.U8 R4, desc[UR6][R18.64] ;  /* 0x0000000612047981 */ /* 0x000ee2000c1e1100 */
[----:B------:R-:W-:Y:S01]  /*1c590*/  VIADD R167, R167, UR4 ;  /* 0x00000004a7a77c36 */ /* 0x000fe20008000000 */
[C---:B------:R-:W-:Y:S02]  /*1c5a0*/  IADD3 R16, P1, PT, R17.reuse, UR12, RZ ;  /* 0x0000000c11107c10 */ /* 0x040fe4000ff3e0ff */
[----:B------:R-:W3:Y:S01]  /*1c5b0*/  LDG.E.U8 R43, desc[UR6][R8.64] ;  /* 0x00000006082b7981 */ /* 0x000ee2000c1e1100 */
[C---:B------:R-:W-:Y:S02]  /*1c5c0*/  IADD3 R98, P0, PT, R10.reuse, UR12, RZ ;  /* 0x0000000c0a627c10 */ /* 0x040fe4000ff1e0ff */
[----:B------:R-:W-:Y:S01]  /*1c5d0*/  LEA.HI.X.SX32 R17, R17, UR13, 0x1, P1 ;  /* 0x0000000d11117c11 */ /* 0x000fe200088f0eff */
[----:B------:R0:W3:Y:S01]  /*1c5e0*/  LDG.E.U8 R47, desc[UR6][R26.64] ;  /* 0x000000061a2f7981 */ /* 0x0000e2000c1e1100 */
[----:B------:R-:W-:Y:S01]  /*1c5f0*/  VIADD R37, R37, UR4 ;  /* 0x0000000425257c36 */ /* 0x000fe20008000000 */
[----:B------:R-:W-:-:S02]  /*1c600*/  LEA.HI.X.SX32 R99, R10, UR13, 0x1, P0 ;  /* 0x0000000d0a637c11 */ /* 0x000fc400080f0eff */
[----:B------:R1:W3:Y:S01]  /*1c610*/  LDG.E.U8 R53, desc[UR6][R16.64] ;  /* 0x0000000610357981 */ /* 0x0002e2000c1e1100 */
[--C-:B------:R-:W-:Y:S02]  /*1c620*/  IMAD R10, R37, UR9, R0.reuse ;  /* 0x00000009250a7c24 */ /* 0x100fe4000f8e0200 */
[----:B------:R-:W-:Y:S01]  /*1c630*/  VIADD R161, R161, UR4 ;  /* 0x00000004a1a17c36 */ /* 0x000fe20008000000 */
[----:B------:R-:W3:Y:S01]  /*1c640*/  LDG.E.U8 R98, desc[UR6][R98.64] ;  /* 0x0000000662627981 */ /* 0x000ee2000c1e1100 */
[----:B0-----:R-:W-:Y:S02]  /*1c650*/  IMAD R26, R167, UR9, R0 ;  /* 0x00000009a71a7c24 */ /* 0x001fe4000f8e0200 */
[----:B------:R-:W-:Y:S01]  /*1c660*/  VIADD R37, R37, UR4 ;  /* 0x0000000425257c36 */ /* 0x000fe20008000000 */
[----:B------:R-:W3:Y:S02]  /*1c670*/  LDG.E.U8 R120, desc[UR6][R120.64] ;  /* 0x0000000678787981 */ /* 0x000ee4000c1e1100 */
[----:B-1----:R-:W-:-:S02]  /*1c680*/  IADD3 R16, P1, PT, R26, UR12, RZ ;  /* 0x0000000c1a107c10 */ /* 0x002fc4000ff3e0ff */
[----:B------:R-:W-:Y:S01]  /*1c690*/  IADD3 R12, P0, PT, R10, UR12, RZ ;  /* 0x0000000c0a0c7c10 */ /* 0x000fe2000ff1e0ff */
[----:B------:R-:W3:Y:S01]  /*1c6a0*/  LDG.E.U8 R132, desc[UR6][R132.64] ;  /* 0x0000000684847981 */ /* 0x000ee2000c1e1100 */
[----:B------:R-:W-:Y:S01]  /*1c6b0*/  LEA.HI.X.SX32 R17, R26, UR13, 0x1, P1 ;  /* 0x0000000d1a117c11 */ /* 0x000fe200088f0eff */
[C-C-:B------:R-:W-:Y:S02]  /*1c6c0*/  IMAD R26, R37.reuse, UR9, R0.reuse ;  /* 0x00000009251a7c24 */ /* 0x140fe4000f8e0200 */
[----:B------:R-:W-:Y:S01]  /*1c6d0*/  VIADD R37, R37, UR4 ;  /* 0x0000000425257c36 */ /* 0x000fe20008000000 */
[----:B------:R-:W-:Y:S01]  /*1c6e0*/  LEA.HI.X.SX32 R13, R10, UR13, 0x1, P0 ;  /* 0x0000000d0a0d7c11 */ /* 0x000fe200080f0eff */
[----:B------:R0:W3:Y:S01]  /*1c6f0*/  LDG.E.U8 R48, desc[UR6][R16.64] ;  /* 0x0000000610307981 */ /* 0x0000e2000c1e1100 */
[C---:B------:R-:W-:Y:S01]  /*1c700*/  IADD3 R8, P0, PT, R26.reuse, UR12, RZ ;  /* 0x0000000c1a087c10 */ /* 0x040fe2000ff1e0ff */
[C-C-:B------:R-:W-:Y:S02]  /*1c710*/  IMAD R10, R37.reuse, UR9, R0.reuse ;  /* 0x00000009250a7c24 */ /* 0x140fe4000f8e0200 */
[----:B------:R-:W-:Y:S01]  /*1c720*/  VIADD R37, R37, UR4 ;  /* 0x0000000425257c36 */ /* 0x000fe20008000000 */
[----:B------:R-:W-:Y:S01]  /*1c730*/  LEA.HI.X.SX32 R9, R26, UR13, 0x1, P0 ;  /* 0x0000000d1a097c11 */ /* 0x000fe200080f0eff */
[----:B------:R1:W3:Y:S01]  /*1c740*/  LDG.E.U8 R134, desc[UR6][R12.64] ;  /* 0x000000060c867981 */ /* 0x0002e2000c1e1100 */
[----:B------:R-:W-:Y:S01]  /*1c750*/  IADD3 R26, P0, PT, R10, UR12, RZ ;  /* 0x0000000c0a1a7c10 */ /* 0x000fe2000ff1e0ff */
[----:B0-----:R-:W-:-:S02]  /*1c760*/  IMAD R17, R37, UR9, R0 ;  /* 0x0000000925117c24 */ /* 0x001fc4000f8e0200 */
[----:B------:R0:W3:Y:S01]  /*1c770*/  LDG.E.U8 R163, desc[UR6][R8.64] ;  /* 0x0000000608a37981 */ /* 0x0000e2000c1e1100 */
[----:B------:R-:W-:Y:S01]  /*1c780*/  VIADD R37, R37, UR4 ;  /* 0x0000000425257c36 */ /* 0x000fe20008000000 */
[----:B------:R-:W-:Y:S02]  /*1c790*/  LEA.HI.X.SX32 R27, R10, UR13, 0x1, P0 ;  /* 0x0000000d0a1b7c11 */ /* 0x000fe400080f0eff */
[----:B------:R-:W-:Y:S01]  /*1c7a0*/  IADD3 R18, P0, PT, R17, UR12, RZ ;  /* 0x0000000c11127c10 */ /* 0x000fe2000ff1e0ff */
[C-C-:B------:R-:W-:Y:S01]  /*1c7b0*/  IMAD R10, R37.reuse, UR9, R0.reuse ;  /* 0x00000009250a7c24 */ /* 0x140fe2000f8e0200 */
[----:B------:R-:W3:Y:S01]  /*1c7c0*/  LDG.E.U8 R74, desc[UR6][R74.64] ;  /* 0x000000064a4a7981 */ /* 0x000ee2000c1e1100 */
[----:B------:R-:W-:Y:S01]  /*1c7d0*/  VIADD R37, R37, UR4 ;  /* 0x0000000425257c36 */ /* 0x000fe20008000000 */
[----:B------:R-:W-:Y:S02]  /*1c7e0*/  LEA.HI.X.SX32 R19, R17, UR13, 0x1, P0 ;  /* 0x0000000d11137c11 */ /* 0x000fe400080f0eff */
[C---:B-1----:R-:W-:Y:S01]  /*1c7f0*/  IADD3 R12, P0, PT, R10.reuse, UR12, RZ ;  /* 0x0000000c0a0c7c10 */ /* 0x042fe2000ff1e0ff */
[C---:B0-----:R-:W-:Y:S01]  /*1c800*/  IMAD R9, R37.reuse, UR9, R0 ;  /* 0x0000000925097c24 */ /* 0x041fe2000f8e0200 */
[----:B------:R0:W3:Y:S01]  /*1c810*/  LDG.E.U8 R88, desc[UR6][R26.64] ;  /* 0x000000061a587981 */ /* 0x0000e2000c1e1100 */
[----:B------:R-:W-:Y:S01]  /*1c820*/  VIADD R37, R37, UR4 ;  /* 0x0000000425257c36 */ /* 0x000fe20008000000 */
[----:B------:R-:W-:-:S02]  /*1c830*/  LEA.HI.X.SX32 R13, R10, UR13, 0x1, P0 ;  /* 0x0000000d0a0d7c11 */ /* 0x000fc400080f0eff */
[----:B------:R1:W3:Y:S01]  /*1c840*/  LDG.E.U8 R149, desc[UR6][R18.64] ;  /* 0x0000000612957981 */ /* 0x0002e2000c1e1100 */
[----:B------:R-:W-:Y:S01]  /*1c850*/  IADD3 R8, P0, PT, R9, UR12, RZ ;  /* 0x0000000c09087c10 */ /* 0x000fe2000ff1e0ff */
[C-C-:B------:R-:W-:Y:S02]  /*1c860*/  IMAD R10, R37.reuse, UR9, R0.reuse ;  /* 0x00000009250a7c24 */ /* 0x140fe4000f8e0200 */
[----:B------:R-:W-:Y:S01]  /*1c870*/  VIADD R37, R37, UR4 ;  /* 0x0000000425257c36 */ /* 0x000fe20008000000 */
[----:B------:R-:W-:Y:S01]  /*1c880*/  LEA.HI.X.SX32 R9, R9, UR13, 0x1, P0 ;  /* 0x0000000d09097c11 */ /* 0x000fe200080f0eff */
[--C-:B------:R-:W-:Y:S01]  /*1c890*/  IMAD R40, R161, UR9, R0.reuse ;  /* 0x00000009a1287c24 */ /* 0x100fe2000f8e0200 */
[----:B------:R1:W3:Y:S01]  /*1c8a0*/  LDG.E.U8 R143, desc[UR6][R12.64] ;  /* 0x000000060c8f7981 */ /* 0x0002e2000c1e1100 */
[----:B0-----:R-:W-:Y:S01]  /*1c8b0*/  IMAD R27, R37, UR9, R0 ;  /* 0x00000009251b7c24 */ /* 0x001fe2000f8e0200 */
[C---:B-1----:R-:W-:Y:S01]  /*1c8c0*/  IADD3 R18, P0, PT, R10.reuse, UR12, RZ ;  /* 0x0000000c0a127c10 */ /* 0x042fe2000ff1e0ff */
[----:B------:R-:W-:Y:S01]  /*1c8d0*/  VIADD R165, R165, UR4 ;  /* 0x00000004a5a57c36 */ /* 0x000fe20008000000 */
[----:B------:R0:W3:Y:S02]  /*1c8e0*/  LDG.E.U8 R58, desc[UR6][R8.64] ;  /* 0x00000006083a7981 */ /* 0x0000e4000c1e1100 */
[----:B------:R-:W-:-:S02]  /*1c8f0*/  LEA.HI.X.SX32 R19, R10, UR13, 0x1, P0 ;  /* 0x0000000d0a137c11 */ /* 0x000fc400080f0eff */
[----:B------:R-:W-:Y:S01]  /*1c900*/  IADD3 R26, P0, PT, R27, UR12, RZ ;  /* 0x0000000c1b1a7c10 */ /* 0x000fe2000ff1e0ff */
[--C-:B------:R-:W-:Y:S01]  /*1c910*/  IMAD R12, R165, UR9, R0.reuse ;  /* 0x00000009a50c7c24 */ /* 0x100fe2000f8e0200 */
[C---:B------:R-:W-:Y:S01]  /*1c920*/  IADD3 R16, P1, PT, R40.reuse, UR12, RZ ;  /* 0x0000000c28107c10 */ /* 0x040fe2000ff3e0ff */
[----:B------:R-:W-:Y:S01]  /*1c930*/  VIADD R151, R151, UR4 ;  /* 0x0000000497977c36 */ /* 0x000fe20008000000 */
[----:B------:R-:W-:Y:S01]  /*1c940*/  LEA.HI.X.SX32 R27, R27, UR13, 0x1, P0 ;  /* 0x0000000d1b1b7c11 */ /* 0x000fe200080f0eff */
[----:B------:R-:W-:Y:S01]  /*1c950*/  VIADD R37, R37, UR4 ;  /* 0x0000000425257c36 */ /* 0x000fe20008000000 */
[----:B------:R-:W-:Y:S01]  /*1c960*/  LEA.HI.X.SX32 R17, R40, UR13, 0x1, P1 ;  /* 0x0000000d28117c11 */ /* 0x000fe200088f0eff */
[----:B------:R-:W3:Y:S01]  /*1c970*/  LDG.E.U8 R18, desc[UR6][R18.64] ;  /* 0x0000000612127981 */ /* 0x000ee2000c1e1100 */
[--C-:B------:R-:W-:Y:S01]  /*1c980*/  IMAD R40, R151, UR9, R0.reuse ;  /* 0x0000000997287c24 */ /* 0x100fe2000f8e0200 */
[C---:B------:R-:W-:Y:S01]  /*1c990*/  IADD3 R60, P0, PT, R12.reuse, UR12, RZ ;  /* 0x0000000c0c3c7c10 */ /* 0x040fe2000ff1e0ff */
[C---:B------:R-:W-:Y:S01]  /*1c9a0*/  IMAD R10, R37.reuse, UR9, R0 ;  /* 0x00000009250a7c24 */ /* 0x040fe2000f8e0200 */
[----:B------:R-:W3:Y:S01]  /*1c9b0*/  LDG.E.U8 R99, desc[UR6][R26.64] ;  /* 0x000000061a637981 */ /* 0x000ee2000c1e1100 */
[----:B------:R-:W-:Y:S01]  /*1c9c0*/  VIADD R37, R37, UR4 ;  /* 0x0000000425257c36 */ /* 0x000fe20008000000 */
[----:B------:R-:W-:-:S02]  /*1c9d0*/  LEA.HI.X.SX32 R61, R12, UR13, 0x1, P0 ;  /* 0x0000000d0c3d7c11 */ /* 0x000fc400080f0eff */
[----:B------:R1:W3:Y:S01]  /*1c9e0*/  LDG.E.U8 R79, desc[UR6][R16.64] ;  /* 0x00000006104f7981 */ /* 0x0002e2000c1e1100 */
[C---:B------:R-:W-:Y:S01]  /*1c9f0*/  IADD3 R12, P0, PT, R10.reuse, UR12, RZ ;  /* 0x0000000c0a0c7c10 */ /* 0x040fe2000ff1e0ff */
[C-C-:B0-----:R-:W-:Y:S02]  /*1ca00*/  IMAD R9, R37.reuse, UR9, R0.reuse ;  /* 0x0000000925097c24 */ /* 0x141fe4000f8e0200 */
[----:B------:R-:W-:Y:S01]  /*1ca10*/  VIADD R37, R37, UR4 ;  /* 0x0000000425257c36 */ /* 0x000fe20008000000 */
[----:B------:R-:W-:Y:S01]  /*1ca20*/  LEA.HI.X.SX32 R13, R10, UR13, 0x1, P0 ;  /* 0x0000000d0a0d7c11 */ /* 0x000fe200080f0eff */
[----:B------:R-:W-:Y:S01]  /*1ca30*/  VIADD R171, R171, UR4 ;  /* 0x00000004abab7c36 */ /* 0x000fe20008000000 */
[----:B------:R-:W3:Y:S01]  /*1ca40*/  LDG.E.U8 R60, desc[UR6][R60.64] ;  /* 0x000000063c3c7981 */ /* 0x000ee2000c1e1100 */
[C---:B-1----:R-:W-:Y:S01]  /*1ca50*/  IADD3 R16, P1, PT, R40.reuse, UR12, RZ ;  /* 0x0000000c28107c10 */ /* 0x042fe2000ff3e0ff */
[----:B------:R-:W-:Y:S01]  /*1ca60*/  IMAD R10, R37, UR9, R0 ;  /* 0x00000009250a7c24 */ /* 0x000fe2000f8e0200 */
[----:B------:R-:W-:Y:S01]  /*1ca70*/  IADD3 R8, P0, PT, R9, UR12, RZ ;  /* 0x0000000c09087c10 */ /* 0x000fe2000ff1e0ff */
[----:B------:R-:W3:Y:S01]  /*1ca80*/  LDG.E.U8 R68, desc[UR6][R12.64] ;  /* 0x000000060c447981 */ /* 0x000ee2000c1e1100 */
[----:B------:R-:W-:Y:S01]  /*1ca90*/  LEA.HI.X.SX32 R17, R40, UR13, 0x1, P1 ;  /* 0x0000000d28117c11 */ /* 0x000fe200088f0eff */
[----:B------:R-:W-:Y:S01]  /*1caa0*/  VIADD R37, R37, UR4 ;  /* 0x0000000425257c36 */ /* 0x000fe20008000000 */
[----:B------:R-:W-:-:S02]  /*1cab0*/  LEA.HI.X.SX32 R9, R9, UR13, 0x1, P0 ;  /* 0x0000000d09097c11 */ /* 0x000fc400080f0eff */
[C---:B------:R-:W-:Y:S01]  /*1cac0*/  IADD3 R26, P0, PT, R10.reuse, UR12, RZ ;  /* 0x0000000c0a1a7c10 */ /* 0x040fe2000ff1e0ff */
[----:B------:R0:W3:Y:S03]  /*1cad0*/  LDG.E.U8 R121, desc[UR6][R16.64] ;  /* 0x0000000610797981 */ /* 0x0000e6000c1e1100 */
[----:B------:R-:W-:Y:S01]  /*1cae0*/  LEA.HI.X.SX32 R27, R10, UR13, 0x1, P0 ;  /* 0x0000000d0a1b7c11 */ /* 0x000fe200080f0eff */
[----:B------:R1:W3:Y:S04]  /*1caf0*/  LDG.E.U8 R107, desc[UR6][R8.64] ;  /* 0x00000006086b7981 */ /* 0x0002e8000c1e1100 */
[----:B------:R2:W3:Y:S01]  /*1cb00*/  LDG.E.U8 R44, desc[UR6][R26.64] ;  /* 0x000000061a2c7981 */ /* 0x0004e2000c1e1100 */
[----:B0-----:R-:W-:-:S05]  /*1cb10*/  IMAD R17, R37, UR9, R0 ;  /* 0x0000000925117c24 */ /* 0x001fca000f8e0200 */
[----:B------:R-:W-:-:S04]  /*1cb20*/  IADD3 R16, P0, PT, R17, UR12, RZ ;  /* 0x0000000c11107c10 */ /* 0x000fc8000ff1e0ff */
[----:B------:R-:W-:-:S05]  /*1cb30*/  LEA.HI.X.SX32 R17, R17, UR13, 0x1, P0 ;  /* 0x0000000d11117c11 */ /* 0x000fca00080f0eff */
[----:B------:R-:W3:Y:S01]  /*1cb40*/  LDG.E.U8 R93, desc[UR6][R16.64] ;  /* 0x00000006105d7981 */ /* 0x000ee2000c1e1100 */
[----:B------:R-:W-:-:S04]  /*1cb50*/  VIADD R37, R37, UR4 ;  /* 0x0000000425257c36 */ /* 0x000fc80008000000 */
[C---:B------:R-:W-:Y:S02]  /*1cb60*/  IMAD R10, R37.reuse, UR9, R0 ;  /* 0x00000009250a7c24 */ /* 0x040fe4000f8e0200 */
[----:B------:R-:W-:-:S03]  /*1cb70*/  VIADD R37, R37, UR4 ;  /* 0x0000000425257c36 */ /* 0x000fc60008000000 */
[C---:B------:R-:W-:Y:S01]  /*1cb80*/  IADD3 R12, P0, PT, R10.reuse, UR12, RZ ;  /* 0x0000000c0a0c7c10 */ /* 0x040fe2000ff1e0ff */
[C-C-:B------:R-:W-:Y:S02]  /*1cb90*/  IMAD R19, R37.reuse, UR9, R0.reuse ;  /* 0x0000000925137c24 */ /* 0x140fe4000f8e0200 */
[----:B------:R-:W-:Y:S01]  /*1cba0*/  VIADD R37, R37, UR4 ;  /* 0x0000000425257c36 */ /* 0x000fe20008000000 */
[----:B------:R-:W-:Y:S02]  /*1cbb0*/  LEA.HI.X.SX32 R13, R10, UR13, 0x1, P0 ;  /* 0x0000000d0a0d7c11 */ /* 0x000fe400080f0eff */
[----:B-1----:R-:W-:Y:S01]  /*1cbc0*/  IADD3 R8, P0, PT, R19, UR12, RZ ;  /* 0x0000000c13087c10 */ /* 0x002fe2000ff1e0ff */
[C-C-:B------:R-:W-:Y:S02]  /*1cbd0*/  IMAD R10, R37.reuse, UR9, R0.reuse ;  /* 0x00000009250a7c24 */ /* 0x140fe4000f8e0200 */
[----:B------:R-:W-:Y:S01]  /*1cbe0*/  VIADD R37, R37, UR4 ;  /* 0x0000000425257c36 */ /* 0x000fe20008000000 */
[----:B------:R-:W-:Y:S01]  /*1cbf0*/  LEA.HI.X.SX32 R9, R19, UR13, 0x1, P0 ;  /* 0x0000000d13097c11 */ /* 0x000fe200080f0eff */
[----:B------:R0:W3:Y:S01]  /*1cc00*/  LDG.E.U8 R112, desc[UR6][R12.64] ;  /* 0x000000060c707981 */ /* 0x0000e2000c1e1100 */
[----:B--2---:R-:W-:Y:S01]  /*1cc10*/  IADD3 R26, P0, PT, R10, UR12, RZ ;  /* 0x0000000c0a1a7c10 */ /* 0x004fe2000ff1e0ff */
[----:B------:R-:W-:-:S02]  /*1cc20*/  IMAD R19, R37, UR9, R0 ;  /* 0x0000000925137c24 */ /* 0x000fc4000f8e0200 */
[----:B------:R-:W-:Y:S01]  /*1cc30*/  VIADD R37, R37, UR4 ;  /* 0x0000000425257c36 */ /* 0x000fe20008000000 */
[----:B------:R-:W-:Y:S01]  /*1cc40*/  LEA.HI.X.SX32 R27, R10, UR13, 0x1, P0 ;  /* 0x0000000d0a1b7c11 */ /* 0x000fe200080f0eff */
[----:B------:R1:W2:Y:S01]  /*1cc50*/  LDG.E.U8 R141, desc[UR6][R8.64] ;  /* 0x00000006088d7981 */ /* 0x0002a2000c1e1100 */
[----:B------:R-:W-:Y:S01]  /*1cc60*/  IADD3 R84, P0, PT, R19, UR12, RZ ;  /* 0x0000000c13547c10 */ /* 0x000fe2000ff1e0ff */
[C-C-:B------:R-:W-:Y:S02]  /*1cc70*/  IMAD R10, R37.reuse, UR9, R0.reuse ;  /* 0x00000009250a7c24 */ /* 0x140fe4000f8e0200 */
[----:B------:R-:W-:Y:S01]  /*1cc80*/  VIADD R37, R37, UR4 ;  /* 0x0000000425257c36 */ /* 0x000fe20008000000 */
[----:B------:R-:W-:Y:S01]  /*1cc90*/  LEA.HI.X.SX32 R85, R19, UR13, 0x1, P0 ;  /* 0x0000000d13557c11 */ /* 0x000fe200080f0eff */
[--C-:B------:R-:W-:Y:S01]  /*1cca0*/  IMAD R40, R171, UR9, R0.reuse ;  /* 0x00000009ab287c24 */ /* 0x100fe2000f8e0200 */
[----:B0-----:R-:W-:Y:S01]  /*1ccb0*/  IADD3 R12, P0, PT, R10, UR12, RZ ;  /* 0x0000000c0a0c7c10 */ /* 0x001fe2000ff1e0ff */
[----:B------:R0:W2:Y:S01]  /*1ccc0*/  LDG.E.U8 R51, desc[UR6][R26.64] ;  /* 0x000000061a337981 */ /* 0x0000a2000c1e1100 */
[----:B-1----:R-:W-:-:S02]  /*1ccd0*/  IMAD R9, R37, UR9, R0 ;  /* 0x0000000925097c24 */ /* 0x002fc4000f8e0200 */
[----:B------:R-:W-:Y:S01]  /*1cce0*/  VIADD R37, R37, UR4 ;  /* 0x0000000425257c36 */ /* 0x000fe20008000000 */
[----:B------:R-:W-:Y:S01]  /*1ccf0*/  LEA.HI.X.SX32 R13, R10, UR13, 0x1, P0 ;  /* 0x0000000d0a0d7c11 */ /* 0x000fe200080f0eff */
[----:B------:R-:W-:Y:S01]  /*1cd00*/  VIADD R61, R15, UR4 ;  /* 0x000000040f3d7c36 */ /* 0x000fe20008000000 */
[C---:B------:R-:W-:Y:S01]  /*1cd10*/  IADD3 R16, P1, PT, R40.reuse, UR12, RZ ;  /* 0x0000000c28107c10 */ /* 0x040fe2000ff3e0ff */
[--C-:B------:R-:W-:Y:S01]  /*1cd20*/  IMAD R10, R37, UR9, R0.reuse ;  /* 0x00000009250a7c24 */ /* 0x100fe2000f8e0200 */
[----:B------:R-:W-:Y:S01]  /*1cd30*/  IADD3 R8, P0, PT, R9, UR12, RZ ;  /* 0x0000000c09087c10 */ /* 0x000fe2000ff1e0ff */
[----:B------:R-:W-:Y:S01]  /*1cd40*/  VIADD R37, R37, UR4 ;  /* 0x0000000425257c36 */ /* 0x000fe20008000000 */
[----:B------:R-:W-:Y:S01]  /*1cd50*/  LEA.HI.X.SX32 R17, R40, UR13, 0x1, P1 ;  /* 0x0000000d28117c11 */ /* 0x000fe200088f0eff */
[----:B------:R-:W2:Y:S01]  /*1cd60*/  LDG.E.U8 R84, desc[UR6][R84.64] ;  /* 0x0000000654547981 */ /* 0x000ea2000c1e1100 */
[----:B------:R-:W-:Y:S01]  /*1cd70*/  LEA.HI.X.SX32 R9, R9, UR13, 0x1, P0 ;  /* 0x0000000d09097c11 */ /* 0x000fe200080f0eff */
[--C-:B------:R-:W-:Y:S01]  /*1cd80*/  IMAD R15, R37, UR9, R0.reuse ;  /* 0x00000009250f7c24 */ /* 0x100fe2000f8e0200 */
[C---:B0-----:R-:W-:Y:S01]  /*1cd90*/  IADD3 R26, P0, PT, R10.reuse, UR12, RZ ;  /* 0x0000000c0a1a7c10 */ /* 0x041fe2000ff1e0ff */
[----:B------:R-:W-:Y:S01]  /*1cda0*/  VIADD R77, R77, UR4 ;  /* 0x000000044d4d7c36 */ /* 0x000fe20008000000 */
[----:B------:R0:W2:Y:S01]  /*1cdb0*/  LDG.E.U8 R19, desc[UR6][R16.64] ;  /* 0x0000000610137981 */ /* 0x0000a2000c1e1100 */
[--C-:B------:R-:W-:Y:S01]  /*1cdc0*/  IMAD R40, R61, UR9, R0.reuse ;  /* 0x000000093d287c24 */ /* 0x100fe2000f8e0200 */
[----:B------:R-:W-:Y:S01]  /*1cdd0*/  LEA.HI.X.SX32 R27, R10, UR13, 0x1, P0 ;  /* 0x0000000d0a1b7c11 */ /* 0x000fe200080f0eff */
[----:B------:R-:W-:Y:S01]  /*1cde0*/  IMAD R41, R77, UR9, R0 ;  /* 0x000000094d297c24 */ /* 0x000fe2000f8e0200 */
[----:B------:R1:W2:Y:S01]  /*1cdf0*/  LDG.E.U8 R56, desc[UR6][R12.64] ;  /* 0x000000060c387981 */ /* 0x0002a2000c1e1100 */
[----:B------:R-:W-:-:S03]  /*1ce00*/  VIADD R37, R37, UR4 ;  /* 0x0000000425257c36 */ /* 0x000fc60008000000 */
[----:B------:R1:W2:Y:S01]  /*1ce10*/  LDG.E.U8 R133, desc[UR6][R8.64] ;  /* 0x0000000608857981 */ /* 0x0002a2000c1e1100 */
[----:B0-----:R-:W-:-:S03]  /*1ce20*/  IADD3 R16, P0, PT, R15, UR12, RZ ;  /* 0x0000000c0f107c10 */ /* 0x001fc6000ff1e0ff */
[----:B------:R0:W2:Y:S01]  /*1ce30*/  LDG.E.U8 R10, desc[UR6][R26.64] ;  /* 0x000000061a0a7981 */ /* 0x0000a2000c1e1100 */
[----:B------:R-:W-:Y:S01]  /*1ce40*/  LEA.HI.X.SX32 R17, R15, UR13, 0x1, P0 ;  /* 0x0000000d0f117c11 */ /* 0x000fe200080f0eff */
[C-C-:B------:R-:W-:Y:S01]  /*1ce50*/  IMAD R15, R37.reuse, UR9, R0.reuse ;  /* 0x00000009250f7c24 */ /* 0x140fe2000f8e0200 */
[C---:B-1----:R-:W-:Y:S01]  /*1ce60*/  IADD3 R12, P1, PT, R40.reuse, UR12, RZ ;  /* 0x0000000c280c7c10 */ /* 0x042fe2000ff3e0ff */
[----:B------:R-:W-:Y:S01]  /*1ce70*/  VIADD R37, R37, UR4 ;  /* 0x0000000425257c36 */ /* 0x000fe20008000000 */
[----:B------:R-:W-:Y:S01]  /*1ce80*/  IADD3 R116, P0, PT, R41, UR12, RZ ;  /* 0x0000000c29747c10 */ /* 0x000fe2000ff1e0ff */
[----:B------:R1:W2:Y:S01]  /*1ce90*/  LDG.E.U8 R75, desc[UR6][R16.64] ;  /* 0x00000006104b7981 */ /* 0x0002a2000c1e1100 */
[----:B------:R-:W-:Y:S01]  /*1cea0*/  LEA.HI.X.SX32 R13, R40, UR13, 0x1, P1 ;  /* 0x0000000d280d7c11 */ /* 0x000fe200088f0eff */
[--C-:B------:R-:W-:Y:S01]  /*1ceb0*/  IMAD R40, R37, UR9, R0.reuse ;  /* 0x0000000925287c24 */ /* 0x100fe2000f8e0200 */
[----:B------:R-:W-:Y:S01]  /*1cec0*/  LEA.HI.X.SX32 R117, R41, UR13, 0x1, P0 ;  /* 0x0000000d29757c11 */ /* 0x000fe200080f0eff */
[----:B------:R-:W-:Y:S01]  /*1ced0*/  VIADD R37, R37, UR4 ;  /* 0x0000000425257c36 */ /* 0x000fe20008000000 */
[C---:B------:R-:W-:Y:S01]  /*1cee0*/  IADD3 R8, P0, PT, R15.reuse, UR12, RZ ;  /* 0x0000000c0f087c10 */ /* 0x040fe2000ff1e0ff */
[----:B------:R1:W2:Y:S03]  /*1cef0*/  LDG.E.U8 R42, desc[UR6][R12.64] ;  /* 0x000000060c2a7981 */ /* 0x0002a6000c1e1100 */
[----:B------:R-:W-:Y:S01]  /*1cf00*/  LEA.HI.X.SX32 R9, R15, UR13, 0x1, P0 ;  /* 0x0000000d0f097c11 */ /* 0x000fe200080f0eff */
[C-C-:B------:R-:W-:Y:S01]  /*1cf10*/  IMAD R15, R37.reuse, UR9, R0.reuse ;  /* 0x00000009250f7c24 */ /* 0x140fe2000f8e0200 */
[C---:B0-----:R-:W-:Y:S01]  /*1cf20*/  IADD3 R26, P0, PT, R40.reuse, UR12, RZ ;  /* 0x0000000c281a7c10 */ /* 0x041fe2000ff1e0ff */
[----:B-1----:R-:W-:Y:S01]  /*1cf30*/  VIADD R17, R37, UR4 ;  /* 0x0000000425117c36 */ /* 0x002fe20008000000 */
[----:B------:R-:W2:Y:S02]  /*1cf40*/  LDG.E.U8 R116, desc[UR6][R116.64] ;  /* 0x0000000674747981 */ /* 0x000ea4000c1e1100 */
[----:B------:R-:W-:Y:S01]  /*1cf50*/  LEA.HI.X.SX32 R27, R40, UR13, 0x1, P0 ;  /* 0x0000000d281b7c11 */ /* 0x000fe200080f0eff */
[--C-:B------:R-:W-:Y:S01]  /*1cf60*/  IMAD R13, R17, UR9, R0.reuse ;  /* 0x00000009110d7c24 */ /* 0x100fe2000f8e0200 */
[----:B------:R-:W-:Y:S01]  /*1cf70*/  IADD3 R16, P0, PT, R15, UR12, RZ ;  /* 0x0000000c0f107c10 */ /* 0x000fe2000ff1e0ff */
[----:B------:R-:W-:Y:S01]  /*1cf80*/  VIADD R41, R17, UR4 ;  /* 0x0000000411297c36 */ /* 0x000fe20008000000 */
[----:B------:R0:W2:Y:S02]  /*1cf90*/  LDG.E.U8 R37, desc[UR6][R8.64] ;  /* 0x0000000608257981 */ /* 0x0000a4000c1e1100 */
[----:B------:R-:W-:Y:S01]  /*1cfa0*/  LEA.HI.X.SX32 R17, R15, UR13, 0x1, P0 ;  /* 0x0000000d0f117c11 */ /* 0x000fe200080f0eff */
[--C-:B------:R-:W-:Y:S01]  /*1cfb0*/  IMAD R40, R41, UR9, R0.reuse ;  /* 0x0000000929287c24 */ /* 0x100fe2000f8e0200 */
[----:B------:R-:W-:Y:S01]  /*1cfc0*/  IADD3 R12, P0, PT, R13, UR12, RZ ;  /* 0x0000000c0d0c7c10 */ /* 0x000fe2000ff1e0ff */
[----:B------:R-:W-:Y:S01]  /*1cfd0*/  VIADD R41, R41, UR4 ;  /* 0x0000000429297c36 */ /* 0x000fe20008000000 */
[----:B------:R1:W2:Y:S02]  /*1cfe0*/  LDG.E.U8 R110, desc[UR6][R26.64] ;  /* 0x000000061a6e7981 */ /* 0x0002a4000c1e1100 */
[----:B------:R-:W-:Y:S01]  /*1cff0*/  LEA.HI.X.SX32 R13, R13, UR13, 0x1, P0 ;  /* 0x0000000d0d0d7c11 */ /* 0x000fe200080f0eff */
[C-C-:B------:R-:W-:Y:S01]  /*1d000*/  IMAD R85, R41.reuse, UR9, R0.reuse ;  /* 0x0000000929557c24 */ /* 0x140fe2000f8e0200 */
[C---:B0-----:R-:W-:Y:S01]  /*1d010*/  IADD3 R8, P0, PT, R40.reuse, UR12, RZ ;  /* 0x0000000c28087c10 */ /* 0x041fe2000ff1e0ff */
[----:B------:R-:W-:Y:S01]  /*1d020*/  VIADD R41, R41, UR4 ;  /* 0x0000000429297c36 */ /* 0x000fe20008000000 */
[----:B------:R0:W2:Y:S02]  /*1d030*/  LDG.E.U8 R15, desc[UR6][R16.64] ;  /* 0x00000006100f7981 */ /* 0x0000a4000c1e1100 */
[----:B------:R-:W-:Y:S01]  /*1d040*/  LEA.HI.X.SX32 R9, R40, UR13, 0x1, P0 ;  /* 0x0000000d28097c11 */ /* 0x000fe200080f0eff */
[----:B------:R-:W-:Y:S01]  /*1d050*/  IMAD R40, R41, UR9, R0 ;  /* 0x0000000929287c24 */ /* 0x000fe2000f8e0200 */
[----:B-1----:R-:W-:Y:S01]  /*1d060*/  IADD3 R26, P0, PT, R85, UR12, RZ ;  /* 0x0000000c551a7c10 */ /* 0x002fe2000ff1e0ff */
[----:B------:R1:W2:Y:S01]  /*1d070*/  LDG.E.U8 R92, desc[UR6][R12.64] ;  /* 0x000000060c5c7981 */ /* 0x0002a2000c1e1100 */
[----:B------:R-:W-:-:S02]  /*1d080*/  VIADD R41, R41, UR4 ;  /* 0x0000000429297c36 */ /* 0x000fc40008000000 */
[----:B------:R-:W-:Y:S01]  /*1d090*/  LEA.HI.X.SX32 R27, R85, UR13, 0x1, P0 ;  /* 0x0000000d551b7c11 */ /* 0x000fe200080f0eff */
[----:B------:R4:W2:Y:S01]  /*1d0a0*/  LDG.E.U8 R117, desc[UR6][R8.64] ;  /* 0x0000000608757981 */ /* 0x0008a2000c1e1100 */
[C---:B0-----:R-:W-:Y:S01]  /*1d0b0*/  IADD3 R16, P0, PT, R40.reuse, UR12, RZ ;  /* 0x0000000c28107c10 */ /* 0x041fe2000ff1e0ff */
[--C-:B------:R-:W-:Y:S02]  /*1d0c0*/  IMAD R85, R41, UR9, R0.reuse ;  /* 0x0000000929557c24 */ /* 0x100fe4000f8e0200 */
[----:B------:R-:W-:Y:S01]  /*1d0d0*/  VIADD R69, R69, UR4 ;  /* 0x0000000445457c36 */ /* 0x000fe20008000000 */
[----:B------:R-:W-:Y:S01]  /*1d0e0*/  LEA.HI.X.SX32 R17, R40, UR13, 0x1, P0 ;  /* 0x0000000d28117c11 */ /* 0x000fe200080f0eff */
[----:B------:R-:W-:Y:S01]  /*1d0f0*/  VIADD R41, R41, UR4 ;  /* 0x0000000429297c36 */ /* 0x000fe20008000000 */
[C---:B-1----:R-:W-:Y:S01]  /*1d100*/  IADD3 R12, P0, PT, R85.reuse, UR12, RZ ;  /* 0x0000000c550c7c10 */ /* 0x042fe2000ff1e0ff */
[----:B------:R0:W2:Y:S03]  /*1d110*/  LDG.E.U8 R106, desc[UR6][R26.64] ;  /* 0x000000061a6a7981 */ /* 0x0000a6000c1e1100 */
[----:B------:R-:W-:Y:S01]  /*1d120*/  LEA.HI.X.SX32 R13, R85, UR13, 0x1, P0 ;  /* 0x0000000d550d7c11 */ /* 0x000fe200080f0eff */
[C---:B------:R-:W-:Y:S01]  /*1d130*/  VIADD R85, R41.reuse, UR4 ;  /* 0x0000000429557c36 */ /* 0x040fe20008000000 */
[----:B------:R-:W2:Y:S01]  /*1d140*/  LDG.E.U8 R87, desc[UR6][R16.64] ;  /* 0x0000000610577981 */ /* 0x000ea2000c1e1100 */
[----:B----4-:R-:W-:-:S02]  /*1d150*/  IMAD R9, R41, UR9, R0 ;  /* 0x0000000929097c24 */ /* 0x010fc4000f8e0200 */
[----:B------:R-:W-:Y:S01]  /*1d160*/  VIADD R145, R85, UR4 ;  /* 0x0000000455917c36 */ /* 0x000fe20008000000 */
[----:B------:R1:W4:Y:S01]  /*1d170*/  LDG.E.U8 R104, desc[UR6][R12.64] ;  /* 0x000000060c687981 */ /* 0x000322000c1e1100 */
[--C-:B------:R-:W-:Y:S01]  /*1d180*/  IMAD R86, R69, UR9, R0.reuse ;  /* 0x0000000945567c24 */ /* 0x100fe2000f8e0200 */
[----:B------:R-:W-:Y:S01]  /*1d190*/  IADD3 R8, P0, PT, R9, UR12, RZ ;  /* 0x0000000c09087c10 */ /* 0x000fe2000ff1e0ff */
[--C-:B0-----:R-:W-:Y:S02]  /*1d1a0*/  IMAD R27, R85, UR9, R0.reuse ;  /* 0x00000009551b7c24 */ /* 0x101fe4000f8e0200 */
[----:B------:R-:W-:Y:S01]  /*1d1b0*/  VIADD R153, R145, UR4 ;  /* 0x0000000491997c36 */ /* 0x000fe20008000000 */
[----:B------:R-:W-:Y:S01]  /*1d1c0*/  LEA.HI.X.SX32 R9, R9, UR13, 0x1, P0 ;  /* 0x0000000d09097c11 */ /* 0x000fe200080f0eff */
[--C-:B------:R-:W-:Y:S01]  /*1d1d0*/  IMAD R145, R145, UR9, R0.reuse ;  /* 0x0000000991917c24 */ /* 0x100fe2000f8e0200 */
[C---:B------:R-:W-:Y:S02]  /*1d1e0*/  IADD3 R40, P1, PT, R86.reuse, UR12, RZ ;  /* 0x0000000c56287c10 */ /* 0x040fe4000ff3e0ff */
[----:B------:R-:W-:Y:S01]  /*1d1f0*/  IADD3 R26, P0, PT, R27, UR12, RZ ;  /* 0x0000000c1b1a7c10 */ /* 0x000fe2000ff1e0ff */
[----:B-1----:R-:W-:Y:S01]  /*1d200*/  IMAD R13, R153, UR9, R0 ;  /* 0x00000009990d7c24 */ /* 0x002fe2000f8e0200 */
[----:B------:R-:W-:-:S02]  /*1d210*/  LEA.HI.X.SX32 R41, R86, UR13, 0x1, P1 ;  /* 0x0000000d56297c11 */ /* 0x000fc400088f0eff */
[----:B------:R-:W-:Y:S01]  /*1d220*/  LEA.HI.X.SX32 R27, R27, UR13, 0x1, P0 ;  /* 0x0000000d1b1b7c11 */ /* 0x000fe200080f0eff */
[----:B------:R-:W4:Y:S01]  /*1d230*/  LDG.E.U8 R86, desc[UR6][R8.64] ;  /* 0x0000000608567981 */ /* 0x000f22000c1e1100 */
[----:B------:R-:W-:Y:S02]  /*1d240*/  IADD3 R16, P0, PT, R145, UR12, RZ ;  /* 0x0000000c91107c10 */ /* 0x000fe4000ff1e0ff */
[----:B------:R-:W-:Y:S02]  /*1d250*/  IADD3 R12, P1, PT, R13, UR12, RZ ;  /* 0x0000000c0d0c7c10 */ /* 0x000fe4000ff3e0ff */
[----:B------:R-:W-:Y:S01]  /*1d260*/  IADD3 R138, PT, PT, R52, R59, R7 ;  /* 0x0000003b348a7210 */ /* 0x000fe20007ffe007 */
[----:B------:R-:W-:Y:S01]  /*1d270*/  VIADD R147, R147, UR4 ;  /* 0x0000000493937c36 */ /* 0x000fe20008000000 */
[----:B------:R-:W-:Y:S01]  /*1d280*/  LEA.HI.X.SX32 R17, R145, UR13, 0x1, P0 ;  /* 0x0000000d91117c11 */ /* 0x000fe200080f0eff */
[----:B------:R-:W4:Y:S01]  /*1d290*/  LDG.E.U8 R59, desc[UR6][R26.64] ;  /* 0x000000061a3b7981 */ /* 0x000f22000c1e1100 */
[----:B------:R-:W-:-:S03]  /*1d2a0*/  LEA.HI.X.SX32 R13, R13, UR13, 0x1, P1 ;  /* 0x0000000d0d0d7c11 */ /* 0x000fc600088f0eff */
[----:B------:R-:W4:Y:S04]  /*1d2b0*/  LDG.E.U8 R7, desc[UR6][R16.64] ;  /* 0x0000000610077981 */ /* 0x000f28000c1e1100 */
[----:B------:R-:W4:Y:S01]  /*1d2c0*/  LDG.E.U8 R52, desc[UR6][R12.64] ;  /* 0x000000060c347981 */ /* 0x000f22000c1e1100 */
[----:B------:R-:W-:-:S03]  /*1d2d0*/  VIADD R153, R153, UR4 ;  /* 0x0000000499997c36 */ /* 0x000fc60008000000 */
[----:B------:R0:W4:Y:S02]  /*1d2e0*/  LDG.E.U8 R85, desc[UR6][R40.64] ;  /* 0x0000000628557981 */ /* 0x000124000c1e1100 */
[--C-:B0-----:R-:W-:Y:S02]  /*1d2f0*/  IMAD R41, R147, UR9, R0.reuse ;  /* 0x0000000993297c24 */ /* 0x101fe4000f8e0200 */
[C---:B------:R-:W-:Y:S02]  /*1d300*/  IMAD R40, R153.reuse, UR9, R0 ;  /* 0x0000000999287c24 */ /* 0x040fe4000f8e0200 */
[----:B------:R-:W-:Y:S01]  /*1d310*/  VIADD R153, R153, UR4 ;  /* 0x0000000499997c36 */ /* 0x000fe20008000000 */
[----:B------:R-:W-:-:S04]  /*1d320*/  IADD3 R8, P0, PT, R41, UR12, RZ ;  /* 0x0000000c29087c10 */ /* 0x000fc8000ff1e0ff */
[----:B------:R-:W-:Y:S01]  /*1d330*/  LEA.HI.X.SX32 R9, R41, UR13, 0x1, P0 ;  /* 0x0000000d29097c11 */ /* 0x000fe200080f0eff */
[C---:B------:R-:W-:Y:S01]  /*1d340*/  IMAD R41, R153.reuse, UR9, R0 ;  /* 0x0000000999297c24 */ /* 0x040fe2000f8e0200 */
[----:B------:R-:W-:Y:S01]  /*1d350*/  IADD3 R26, P0, PT, R40, UR12, RZ ;  /* 0x0000000c281a7c10 */ /* 0x000fe2000ff1e0ff */
[----:B------:R-:W-:-:S03]  /*1d360*/  VIADD R153, R153, UR4 ;  /* 0x0000000499997c36 */ /* 0x000fc60008000000 */
[----:B------:R-:W-:Y:S01]  /*1d370*/  LEA.HI.X.SX32 R27, R40, UR13, 0x1, P0 ;  /* 0x0000000d281b7c11 */ /* 0x000fe200080f0eff */
[----:B------:R-:W-:Y:S01]  /*1d380*/  IMAD R153, R153, UR9, R0 ;  /* 0x0000000999997c24 */ /* 0x000fe2000f8e0200 */
[----:B------:R-:W-:-:S04]  /*1d390*/  IADD3 R16, P0, PT, R41, UR12, RZ ;  /* 0x0000000c29107c10 */ /* 0x000fc8000ff1e0ff */
[----:B------:R-:W-:Y:S02]  /*1d3a0*/  LEA.HI.X.SX32 R17, R41, UR13, 0x1, P0 ;  /* 0x0000000d29117c11 */ /* 0x000fe400080f0eff */
[----:B------:R-:W-:Y:S01]  /*1d3b0*/  IADD3 R12, P0, PT, R153, UR12, RZ ;  /* 0x0000000c990c7c10 */ /* 0x000fe2000ff1e0ff */
[----:B------:R-:W-:Y:S01]  /*1d3c0*/  VIADD R159, R159, UR4 ;  /* 0x000000049f9f7c36 */ /* 0x000fe20008000000 */
[----:B------:R-:W-:Y:S01]  /*1d3d0*/  IADD3 R138, PT, PT, R114, R138, R95 ;  /* 0x0000008a728a7210 */ /* 0x000fe20007ffe05f */
[----:B------:R-:W4:Y:S01]  /*1d3e0*/  LDG.E.U8 R40, desc[UR6][R16.64] ;  /* 0x0000000610287981 */ /* 0x000f22000c1e1100 */
[----:B------:R-:W-:Y:S01]  /*1d3f0*/  LEA.HI.X.SX32 R13, R153, UR13, 0x1, P0 ;  /* 0x0000000d990d7c11 */ /* 0x000fe200080f0eff */
[----:B------:R-:W-:Y:S02]  /*1d400*/  IMAD R140, R159, UR9, R0 ;  /* 0x000000099f8c7c24 */ /* 0x000fe4000f8e0200 */
[----:B------:R0:W4:Y:S01]  /*1d410*/  LDG.E.U8 R95, desc[UR6][R26.64] ;  /* 0x000000061a5f7981 */ /* 0x000122000c1e1100 */
[----:B------:R-:W-:-:S03]  /*1d420*/  VIADD R167, R167, UR4 ;  /* 0x00000004a7a77c36 */ /* 0x000fc60008000000 */
[----:B------:R-:W4:Y:S01]  /*1d430*/  LDG.E.U8 R41, desc[UR6][R12.64] ;  /* 0x000000060c297981 */ /* 0x000f22000c1e1100 */
[----:B------:R-:W-:-:S03]  /*1d440*/  VIADD R173, R173, UR4 ;  /* 0x00000004adad7c36 */ /* 0x000fc60008000000 */
[----:B------:R1:W4:Y:S01]  /*1d450*/  LDG.E.U8 R114, desc[UR6][R8.64] ;  /* 0x0000000608727981 */ /* 0x000322000c1e1100 */
[----:B------:R-:W-:Y:S02]  /*1d460*/  VIADD R169, R169, UR4 ;  /* 0x00000004a9a97c36 */ /* 0x000fe40008000000 */
[----:B0-----:R-:W-:Y:S01]  /*1d470*/  IMAD R26, R167, UR9, R0 ;  /* 0x00000009a71a7c24 */ /* 0x001fe2000f8e0200 */
[----:B------:R-:W-:Y:S01]  /*1d480*/  IADD3 R136, PT, PT, R101, R138, R136 ;  /* 0x0000008a65887210 */ /* 0x000fe20007ffe088 */
[--C-:B------:R-:W-:Y:S01]  /*1d490*/  IMAD R101, R173, UR9, R0.reuse ;  /* 0x00000009ad657c24 */ /* 0x100fe2000f8e0200 */
[----:B-1----:R-:W-:Y:S01]  /*1d4a0*/  IADD3 R8, P0, PT, R140, UR12, RZ ;  /* 0x0000000c8c087c10 */ /* 0x002fe2000ff1e0ff */
[----:B------:R-:W-:Y:S01]  /*1d4b0*/  IMAD R13, R169, UR9, R0 ;  /* 0x00000009a90d7c24 */ /* 0x000fe2000f8e0200 */
[----:B------:R-:W-:Y:S02]  /*1d4c0*/  IADD3 R118, PT, PT, R118, R136, R139 ;  /* 0x0000008876767210 */ /* 0x000fe40007ffe08b */
[----:B------:R-:W-:Y:S01]  /*1d4d0*/  LEA.HI.X.SX32 R9, R140, UR13, 0x1, P0 ;  /* 0x0000000d8c097c11 */ /* 0x000fe200080f0eff */
[----:B------:R-:W-:Y:S01]  /*1d4e0*/  VIADD R161, R161, UR4 ;  /* 0x00000004a1a17c36 */ /* 0x000fe20008000000 */
[----:B------:R-:W-:Y:S01]  /*1d4f0*/  IADD3 R16, P0, PT, R26, UR12, RZ ;  /* 0x0000000c1a107c10 */ /* 0x000fe2000ff1e0ff */
[----:B------:R-:W-:Y:S01]  /*1d500*/  VIADD R151, R151, UR4 ;  /* 0x0000000497977c36 */ /* 0x000fe20008000000 */
[----:B------:R-:W-:-:S02]  /*1d510*/  IADD3 R144, P1, PT, R101, UR12, RZ ;  /* 0x0000000c65907c10 */ /* 0x000fc4000ff3e0ff */
[----:B------:R-:W-:Y:S01]  /*1d520*/  LEA.HI.X.SX32 R17, R26, UR13, 0x1, P0 ;  /* 0x0000000d1a117c11 */ /* 0x000fe200080f0eff */
[----:B------:R-:W-:Y:S01]  /*1d530*/  IMAD R26, R161, UR9, R0 ;  /* 0x00000009a11a7c24 */ /* 0x000fe2000f8e0200 */
[----:B-----5:R-:W-:Y:S01]  /*1d540*/  IADD3 R76, PT, PT, R119, R118, R76 ;  /* 0x00000076774c7210 */ /* 0x020fe20007ffe04c */
[----:B------:R-:W-:Y:S01]  /*1d550*/  IMAD R27, R151, UR9, R0 ;  /* 0x00000009971b7c24 */ /* 0x000fe2000f8e0200 */
[----:B------:R-:W-:Y:S01]  /*1d560*/  IADD3 R12, P0, PT, R13, UR12, RZ ;  /* 0x0000000c0d0c7c10 */ /* 0x000fe2000ff1e0ff */
[----:B------:R-:W-:Y:S01]  /*1d570*/  VIADD R61, R61, UR4 ;  /* 0x000000043d3d7c36 */ /* 0x000fe20008000000 */
[----:B------:R-:W-:Y:S01]  /*1d580*/  LEA.HI.X.SX32 R145, R101, UR13, 0x1, P1 ;  /* 0x0000000d65917c11 */ /* 0x000fe200088f0eff */
[----:B------:R-:W-:Y:S01]  /*1d590*/  VIADD R165, R165, UR4 ;  /* 0x00000004a5a57c36 */ /* 0x000fe20008000000 */
[----:B------:R0:W5:Y:S01]  /*1d5a0*/  LDG.E.U8 R101, desc[UR6][R8.64] ;  /* 0x0000000608657981 */ /* 0x000162000c1e1100 */
[----:B------:R-:W-:Y:S02]  /*1d5b0*/  LEA.HI.X.SX32 R13, R13, UR13, 0x1, P0 ;  /* 0x0000000d0d0d7c11 */ /* 0x000fe400080f0eff */
[----:B---3--:R-:W-:Y:S01]  /*1d5c0*/  IADD3 R136, PT, PT, R43, R76, R4 ;  /* 0x0000004c2b887210 */ /* 0x008fe20007ffe004 */
[----:B------:R-:W-:Y:S01]  /*1d5d0*/  IMAD R4, R61, UR9, R0 ;  /* 0x000000093d047c24 */ /* 0x000fe2000f8e0200 */
[----:B------:R-:W-:Y:S01]  /*1d5e0*/  IADD3 R118, P0, PT, R27, UR12, RZ ;  /* 0x0000000c1b767c10 */ /* 0x000fe2000ff1e0ff */
[----:B------:R1:W3:Y:S01]  /*1d5f0*/  LDG.E.U8 R139, desc[UR6][R16.64] ;  /* 0x00000006108b7981 */ /* 0x0002e2000c1e1100 */
[----:B0-----:R-:W-:-:S03]  /*1d600*/  IADD3 R8, P1, PT, R26, UR12, RZ ;  /* 0x0000000c1a087c10 */ /* 0x001fc6000ff3e0ff */
[----:B------:R0:W3:Y:S01]  /*1d610*/  LDG.E.U8 R144, desc[UR6][R144.64] ;  /* 0x0000000690907981 */ /* 0x0000e2000c1e1100 */
[----:B------:R-:W-:Y:S02]  /*1d620*/  LEA.HI.X.SX32 R119, R27, UR13, 0x1, P0 ;  /* 0x0000000d1b777c11 */ /* 0x000fe400080f0eff */
[----:B------:R-:W-:Y:S01]  /*1d630*/  LEA.HI.X.SX32 R9, R26, UR13, 0x1, P1 ;  /* 0x0000000d1a097c11 */ /* 0x000fe200088f0eff */
[----:B------:R-:W-:Y:S01]  /*1d640*/  VIADD R61, R61, UR4 ;  /* 0x000000043d3d7c36 */ /* 0x000fe20008000000 */
[C---:B------:R-:W-:Y:S01]  /*1d650*/  IADD3 R26, P0, PT, R4.reuse, UR12, RZ ;  /* 0x0000000c041a7c10 */ /* 0x040fe2000ff1e0ff */
[--C-:B-1----:R-:W-:Y:S01]  /*1d660*/  IMAD R17, R165, UR9, R0.reuse ;  /* 0x00000009a5117c24 */ /* 0x102fe2000f8e0200 */
[----:B------:R1:W3:Y:S02]  /*1d670*/  LDG.E.U8 R153, desc[UR6][R12.64] ;  /* 0x000000060c997981 */ /* 0x0002e4000c1e1100 */
[----:B------:R-:W-:Y:S01]  /*1d680*/  LEA.HI.X.SX32 R27, R4, UR13, 0x1, P0 ;  /* 0x0000000d041b7c11 */ /* 0x000fe200080f0eff */
[----:B------:R-:W-:Y:S01]  /*1d690*/  IMAD R4, R61, UR9, R0 ;  /* 0x000000093d047c24 */ /* 0x000fe2000f8e0200 */
[----:B------:R-:W-:Y:S01]  /*1d6a0*/  IADD3 R16, P0, PT, R17, UR12, RZ ;  /* 0x0000000c11107c10 */ /* 0x000fe2000ff1e0ff */
[----:B0-----:R-:W-:Y:S01]  /*1d6b0*/  VIADD R145, R61, UR4 ;  /* 0x000000043d917c36 */ /* 0x001fe20008000000 */
[----:B------:R0:W3:Y:S02]  /*1d6c0*/  LDG.E.U8 R76, desc[UR6][R8.64] ;  /* 0x00000006084c7981 */ /* 0x0000e4000c1e1100 */
[----:B------:R-:W-:-:S02]  /*1d6d0*/  LEA.HI.X.SX32 R17, R17, UR13, 0x1, P0 ;  /* 0x0000000d11117c11 */ /* 0x000fc400080f0eff */
[----:B-1----:R-:W-:Y:S01]  /*1d6e0*/  IADD3 R12, P0, PT, R4, UR12, RZ ;  /* 0x0000000c040c7c10 */ /* 0x002fe2000ff1e0ff */
[----:B------:R1:W5:Y:S01]  /*1d6f0*/  LDG.E.U8 R43, desc[UR6][R26.64] ;  /* 0x000000061a2b7981 */ /* 0x000362000c1e1100 */
[----:B------:R-:W-:-:S03]  /*1d700*/  IADD3 R134, PT, PT, R163, R136, R134 ;  /* 0x00000088a3867210 */ /* 0x000fc60007ffe086 */
[----:B------:R-:W3:Y:S01]  /*1d710*/  LDG.E.U8 R118, desc[UR6][R118.64] ;  /* 0x0000000676767981 */ /* 0x000ee2000c1e1100 */
[C-C-:B0-----:R-:W-:Y:S02]  /*1d720*/  IMAD R9, R145.reuse, UR9, R0.reuse ;  /* 0x0000000991097c24 */ /* 0x141fe4000f8e0200 */
[----:B------:R-:W-:Y:S01]  /*1d730*/  VIADD R145, R145, UR4 ;  /* 0x0000000491917c36 */ /* 0x000fe20008000000 */
[----:B------:R-:W-:Y:S01]  /*1d740*/  LEA.HI.X.SX32 R13, R4, UR13, 0x1, P0 ;  /* 0x0000000d040d7c11 */ /* 0x000fe200080f0eff */
[----:B------:R0:W3:Y:S01]  /*1d750*/  LDG.E.U8 R61, desc[UR6][R16.64] ;  /* 0x00000006103d7981 */ /* 0x0000e2000c1e1100 */
[----:B------:R-:W-:Y:S01]  /*1d760*/  IADD3 R8, P0, PT, R9, UR12, RZ ;  /* 0x0000000c09087c10 */ /* 0x000fe2000ff1e0ff */
[C-C-:B-1----:R-:W-:Y:S02]  /*1d770*/  IMAD R27, R145.reuse, UR9, R0.reuse ;  /* 0x00000009911b7c24 */ /* 0x142fe4000f8e0200 */
[----:B------:R-:W-:Y:S01]  /*1d780*/  VIADD R145, R145, UR4 ;  /* 0x0000000491917c36 */ /* 0x000fe20008000000 */
[----:B------:R-:W-:Y:S01]  /*1d790*/  LEA.HI.X.SX32 R9, R9, UR13, 0x1, P0 ;  /* 0x0000000d09097c11 */ /* 0x000fe200080f0eff */
[----:B------:R1:W3:Y:S01]  /*1d7a0*/  LDG.E.U8 R4, desc[UR6][R12.64] ;  /* 0x000000060c047981 */ /* 0x0002e2000c1e1100 */
[----:B------:R-:W-:Y:S01]  /*1d7b0*/  IADD3 R26, P0, PT, R27, UR12, RZ ;  /* 0x0000000c1b1a7c10 */ /* 0x000fe2000ff1e0ff */
[----:B0-----:R-:W-:Y:S01]  /*1d7c0*/  IMAD R17, R145, UR9, R0 ;  /* 0x0000000991117c24 */ /* 0x001fe2000f8e0200 */
[----:B------:R-:W-:Y:S01]  /*1d7d0*/  IADD3 R119, PT, PT, R149, R134, R88 ;  /* 0x0000008695777210 */ /* 0x000fe20007ffe058 */
[----:B------:R-:W-:Y:S01]  /*1d7e0*/  VIADD R145, R145, UR4 ;  /* 0x0000000491917c36 */ /* 0x000fe20008000000 */
[----:B------:R-:W-:Y:S01]  /*1d7f0*/  LEA.HI.X.SX32 R27, R27, UR13, 0x1, P0 ;  /* 0x0000000d1b1b7c11 */ /* 0x000fe200080f0eff */
[----:B------:R0:W3:Y:S01]  /*1d800*/  LDG.E.U8 R163, desc[UR6][R8.64] ;  /* 0x0000000608a37981 */ /* 0x0000e2000c1e1100 */
[----:B------:R-:W-:Y:S01]  /*1d810*/  IADD3 R16, P0, PT, R17, UR12, RZ ;  /* 0x0000000c11107c10 */ /* 0x000fe2000ff1e0ff */
[----:B-1----:R-:W-:-:S02]  /*1d820*/  IMAD R13, R145, UR9, R0 ;  /* 0x00000009910d7c24 */ /* 0x002fc4000f8e0200 */
[----:B------:R-:W-:Y:S01]  /*1d830*/  VIADD R145, R145, UR4 ;  /* 0x0000000491917c36 */ /* 0x000fe20008000000 */
[----:B------:R-:W-:Y:S01]  /*1d840*/  LEA.HI.X.SX32 R17, R17, UR13, 0x1, P0 ;  /* 0x0000000d11117c11 */ /* 0x000fe200080f0eff */
[----:B------:R1:W3:Y:S01]  /*1d850*/  LDG.E.U8 R134, desc[UR6][R26.64] ;  /* 0x000000061a867981 */ /* 0x0002e2000c1e1100 */
[----:B------:R-:W-:Y:S01]  /*1d860*/  IADD3 R12, P0, PT, R13, UR12, RZ ;  /* 0x0000000c0d0c7c10 */ /* 0x000fe2000ff1e0ff */
[C-C-:B------:R-:W-:Y:S02]  /*1d870*/  IMAD R136, R145.reuse, UR9, R0.reuse ;  /* 0x0000000991887c24 */ /* 0x140fe4000f8e0200 */
[----:B------:R-:W-:Y:S01]  /*1d880*/  VIADD R145, R145, UR4 ;  /* 0x0000000491917c36 */ /* 0x000fe20008000000 */
[----:B------:R-:W-:Y:S01]  /*1d890*/  LEA.HI.X.SX32 R13, R13, UR13, 0x1, P0 ;  /* 0x0000000d0d0d7c11 */ /* 0x000fe200080f0eff */
[----:B------:R1:W3:Y:S01]  /*1d8a0*/  LDG.E.U8 R149, desc[UR6][R16.64] ;  /* 0x0000000610957981 */ /* 0x0002e2000c1e1100 */
[----:B0-----:R-:W-:Y:S01]  /*1d8b0*/  IADD3 R8, P0, PT, R136, UR12, RZ ;  /* 0x0000000c88087c10 */ /* 0x001fe2000ff1e0ff */
[C-C-:B-1----:R-:W-:Y:S01]  /*1d8c0*/  IMAD R27, R145.reuse, UR9, R0.reuse ;  /* 0x00000009911b7c24 */ /* 0x142fe2000f8e0200 */
[----:B------:R-:W-:Y:S01]  /*1d8d0*/  IADD3 R58, PT, PT, R58, R119, R143 ;  /* 0x000000773a3a7210 */ /* 0x000fe20007ffe08f */
        /* <DEDUP_REMOVED lines=8> */
[----:B------:R-:W-:-:S04]  /*1d960*/  IADD3 R16, P0, PT, R17, UR12, RZ ;  /* 0x0000000c11107c10 */ /* 0x000fc8000ff1e0ff */
[----:B------:R-:W-:Y:S01]  /*1d970*/  LEA.HI.X.SX32 R17, R17, UR13, 0x1, P0 ;  /* 0x0000000d11117c11 */ /* 0x000fe200080f0eff */
[----:B0-----:R-:W-:Y:S01]  /*1d980*/  IMAD R13, R171, UR9, R0 ;  /* 0x00000009ab0d7c24 */ /* 0x001fe2000f8e0200 */
[----:B------:R-:W-:Y:S01]  /*1d990*/  IADD3 R136, PT, PT, R99, R58, R18 ;  /* 0x0000003a63887210 */ /* 0x000fe20007ffe012 */
[----:B------:R-:W-:Y:S01]  /*1d9a0*/  VIADD R145, R145, UR4 ;  /* 0x0000000491917c36 */ /* 0x000fe20008000000 */
[----:B------:R0:W3:Y:S04]  /*1d9b0*/  LDG.E.U8 R58, desc[UR6][R26.64] ;  /* 0x000000061a3a7981 */ /* 0x0000e8000c1e1100 */
[----:B------:R0:W3:Y:S01]  /*1d9c0*/  LDG.E.U8 R99, desc[UR6][R16.64] ;  /* 0x0000000610637981 */ /* 0x0000e2000c1e1100 */
[----:B------:R-:W-:Y:S01]  /*1d9d0*/  IADD3 R12, P0, PT, R13, UR12, RZ ;  /* 0x0000000c0d0c7c10 */ /* 0x000fe2000ff1e0ff */
[----:B------:R-:W-:-:S02]  /*1d9e0*/  IMAD R138, R145, UR9, R0 ;  /* 0x00000009918a7c24 */ /* 0x000fc4000f8e0200 */
[----:B------:R-:W-:Y:S01]  /*1d9f0*/  VIADD R145, R145, UR4 ;  /* 0x0000000491917c36 */ /* 0x000fe20008000000 */
[----:B------:R-:W-:Y:S02]  /*1da00*/  LEA.HI.X.SX32 R13, R13, UR13, 0x1, P0 ;  /* 0x0000000d0d0d7c11 */ /* 0x000fe400080f0eff */
[C---:B-1----:R-:W-:Y:S01]  /*1da10*/  IADD3 R8, P0, PT, R138.reuse, UR12, RZ ;  /* 0x0000000c8a087c10 */ /* 0x042fe2000ff1e0ff */
[C-C-:B0-----:R-:W-:Y:S02]  /*1da20*/  IMAD R27, R145.reuse, UR9, R0.reuse ;  /* 0x00000009911b7c24 */ /* 0x141fe4000f8e0200 */
[----:B------:R-:W-:Y:S01]  /*1da30*/  VIADD R145, R145, UR4 ;  /* 0x0000000491917c36 */ /* 0x000fe20008000000 */
[----:B------:R-:W-:Y:S01]  /*1da40*/  LEA.HI.X.SX32 R9, R138, UR13, 0x1, P0 ;  /* 0x0000000d8a097c11 */ /* 0x000fe200080f0eff */
[----:B------:R0:W3:Y:S01]  /*1da50*/  LDG.E.U8 R18, desc[UR6][R12.64] ;  /* 0x000000060c127981 */ /* 0x0000e2000c1e1100 */
[----:B------:R-:W-:Y:S01]  /*1da60*/  IADD3 R26, P0, PT, R27, UR12, RZ ;  /* 0x0000000c1b1a7c10 */ /* 0x000fe2000ff1e0ff */
[----:B------:R-:W-:-:S02]  /*1da70*/  IMAD R17, R145, UR9, R0 ;  /* 0x0000000991117c24 */ /* 0x000fc4000f8e0200 */
[----:B------:R-:W-:Y:S01]  /*1da80*/  VIADD R145, R145, UR4 ;  /* 0x0000000491917c36 */ /* 0x000fe20008000000 */
[----:B------:R-:W-:Y:S02]  /*1da90*/  LEA.HI.X.SX32 R27, R27, UR13, 0x1, P0 ;  /* 0x0000000d1b1b7c11 */ /* 0x000fe400080f0eff */
[----:B------:R-:W-:Y:S01]  /*1daa0*/  IADD3 R16, P0, PT, R17, UR12, RZ ;  /* 0x0000000c11107c10 */ /* 0x000fe2000ff1e0ff */
[----:B0-----:R-:W-:Y:S01]  /*1dab0*/  IMAD R13, R145, UR9, R0 ;  /* 0x00000009910d7c24 */ /* 0x001fe2000f8e0200 */
[----:B------:R-:W-:Y:S02]  /*1dac0*/  IADD3 R68, PT, PT, R107, R136, R68 ;  /* 0x000000886b447210 */ /* 0x000fe40007ffe044 */
[----:B------:R-:W-:Y:S01]  /*1dad0*/  LEA.HI.X.SX32 R17, R17, UR13, 0x1, P0 ;  /* 0x0000000d11117c11 */ /* 0x000fe200080f0eff */
[----:B------:R0:W3:Y:S01]  /*1dae0*/  LDG.E.U8 R107, desc[UR6][R8.64] ;  /* 0x00000006086b7981 */ /* 0x0000e2000c1e1100 */
[----:B------:R-:W-:Y:S02]  /*1daf0*/  IADD3 R12, P0, PT, R13, UR12, RZ ;  /* 0x0000000c0d0c7c10 */ /* 0x000fe4000ff1e0ff */
[----:B------:R-:W-:-:S02]  /*1db00*/  IADD3 R136, PT, PT, R93, R68, R44 ;  /* 0x000000445d887210 */ /* 0x000fc40007ffe02c */
[----:B------:R-:W-:Y:S01]  /*1db10*/  LEA.HI.X.SX32 R13, R13, UR13, 0x1, P0 ;  /* 0x0000000d0d0d7c11 */ /* 0x000fe200080f0eff */
[----:B------:R1:W3:Y:S04]  /*1db20*/  LDG.E.U8 R68, desc[UR6][R26.64] ;  /* 0x000000061a447981 */ /* 0x0002e8000c1e1100 */
[----:B------:R1:W3:Y:S04]  /*1db30*/  LDG.E.U8 R44, desc[UR6][R16.64] ;  /* 0x00000006102c7981 */ /* 0x0002e8000c1e1100 */
[----:B------:R1:W3:Y:S01]  /*1db40*/  LDG.E.U8 R93, desc[UR6][R12.64] ;  /* 0x000000060c5d7981 */ /* 0x0002e2000c1e1100 */
[----:B------:R-:W-:-:S04]  /*1db50*/  VIADD R145, R145, UR4 ;  /* 0x0000000491917c36 */ /* 0x000fc80008000000 */
[C---:B------:R-:W-:Y:S02]  /*1db60*/  IMAD R138, R145.reuse, UR9, R0 ;  /* 0x00000009918a7c24 */ /* 0x040fe4000f8e0200 */
[----:B------:R-:W-:Y:S01]  /*1db70*/  VIADD R145, R145, UR4 ;  /* 0x0000000491917c36 */ /* 0x000fe20008000000 */
[----:B--2---:R-:W-:Y:S02]  /*1db80*/  IADD3 R112, PT, PT, R141, R136, R112 ;  /* 0x000000888d707210 */ /* 0x004fe40007ffe070 */
[C---:B0-----:R-:W-:Y:S01]  /*1db90*/  IADD3 R8, P0, PT, R138.reuse, UR12, RZ ;  /* 0x0000000c8a087c10 */ /* 0x041fe2000ff1e0ff */
        /* <DEDUP_REMOVED lines=8> */
[----:B------:R0:W2:Y:S01]  /*1dc20*/  LDG.E.U8 R145, desc[UR6][R8.64] ;  /* 0x0000000608917981 */ /* 0x0000a2000c1e1100 */
[----:B------:R-:W-:Y:S01]  /*1dc30*/  LEA.HI.X.SX32 R27, R27, UR13, 0x1, P0 ;  /* 0x0000000d1b1b7c11 */ /* 0x000fe200080f0eff */
[----:B------:R-:W-:Y:S01]  /*1dc40*/  IMAD R13, R51, UR9, R0 ;  /* 0x00000009330d7c24 */ /* 0x000fe2000f8e0200 */
[----:B------:R-:W-:Y:S01]  /*1dc50*/  IADD3 R16, P0, PT, R17, UR12, RZ ;  /* 0x0000000c11107c10 */ /* 0x000fe2000ff1e0ff */
[----:B------:R-:W-:-:S02]  /*1dc60*/  VIADD R141, R51, UR4 ;  /* 0x00000004338d7c36 */ /* 0x000fc40008000000 */
[----:B------:R1:W2:Y:S01]  /*1dc70*/  LDG.E.U8 R138, desc[UR6][R26.64] ;  /* 0x000000061a8a7981 */ /* 0x0002a2000c1e1100 */
[----:B------:R-:W-:Y:S01]  /*1dc80*/  LEA.HI.X.SX32 R17, R17, UR13, 0x1, P0 ;  /* 0x0000000d11117c11 */ /* 0x000fe200080f0eff */
[----:B------:R-:W-:Y:S01]  /*1dc90*/  IMAD R136, R141, UR9, R0 ;  /* 0x000000098d887c24 */ /* 0x000fe2000f8e0200 */
[----:B------:R-:W-:Y:S01]  /*1dca0*/  IADD3 R12, P0, PT, R13, UR12, RZ ;  /* 0x0000000c0d0c7c10 */ /* 0x000fe2000ff1e0ff */
[----:B------:R-:W-:Y:S01]  /*1dcb0*/  VIADD R141, R141, UR4 ;  /* 0x000000048d8d7c36 */ /* 0x000fe20008000000 */
[----:B------:R-:W-:Y:S01]  /*1dcc0*/  IADD3 R112, PT, PT, R75, R56, R10 ;  /* 0x000000384b707210 */ /* 0x000fe20007ffe00a */
[----:B------:R1:W2:Y:S01]  /*1dcd0*/  LDG.E.U8 R51, desc[UR6][R16.64] ;  /* 0x0000000610337981 */ /* 0x0002a2000c1e1100 */
[----:B------:R-:W-:Y:S02]  /*1dce0*/  LEA.HI.X.SX32 R13, R13, UR13, 0x1, P0 ;  /* 0x0000000d0d0d7c11 */ /* 0x000fe400080f0eff */
[----:B0-----:R-:W-:Y:S01]  /*1dcf0*/  IADD3 R8, P0, PT, R136, UR12, RZ ;  /* 0x0000000c88087c10 */ /* 0x001fe2000ff1e0ff */
[----:B-1----:R-:W-:-:S02]  /*1dd00*/  IMAD R27, R141, UR9, R0 ;  /* 0x000000098d1b7c24 */ /* 0x002fc4000f8e0200 */
[----:B------:R-:W-:Y:S01]  /*1dd10*/  VIADD R141, R141, UR4 ;  /* 0x000000048d8d7c36 */ /* 0x000fe20008000000 */
[----:B------:R-:W-:Y:S01]  /*1dd20*/  LEA.HI.X.SX32 R9, R136, UR13, 0x1, P0 ;  /* 0x0000000d88097c11 */ /* 0x000fe200080f0eff */
[----:B------:R0:W2:Y:S01]  /*1dd30*/  LDG.E.U8 R84, desc[UR6][R12.64] ;  /* 0x000000060c547981 */ /* 0x0000a2000c1e1100 */
        /* <DEDUP_REMOVED lines=16> */
[----:B0-----:R-:W-:Y:S01]  /*1de40*/  IMAD R27, R141, UR9, R0 ;  /* 0x000000098d1b7c24 */ /* 0x001fe2000f8e0200 */
[----:B------:R-:W-:Y:S01]  /*1de50*/  IADD3 R8, P0, PT, R133, UR12, RZ ;  /* 0x0000000c85087c10 */ /* 0x000fe2000ff1e0ff */
[----:B------:R-:W-:Y:S01]  /*1de60*/  VIADD R141, R141, UR4 ;  /* 0x000000048d8d7c36 */ /* 0x000fe20008000000 */
[----:B------:R0:W2:Y:S01]  /*1de70*/  LDG.E.U8 R75, desc[UR6][R12.64] ;  /* 0x000000060c4b7981 */ /* 0x0000a2000c1e1100 */
[----:B------:R-:W-:-:S02]  /*1de80*/  IADD3 R110, PT, PT, R92, R37, R15 ;  /* 0x000000255c6e7210 */ /* 0x000fc40007ffe00f */
[----:B------:R-:W-:Y:S01]  /*1de90*/  LEA.HI.X.SX32 R9, R133, UR13, 0x1, P0 ;  /* 0x0000000d85097c11 */ /* 0x000fe200080f0eff */
[--C-:B------:R-:W-:Y:S01]  /*1dea0*/  IMAD R15, R141, UR9, R0.reuse ;  /* 0x000000098d0f7c24 */ /* 0x100fe2000f8e0200 */
[----:B------:R-:W-:Y:S01]  /*1deb0*/  IADD3 R26, P0, PT, R27, UR12, RZ ;  /* 0x0000000c1b1a7c10 */ /* 0x000fe2000ff1e0ff */
[----:B------:R-:W-:Y:S02]  /*1dec0*/  VIADD R141, R141, UR4 ;  /* 0x000000048d8d7c36 */ /* 0x000fe40008000000 */
[----:B------:R1:W2:Y:S01]  /*1ded0*/  LDG.E.U8 R37, desc[UR6][R8.64] ;  /* 0x0000000608257981 */ /* 0x0002a2000c1e1100 */
[----:B------:R-:W-:Y:S01]  /*1dee0*/  LEA.HI.X.SX32 R27, R27, UR13, 0x1, P0 ;  /* 0x0000000d1b1b7c11 */ /* 0x000fe200080f0eff */
[--C-:B0-----:R-:W-:Y:S01]  /*1def0*/  IMAD R13, R141, UR9, R0.reuse ;  /* 0x000000098d0d7c24 */ /* 0x101fe2000f8e0200 */
[----:B------:R-:W-:Y:S01]  /*1df00*/  IADD3 R16, P0, PT, R15, UR12, RZ ;  /* 0x0000000c0f107c10 */ /* 0x000fe2000ff1e0ff */
        /* <DEDUP_REMOVED lines=14> */
[----:B----4-:R-:W-:Y:S01]  /*1dff0*/  IADD3 R104, PT, PT, R104, R106, R87 ;  /* 0x0000006a68687210 */ /* 0x010fe20007ffe057 */
[----:B------:R-:W-:Y:S01]  /*1e000*/  IMAD R17, R141, UR9, R0 ;  /* 0x000000098d117c24 */ /* 0x000fe2000f8e0200 */
[----:B------:R-:W-:Y:S01]  /*1e010*/  IADD3 R26, P0, PT, R27, UR12, RZ ;  /* 0x0000000c1b1a7c10 */ /* 0x000fe2000ff1e0ff */
[----:B------:R-:W-:Y:S01]  /*1e020*/  VIADD R87, R141, UR4 ;  /* 0x000000048d577c36 */ /* 0x000fe20008000000 */
[----:B------:R-:W-:Y:S01]  /*1e030*/  IADD3 R59, PT, PT, R59, R104, R86 ;  /* 0x000000683b3b7210 */ /* 0x000fe20007ffe056 */
[----:B------:R1:W4:Y:S01]  /*1e040*/  LDG.E.U8 R141, desc[UR6][R8.64] ;  /* 0x00000006088d7981 */ /* 0x000322000c1e1100 */
[----:B------:R-:W-:Y:S01]  /*1e050*/  LEA.HI.X.SX32 R27, R27, UR13, 0x1, P0 ;  /* 0x0000000d1b1b7c11 */ /* 0x000fe200080f0eff */
[----:B------:R-:W-:Y:S01]  /*1e060*/  VIADD R117, R87, UR4 ;  /* 0x0000000457757c36 */ /* 0x000fe20008000000 */
[----:B------:R-:W-:Y:S01]  /*1e070*/  IADD3 R16, P0, PT, R17, UR12, RZ ;  /* 0x0000000c11107c10 */ /* 0x000fe2000ff1e0ff */
[----:B0-----:R-:W-:-:S02]  /*1e080*/  IMAD R13, R87, UR9, R0 ;  /* 0x00000009570d7c24 */ /* 0x001fc4000f8e0200 */
[--C-:B------:R-:W-:Y:S01]  /*1e090*/  IMAD R106, R117, UR9, R0.reuse ;  /* 0x00000009756a7c24 */ /* 0x100fe2000f8e0200 */
[----:B------:R-:W-:Y:S01]  /*1e0a0*/  LEA.HI.X.SX32 R17, R17, UR13, 0x1, P0 ;  /* 0x0000000d11117c11 */ /* 0x000fe200080f0eff */
[----:B------:R-:W-:Y:S01]  /*1e0b0*/  VIADD R117, R117, UR4 ;  /* 0x0000000475757c36 */ /* 0x000fe20008000000 */
[C---:B------:R-:W-:Y:S01]  /*1e0c0*/  IADD3 R12, P0, PT, R13.reuse, UR12, RZ ;  /* 0x0000000c0d0c7c10 */ /* 0x040fe2000ff1e0ff */
[----:B------:R0:W4:Y:S03]  /*1e0d0*/  LDG.E.U8 R112, desc[UR6][R26.64] ;  /* 0x000000061a707981 */ /* 0x000126000c1e1100 */
[----:B------:R-:W-:Y:S01]  /*1e0e0*/  LEA.HI.X.SX32 R13, R13, UR13, 0x1, P0 ;  /* 0x0000000d0d0d7c11 */ /* 0x000fe200080f0eff */
[----:B------:R-:W4:Y:S01]  /*1e0f0*/  LDG.E.U8 R87, desc[UR6][R16.64] ;  /* 0x0000000610577981 */ /* 0x000f22000c1e1100 */
[----:B-1----:R-:W-:Y:S02]  /*1e100*/  IADD3 R8, P0, PT, R106, UR12, RZ ;  /* 0x0000000c6a087c10 */ /* 0x002fe4000ff1e0ff */
[----:B------:R-:W-:Y:S01]  /*1e110*/  IADD3 R52, PT, PT, R52, R59, R7 ;  /* 0x0000003b34347210 */ /* 0x000fe20007ffe007 */
[----:B------:R1:W4:Y:S01]  /*1e120*/  LDG.E.U8 R110, desc[UR6][R12.64] ;  /* 0x000000060c6e7981 */ /* 0x000322000c1e1100 */
[----:B0-----:R-:W-:-:S02]  /*1e130*/  IMAD R27, R117, UR9, R0 ;  /* 0x00000009751b7c24 */ /* 0x001fc4000f8e0200 */
[----:B------:R-:W-:Y:S01]  /*1e140*/  VIADD R117, R117, UR4 ;  /* 0x0000000475757c36 */ /* 0x000fe20008000000 */
[----:B------:R-:W-:Y:S02]  /*1e150*/  LEA.HI.X.SX32 R9, R106, UR13, 0x1, P0 ;  /* 0x0000000d6a097c11 */ /* 0x000fe400080f0eff */
[----:B------:R-:W-:Y:S01]  /*1e160*/  IADD3 R26, P0, PT, R27, UR12, RZ ;  /* 0x0000000c1b1a7c10 */ /* 0x000fe2000ff1e0ff */
[C-C-:B------:R-:W-:Y:S02]  /*1e170*/  IMAD R7, R117.reuse, UR9, R0.reuse ;  /* 0x0000000975077c24 */ /* 0x140fe4000f8e0200 */
[----:B------:R-:W-:Y:S01]  /*1e180*/  VIADD R117, R117, UR4 ;  /* 0x0000000475757c36 */ /* 0x000fe20008000000 */
[----:B------:R-:W-:Y:S01]  /*1e190*/  LEA.HI.X.SX32 R27, R27, UR13, 0x1, P0 ;  /* 0x0000000d1b1b7c11 */ /* 0x000fe200080f0eff */
[----:B------:R-:W4:Y:S01]  /*1e1a0*/  LDG.E.U8 R86, desc[UR6][R8.64] ;  /* 0x0000000608567981 */ /* 0x000f22000c1e1100 */
[----:B-1----:R-:W-:Y:S01]  /*1e1b0*/  IADD3 R12, P0, PT, R7, UR12, RZ ;  /* 0x0000000c070c7c10 */ /* 0x002fe2000ff1e0ff */
[----:B------:R-:W-:-:S02]  /*1e1c0*/  IMAD R17, R117, UR9, R0 ;  /* 0x0000000975117c24 */ /* 0x000fc4000f8e0200 */
[----:B------:R0:W4:Y:S01]  /*1e1d0*/  LDG.E.U8 R59, desc[UR6][R26.64] ;  /* 0x000000061a3b7981 */ /* 0x000122000c1e1100 */
[----:B------:R-:W-:Y:S02]  /*1e1e0*/  LEA.HI.X.SX32 R13, R7, UR13, 0x1, P0 ;  /* 0x0000000d070d7c11 */ /* 0x000fe400080f0eff */
[----:B------:R-:W-:Y:S01]  /*1e1f0*/  IADD3 R16, P0, PT, R17, UR12, RZ ;  /* 0x0000000c11107c10 */ /* 0x000fe2000ff1e0ff */
[----:B------:R-:W-:Y:S02]  /*1e200*/  VIADD R117, R117, UR4 ;  /* 0x0000000475757c36 */ /* 0x000fe40008000000 */
[----:B------:R1:W4:Y:S01]  /*1e210*/  LDG.E.U8 R7, desc[UR6][R12.64] ;  /* 0x000000060c077981 */ /* 0x000322000c1e1100 */
[----:B------:R-:W-:Y:S01]  /*1e220*/  LEA.HI.X.SX32 R17, R17, UR13, 0x1, P0 ;  /* 0x0000000d11117c11 */ /* 0x000fe200080f0eff */
[----:B------:R-:W-:-:S04]  /*1e230*/  IMAD R104, R117, UR9, R0 ;  /* 0x0000000975687c24 */ /* 0x000fc8000f8e0200 */
[----:B------:R1:W4:Y:S01]  /*1e240*/  LDG.E.U8 R16, desc[UR6][R16.64] ;  /* 0x0000000610107981 */ /* 0x000322000c1e1100 */
[----:B------:R-:W-:-:S04]  /*1e250*/  VIADD R117, R117, UR4 ;  /* 0x0000000475757c36 */ /* 0x000fc80008000000 */
[C-C-:B0-----:R-:W-:Y:S02]  /*1e260*/  IMAD R26, R117.reuse, UR9, R0.reuse ;  /* 0x00000009751a7c24 */ /* 0x141fe4000f8e0200 */
[----:B------:R-:W-:Y:S01]  /*1e270*/  VIADD R117, R117, UR4 ;  /* 0x0000000475757c36 */ /* 0x000fe20008000000 */
[----:B------:R-:W-:Y:S02]  /*1e280*/  IADD3 R40, PT, PT, R40, R52, R95 ;  /* 0x0000003428287210 */ /* 0x000fe40007ffe05f */
[----:B------:R-:W-:Y:S01]  /*1e290*/  IADD3 R8, P0, PT, R104, UR12, RZ ;  /* 0x0000000c68087c10 */ /* 0x000fe2000ff1e0ff */
[C-C-:B-1----:R-:W-:Y:S02]  /*1e2a0*/  IMAD R12, R117.reuse, UR9, R0.reuse ;  /* 0x00000009750c7c24 */ /* 0x142fe4000f8e0200 */
[----:B------:R-:W-:Y:S01]  /*1e2b0*/  VIADD R117, R117, UR4 ;  /* 0x0000000475757c36 */ /* 0x000fe20008000000 */
[----:B------:R-:W-:Y:S02]  /*1e2c0*/  IADD3 R30, PT, PT, R30, R40, R41 ;  /* 0x000000281e1e7210 */ /* 0x000fe40007ffe029 */
[----:B------:R-:W-:Y:S01]  /*1e2d0*/  LEA.HI.X.SX32 R9, R104, UR13, 0x1, P0 ;  /* 0x0000000d68097c11 */ /* 0x000fe200080f0eff */
[C---:B------:R-:W-:Y:S01]  /*1e2e0*/  VIADD R13, R117.reuse, UR4 ;  /* 0x00000004750d7c36 */ /* 0x040fe20008000000 */
[C---:B------:R-:W-:Y:S01]  /*1e2f0*/  IADD3 R40, P0, PT, R26.reuse, UR12, RZ ;  /* 0x0000000c1a287c10 */ /* 0x040fe2000ff1e0ff */
[----:B------:R-:W-:Y:S01]  /*1e300*/  IMAD R117, R117, UR9, R0 ;  /* 0x0000000975757c24 */ /* 0x000fe2000f8e0200 */
[----:B------:R-:W-:Y:S01]  /*1e310*/  IADD3 R104, PT, PT, R31, R30, R14 ;  /* 0x0000001e1f687210 */ /* 0x000fe20007ffe00e */
[C---:B------:R-:W-:Y:S01]  /*1e320*/  IMAD R17, R13.reuse, UR9, R0 ;  /* 0x000000090d117c24 */ /* 0x040fe2000f8e0200 */
[----:B------:R-:W-:Y:S01]  /*1e330*/  LEA.HI.X.SX32 R41, R26, UR13, 0x1, P0 ;  /* 0x0000000d1a297c11 */ /* 0x000fe200080f0eff */
[----:B------:R-:W-:Y:S01]  /*1e340*/  VIADD R177, R13, UR4 ;  /* 0x000000040db17c36 */ /* 0x000fe20008000000 */
[C---:B------:R-:W-:Y:S01]  /*1e350*/  IADD3 R30, P0, PT, R12.reuse, UR12, RZ ;  /* 0x0000000c0c1e7c10 */ /* 0x040fe2000ff1e0ff */
[----:B------:R0:W4:Y:S03]  /*1e360*/  LDG.E.U8 R52, desc[UR6][R8.64] ;  /* 0x0000000608347981 */ /* 0x000126000c1e1100 */
[----:B------:R-:W-:Y:S01]  /*1e370*/  LEA.HI.X.SX32 R31, R12, UR13, 0x1, P0 ;  /* 0x0000000d0c1f7c11 */ /* 0x000fe200080f0eff */
[----:B------:R1:W4:Y:S01]  /*1e380*/  LDG.E.U8 R133, desc[UR6][R40.64] ;  /* 0x0000000628857981 */ /* 0x000322000c1e1100 */
[----:B------:R-:W-:-:S02]  /*1e390*/  IADD3 R26, P0, PT, R117, UR12, RZ ;  /* 0x0000000c751a7c10 */ /* 0x000fc4000ff1e0ff */
[----:B------:R-:W-:Y:S01]  /*1e3a0*/  IADD3 R12, P1, PT, R17, UR12, RZ ;  /* 0x0000000c110c7c10 */ /* 0x000fe2000ff3e0ff */
[----:B------:R-:W-:Y:S02]  /*1e3b0*/  VIADD R77, R77, UR4 ;  /* 0x000000044d4d7c36 */ /* 0x000fe40008000000 */
[C-C-:B0-----:R-:W-:Y:S01]  /*1e3c0*/  IMAD R9, R177.reuse, UR9, R0.reuse ;  /* 0x00000009b1097c24 */ /* 0x141fe2000f8e0200 */
[----:B------:R-:W4:Y:S01]  /*1e3d0*/  LDG.E.U8 R14, desc[UR6][R30.64] ;  /* 0x000000061e0e7981 */ /* 0x000f22000c1e1100 */
[----:B------:R-:W-:Y:S01]  /*1e3e0*/  VIADD R177, R177, UR4 ;  /* 0x00000004b1b17c36 */ /* 0x000fe20008000000 */
[----:B------:R-:W-:Y:S02]  /*1e3f0*/  LEA.HI.X.SX32 R27, R117, UR13, 0x1, P0 ;  /* 0x0000000d751b7c11 */ /* 0x000fe400080f0eff */
[----:B------:R-:W-:Y:S01]  /*1e400*/  LEA.HI.X.SX32 R13, R17, UR13, 0x1, P1 ;  /* 0x0000000d110d7c11 */ /* 0x000fe200088f0eff */
[----:B------:R-:W-:Y:S01]  /*1e410*/  IMAD R17, R177, UR9, R0 ;  /* 0x00000009b1117c24 */ /* 0x000fe2000f8e0200 */
[----:B------:R-:W-:Y:S01]  /*1e420*/  IADD3 R8, P0, PT, R9, UR12, RZ ;  /* 0x0000000c09087c10 */ /* 0x000fe2000ff1e0ff */
[----:B------:R-:W-:Y:S01]  /*1e430*/  VIADD R177, R177, UR4 ;  /* 0x00000004b1b17c36 */ /* 0x000fe20008000000 */
[----:B------:R-:W4:Y:S02]  /*1e440*/  LDG.E.U8 R95, desc[UR6][R26.64] ;  /* 0x000000061a5f7981 */ /* 0x000f24000c1e1100 */
[----:B------:R-:W-:-:S02]  /*1e450*/  LEA.HI.X.SX32 R9, R9, UR13, 0x1, P0 ;  /* 0x0000000d09097c11 */ /* 0x000fc400080f0eff */
[----:B------:R0:W4:Y:S01]  /*1e460*/  LDG.E.U8 R117, desc[UR6][R12.64] ;  /* 0x000000060c757981 */ /* 0x000122000c1e1100 */
[----:B-1----:R-:W-:Y:S01]  /*1e470*/  IADD3 R40, P0, PT, R17, UR12, RZ ;  /* 0x0000000c11287c10 */ /* 0x002fe2000ff1e0ff */
[----:B------:R-:W-:Y:S01]  /*1e480*/  VIADD R69, R69, UR4 ;  /* 0x0000000445457c36 */ /* 0x000fe20008000000 */
[----:B------:R-:W-:Y:S02]  /*1e490*/  IADD3 R104, PT, PT, R175, R104, R50 ;  /* 0x00000068af687210 */ /* 0x000fe40007ffe032 */
[----:B------:R1:W4:Y:S01]  /*1e4a0*/  LDG.E.U8 R50, desc[UR6][R8.64] ;  /* 0x0000000608327981 */ /* 0x000322000c1e1100 */
[----:B------:R-:W-:Y:S01]  /*1e4b0*/  LEA.HI.X.SX32 R41, R17, UR13, 0x1, P0 ;  /* 0x0000000d11297c11 */ /* 0x000fe200080f0eff */
[--C-:B0-----:R-:W-:Y:S02]  /*1e4c0*/  IMAD R12, R177, UR9, R0.reuse ;  /* 0x00000009b10c7c24 */ /* 0x101fe4000f8e0200 */
[--C-:B------:R-:W-:Y:S02]  /*1e4d0*/  IMAD R13, R77, UR9, R0.reuse ;  /* 0x000000094d0d7c24 */ /* 0x100fe4000f8e0200 */
[----:B------:R-:W-:Y:S01]  /*1e4e0*/  IMAD R17, R69, UR9, R0 ;  /* 0x0000000945117c24 */ /* 0x000fe2000f8e0200 */
[----:B------:R-:W-:Y:S01]  /*1e4f0*/  IADD3 R30, P0, PT, R12, UR12, RZ ;  /* 0x0000000c0c1e7c10 */ /* 0x000fe2000ff1e0ff */
[----:B------:R-:W-:Y:S01]  /*1e500*/  VIADD R177, R177, UR4 ;  /* 0x00000004b1b17c36 */ /* 0x000fe20008000000 */
[----:B-1----:R-:W-:-:S02]  /*1e510*/  IADD3 R8, P1, PT, R13, UR12, RZ ;  /* 0x0000000c0d087c10 */ /* 0x002fc4000ff3e0ff */
[----:B------:R-:W-:Y:S02]  /*1e520*/  LEA.HI.X.SX32 R31, R12, UR13, 0x1, P0 ;  /* 0x0000000d0c1f7c11 */ /* 0x000fe400080f0eff */
        /* <DEDUP_REMOVED lines=9> */
[----:B-----5:R-:W-:Y:S01]  /*1e5c0*/  IADD3 R96, PT, PT, R43, R96, R42 ;  /* 0x000000602b607210 */ /* 0x020fe20007ffe02a */
[----:B------:R-:W-:Y:S01]  /*1e5d0*/  VIADD R159, R159, UR4 ;  /* 0x000000049f9f7c36 */ /* 0x000fe20008000000 */
[----:B------:R-:W5:Y:S01]  /*1e5e0*/  LDG.E.U8 R42, desc[UR6][R40.64] ;  /* 0x00000006282a7981 */ /* 0x000f62000c1e1100 */
[----:B------:R-:W-:-:S03]  /*1e5f0*/  LEA.HI.X.SX32 R13, R13, UR13, 0x1, P0 ;  /* 0x0000000d0d0d7c11 */ /* 0x000fc600080f0eff */
[----:B------:R0:W5:Y:S04]  /*1e600*/  LDG.E.U8 R43, desc[UR6][R30.64] ;  /* 0x000000061e2b7981 */ /* 0x000168000c1e1100 */
[----:B------:R-:W5:Y:S04]  /*1e610*/  LDG.E.U8 R103, desc[UR6][R12.64] ;  /* 0x000000060c677981 */ /* 0x000f68000c1e1100 */
[----:B------:R1:W5:Y:S01]  /*1e620*/  LDG.E.U8 R17, desc[UR6][R8.64] ;  /* 0x0000000608117981 */ /* 0x000362000c1e1100 */
[----:B0-----:R-:W-:-:S03]  /*1e630*/  IADD3 R30, P0, PT, R177, UR12, RZ ;  /* 0x0000000cb11e7c10 */ /* 0x001fc6000ff1e0ff */
[----:B------:R0:W5:Y:S01]  /*1e640*/  LDG.E.U8 R106, desc[UR6][R26.64] ;  /* 0x000000061a6a7981 */ /* 0x000162000c1e1100 */
[----:B------:R-:W-:-:S05]  /*1e650*/  LEA.HI.X.SX32 R31, R177, UR13, 0x1, P0 ;  /* 0x0000000db11f7c11 */ /* 0x000fca00080f0eff */
[----:B------:R0:W5:Y:S01]  /*1e660*/  LDG.E.U8 R104, desc[UR6][R30.64] ;  /* 0x000000061e687981 */ /* 0x000162000c1e1100 */
[----:B------:R-:W-:Y:S01]  /*1e670*/  IMAD R41, R147, UR9, R0 ;  /* 0x0000000993297c24 */ /* 0x000fe2000f8e0200 */
[----:B---3--:R-:W-:Y:S01]  /*1e680*/  IADD3 R40, PT, PT, R163, R96, R4 ;  /* 0x00000060a3287210 */ /* 0x008fe20007ffe004 */
[--C-:B------:R-:W-:Y:S02]  /*1e690*/  IMAD R4, R159, UR9, R0.reuse ;  /* 0x000000099f047c24 */ /* 0x100fe4000f8e0200 */
[----:B------:R-:W-:Y:S01]  /*1e6a0*/  VIADD R163, R173, UR4 ;  /* 0x00000004ada37c36 */ /* 0x000fe20008000000 */
[----:B-1----:R-:W-:Y:S01]  /*1e6b0*/  IADD3 R8, P0, PT, R41, UR12, RZ ;  /* 0x0000000c29087c10 */ /* 0x002fe2000ff1e0ff */
[----:B------:R-:W-:Y:S01]  /*1e6c0*/  VIADD R167, R167, UR4 ;  /* 0x00000004a7a77c36 */ /* 0x000fe20008000000 */
[C---:B0-----:R-:W-:Y:S02]  /*1e6d0*/  IADD3 R26, P1, PT, R4.reuse, UR12, RZ ;  /* 0x0000000c041a7c10 */ /* 0x041fe4000ff3e0ff */
[----:B------:R-:W-:Y:S01]  /*1e6e0*/  LEA.HI.X.SX32 R9, R41, UR13, 0x1, P0 ;  /* 0x0000000d29097c11 */ /* 0x000fe200080f0eff */
[----:B------:R-:W-:Y:S01]  /*1e6f0*/  IMAD R41, R163, UR9, R0 ;  /* 0x00000009a3297c24 */ /* 0x000fe2000f8e0200 */
[----:B------:R-:W-:Y:S01]  /*1e700*/  IADD3 R40, PT, PT, R149, R40, R134 ;  /* 0x0000002895287210 */ /* 0x000fe20007ffe086 */
[----:B------:R-:W-:Y:S01]  /*1e710*/  VIADD R169, R169, UR4 ;  /* 0x00000004a9a97c36 */ /* 0x000fe20008000000 */
[----:B------:R-:W-:Y:S01]  /*1e720*/  LEA.HI.X.SX32 R27, R4, UR13, 0x1, P1 ;  /* 0x0000000d041b7c11 */ /* 0x000fe200088f0eff */
[----:B------:R-:W-:Y:S01]  /*1e730*/  IMAD R30, R167, UR9, R0 ;  /* 0x00000009a71e7c24 */ /* 0x000fe2000f8e0200 */
[----:B------:R-:W-:Y:S01]  /*1e740*/  IADD3 R12, P0, PT, R41, UR12, RZ ;  /* 0x0000000c290c7c10 */ /* 0x000fe2000ff1e0ff */
[----:B------:R-:W-:Y:S01]  /*1e750*/  VIADD R161, R161, UR4 ;  /* 0x00000004a1a17c36 */ /* 0x000fe20008000000 */
[----:B------:R-:W-:Y:S01]  /*1e760*/  IADD3 R88, PT, PT, R119, R40, R88 ;  /* 0x0000002877587210 */ /* 0x000fe20007ffe058 */
[----:B------:R-:W-:Y:S01]  /*1e770*/  IMAD R31, R169, UR9, R0 ;  /* 0x00000009a91f7c24 */ /* 0x000fe2000f8e0200 */
[----:B------:R0:W3:Y:S01]  /*1e780*/  LDG.E.U8 R4, desc[UR6][R8.64] ;  /* 0x0000000608047981 */ /* 0x0000e2000c1e1100 */
[----:B------:R-:W-:Y:S01]  /*1e790*/  VIADD R151, R151, UR4 ;  /* 0x0000000497977c36 */ /* 0x000fe20008000000 */
[----:B------:R-:W-:-:S02]  /*1e7a0*/  LEA.HI.X.SX32 R13, R41, UR13, 0x1, P0 ;  /* 0x0000000d290d7c11 */ /* 0x000fc400080f0eff */
[----:B------:R1:W3:Y:S01]  /*1e7b0*/  LDG.E.U8 R96, desc[UR6][R26.64] ;  /* 0x000000061a607981 */ /* 0x0002e2000c1e1100 */
[----:B------:R-:W-:Y:S01]  /*1e7c0*/  IADD3 R140, PT, PT, R99, R88, R58 ;  /* 0x00000058638c7210 */ /* 0x000fe20007ffe03a */
[--C-:B------:R-:W-:Y:S01]  /*1e7d0*/  IMAD R58, R151, UR9, R0.reuse ;  /* 0x00000009973a7c24 */ /* 0x100fe2000f8e0200 */
[----:B------:R-:W-:Y:S01]  /*1e7e0*/  IADD3 R40, P1, PT, R31, UR12, RZ ;  /* 0x0000000c1f287c10 */ /* 0x000fe2000ff3e0ff */
[----:B------:R-:W-:Y:S01]  /*1e7f0*/  VIADD R165, R165, UR4 ;  /* 0x00000004a5a57c36 */ /* 0x000fe20008000000 */
[----:B------:R1:W3:Y:S01]  /*1e800*/  LDG.E.U8 R150, desc[UR6][R12.64] ;  /* 0x000000060c967981 */ /* 0x0002e2000c1e1100 */
[----:B0-----:R-:W-:Y:S01]  /*1e810*/  IADD3 R8, P0, PT, R30, UR12, RZ ;  /* 0x0000000c1e087c10 */ /* 0x001fe2000ff1e0ff */
[----:B-1----:R-:W-:-:S03]  /*1e820*/  IMAD R27, R161, UR9, R0 ;  /* 0x00000009a11b7c24 */ /* 0x002fc6000f8e0200 */
[----:B------:R-:W-:Y:S02]  /*1e830*/  LEA.HI.X.SX32 R9, R30, UR13, 0x1, P0 ;  /* 0x0000000d1e097c11 */ /* 0x000fe400080f0eff */
[----:B------:R-:W-:Y:S02]  /*1e840*/  LEA.HI.X.SX32 R41, R31, UR13, 0x1, P1 ;  /* 0x0000000d1f297c11 */ /* 0x000fe400088f0eff */
[----:B------:R-:W-:Y:S01]  /*1e850*/  IADD3 R30, P0, PT, R27, UR12, RZ ;  /* 0x0000000c1b1e7c10 */ /* 0x000fe2000ff1e0ff */
[--C-:B------:R-:W-:Y:S01]  /*1e860*/  IMAD R13, R165, UR9, R0.reuse ;  /* 0x00000009a50d7c24 */ /* 0x100fe2000f8e0200 */
[C---:B------:R-:W-:Y:S01]  /*1e870*/  IADD3 R26, P1, PT, R58.reuse, UR12, RZ ;  /* 0x0000000c3a1a7c10 */ /* 0x040fe2000ff3e0ff */
[----:B------:R-:W-:Y:S01]  /*1e880*/  VIADD R149, R77, UR4 ;  /* 0x000000044d957c36 */ /* 0x000fe20008000000 */
[----:B------:R-:W-:Y:S01]  /*1e890*/  LEA.HI.X.SX32 R31, R27, UR13, 0x1, P0 ;  /* 0x0000000d1b1f7c11 */ /* 0x000fe200080f0eff */
[----:B------:R0:W3:Y:S01]  /*1e8a0*/  LDG.E.U8 R134, desc[UR6][R8.64] ;  /* 0x0000000608867981 */ /* 0x0000e2000c1e1100 */
[----:B------:R-:W-:Y:S01]  /*1e8b0*/  LEA.HI.X.SX32 R27, R58, UR13, 0x1, P1 ;  /* 0x0000000d3a1b7c11 */ /* 0x000fe200088f0eff */
[----:B------:R-:W-:Y:S01]  /*1e8c0*/  IMAD R58, R149, UR9, R0 ;  /* 0x00000009953a7c24 */ /* 0x000fe2000f8e0200 */
[----:B------:R-:W-:Y:S01]  /*1e8d0*/  IADD3 R12, P0, PT, R13, UR12, RZ ;  /* 0x0000000c0d0c7c10 */ /* 0x000fe2000ff1e0ff */
[----:B------:R-:W-:Y:S01]  /*1e8e0*/  VIADD R149, R149, UR4 ;  /* 0x0000000495957c36 */ /* 0x000fe20008000000 */
[----:B------:R1:W3:Y:S02]  /*1e8f0*/  LDG.E.U8 R99, desc[UR6][R40.64] ;  /* 0x0000000628637981 */ /* 0x0002e4000c1e1100 */
[----:B------:R-:W-:-:S02]  /*1e900*/  LEA.HI.X.SX32 R13, R13, UR13, 0x1, P0 ;  /* 0x0000000d0d0d7c11 */ /* 0x000fc400080f0eff */
[----:B------:R1:W3:Y:S01]  /*1e910*/  LDG.E.U8 R77, desc[UR6][R30.64] ;  /* 0x000000061e4d7981 */ /* 0x0002e2000c1e1100 */
[----:B0-----:R-:W-:-:S03]  /*1e920*/  IADD3 R8, P0, PT, R58, UR12, RZ ;  /* 0x0000000c3a087c10 */ /* 0x001fc6000ff1e0ff */
[----:B------:R0:W3:Y:S01]  /*1e930*/  LDG.E.U8 R119, desc[UR6][R26.64] ;  /* 0x000000061a777981 */ /* 0x0000e2000c1e1100 */
[C-C-:B-1----:R-:W-:Y:S02]  /*1e940*/  IMAD R40, R149.reuse, UR9, R0.reuse ;  /* 0x0000000995287c24 */ /* 0x142fe4000f8e0200 */
[----:B------:R-:W-:Y:S01]  /*1e950*/  VIADD R149, R149, UR4 ;  /* 0x0000000495957c36 */ /* 0x000fe20008000000 */
[----:B------:R-:W-:Y:S02]  /*1e960*/  LEA.HI.X.SX32 R9, R58, UR13, 0x1, P0 ;  /* 0x0000000d3a097c11 */ /* 0x000fe400080f0eff */
[C---:B------:R-:W-:Y:S01]  /*1e970*/  IADD3 R30, P0, PT, R40.reuse, UR12, RZ ;  /* 0x0000000c281e7c10 */ /* 0x040fe2000ff1e0ff */
[----:B------:R1:W3:Y:S01]  /*1e980*/  LDG.E.U8 R58, desc[UR6][R12.64] ;  /* 0x000000060c3a7981 */ /* 0x0002e2000c1e1100 */
[----:B0-----:R-:W-:Y:S02]  /*1e990*/  IMAD R27, R149, UR9, R0 ;  /* 0x00000009951b7c24 */ /* 0x001fe4000f8e0200 */
[----:B------:R-:W-:Y:S01]  /*1e9a0*/  LEA.HI.X.SX32 R31, R40, UR13, 0x1, P0 ;  /* 0x0000000d281f7c11 */ /* 0x000fe200080f0eff */
[----:B------:R0:W3:Y:S02]  /*1e9b0*/  LDG.E.U8 R88, desc[UR6][R8.64] ;  /* 0x0000000608587981 */ /* 0x0000e4000c1e1100 */
[----:B------:R-:W-:-:S02]  /*1e9c0*/  IADD3 R26, P0, PT, R27, UR12, RZ ;  /* 0x0000000c1b1a7c10 */ /* 0x000fc4000ff1e0ff */
[----:B------:R-:W-:Y:S02]  /*1e9d0*/  IADD3 R68, PT, PT, R68, R140, R107 ;  /* 0x0000008c44447210 */ /* 0x000fe40007ffe06b */
[----:B------:R-:W-:Y:S02]  /*1e9e0*/  LEA.HI.X.SX32 R27, R27, UR13, 0x1, P0 ;  /* 0x0000000d1b1b7c11 */ /* 0x000fe400080f0eff */
[----:B------:R-:W-:Y:S02]  /*1e9f0*/  IADD3 R40, PT, PT, R93, R68, R44 ;  /* 0x000000445d287210 */ /* 0x000fe40007ffe02c */
[----:B------:R0:W3:Y:S04]  /*1ea00*/  LDG.E.U8 R44, desc[UR6][R30.64] ;  /* 0x000000061e2c7981 */ /* 0x0000e8000c1e1100 */
[----:B------:R0:W3:Y:S01]  /*1ea10*/  LDG.E.U8 R93, desc[UR6][R26.64] ;  /* 0x000000061a5d7981 */ /* 0x0000e2000c1e1100 */
[----:B------:R-:W-:-:S04]  /*1ea20*/  VIADD R149, R149, UR4 ;  /* 0x0000000495957c36 */ /* 0x000fc80008000000 */
[C---:B-1----:R-:W-:Y:S02]  /*1ea30*/  IMAD R13, R149.reuse, UR9, R0 ;  /* 0x00000009950d7c24 */ /* 0x042fe4000f8e0200 */
[----:B------:R-:W-:-:S03]  /*1ea40*/  VIADD R149, R149, UR4 ;  /* 0x0000000495957c36 */ /* 0x000fc60008000000 */
[----:B------:R-:W-:Y:S01]  /*1ea50*/  IADD3 R12, P0, PT, R13, UR12, RZ ;  /* 0x0000000c0d0c7c10 */ /* 0x000fe2000ff1e0ff */
[C-C-:B0-----:R-:W-:Y:S02]  /*1ea60*/  IMAD R9, R149.reuse, UR9, R0.reuse ;  /* 0x0000000995097c24 */ /* 0x141fe4000f8e0200 */
[----:B------:R-:W-:Y:S01]  /*1ea70*/  VIADD R149, R149, UR4 ;  /* 0x0000000495957c36 */ /* 0x000fe20008000000 */
[----:B------:R-:W-:Y:S02]  /*1ea80*/  LEA.HI.X.SX32 R13, R13, UR13, 0x1, P0 ;  /* 0x0000000d0d0d7c11 */ /* 0x000fe400080f0eff */
[----:B------:R-:W-:Y:S01]  /*1ea90*/  IADD3 R8, P0, PT, R9, UR12, RZ ;  /* 0x0000000c09087c10 */ /* 0x000fe2000ff1e0ff */
[C-C-:B------:R-:W-:Y:S02]  /*1eaa0*/  IMAD R41, R149.reuse, UR9, R0.reuse ;  /* 0x0000000995297c24 */ /* 0x140fe4000f8e0200 */
[----:B------:R-:W-:Y:S01]  /*1eab0*/  VIADD R149, R149, UR4 ;  /* 0x0000000495957c36 */ /* 0x000fe20008000000 */
[----:B------:R-:W-:Y:S01]  /*1eac0*/  LEA.HI.X.SX32 R9, R9, UR13, 0x1, P0 ;  /* 0x0000000d09097c11 */ /* 0x000fe200080f0eff */
[----:B------:R0:W3:Y:S01]  /*1ead0*/  LDG.E.U8 R68, desc[UR6][R12.64] ;  /* 0x000000060c447981 */ /* 0x0000e2000c1e1100 */
[----:B------:R-:W-:Y:S01]  /*1eae0*/  IADD3 R30, P0, PT, R41, UR12, RZ ;  /* 0x0000000c291e7c10 */ /* 0x000fe2000ff1e0ff */
[----:B------:R-:W-:Y:S01]  /*1eaf0*/  IMAD R27, R149, UR9, R0 ;  /* 0x00000009951b7c24 */ /* 0x000fe2000f8e0200 */
[----:B--2---:R-:W-:Y:S01]  /*1eb00*/  IADD3 R40, PT, PT, R138, R40, R145 ;  /* 0x000000288a287210 */ /* 0x004fe20007ffe091 */
[----:B------:R1:W2:Y:S01]  /*1eb10*/  LDG.E.U8 R107, desc[UR6][R8.64] ;  /* 0x00000006086b7981 */ /* 0x0002a2000c1e1100 */
[----:B------:R-:W-:Y:S01]  /*1eb20*/  LEA.HI.X.SX32 R31, R41, UR13, 0x1, P0 ;  /* 0x0000000d291f7c11 */ /* 0x000fe200080f0eff */
[----:B------:R-:W-:Y:S01]  /*1eb30*/  VIADD R149, R149, UR4 ;  /* 0x0000000495957c36 */ /* 0x000fe20008000000 */
[----:B------:R-:W-:-:S03]  /*1eb40*/  IADD3 R26, P0, PT, R27, UR12, RZ ;  /* 0x0000000c1b1a7c10 */ /* 0x000fc6000ff1e0ff */
[--C-:B0-----:R-:W-:Y:S01]  /*1eb50*/  IMAD R13, R149, UR9, R0.reuse ;  /* 0x00000009950d7c24 */ /* 0x101fe2000f8e0200 */
[----:B------:R-:W-:Y:S01]  /*1eb60*/  LEA.HI.X.SX32 R27, R27, UR13, 0x1, P0 ;  /* 0x0000000d1b1b7c11 */ /* 0x000fe200080f0eff */
[----:B------:R-:W-:Y:S01]  /*1eb70*/  VIADD R149, R149, UR4 ;  /* 0x0000000495957c36 */ /* 0x000fe20008000000 */
[----:B------:R-:W-:Y:S02]  /*1eb80*/  IADD3 R138, PT, PT, R84, R40, R51 ;  /* 0x00000028548a7210 */ /* 0x000fe40007ffe033 */
[----:B------:R-:W2:Y:S01]  /*1eb90*/  LDG.E.U8 R40, desc[UR6][R30.64] ;  /* 0x000000061e287981 */ /* 0x000ea2000c1e1100 */
[----:B------:R-:W-:Y:S01]  /*1eba0*/  IADD3 R12, P0, PT, R13, UR12, RZ ;  /* 0x0000000c0d0c7c10 */ /* 0x000fe2000ff1e0ff */
[C---:B-1----:R-:W-:Y:S02]  /*1ebb0*/  IMAD R9, R149.reuse, UR9, R0 ;  /* 0x0000000995097c24 */ /* 0x042fe4000f8e0200 */
[----:B------:R0:W2:Y:S01]  /*1ebc0*/  LDG.E.U8 R41, desc[UR6][R26.64] ;  /* 0x000000061a297981 */ /* 0x0000a2000c1e1100 */
[----:B------:R-:W-:Y:S01]  /*1ebd0*/  VIADD R149, R149, UR4 ;  /* 0x0000000495957c36 */ /* 0x000fe20008000000 */
[----:B------:R-:W-:-:S02]  /*1ebe0*/  LEA.HI.X.SX32 R13, R13, UR13, 0x1, P0 ;  /* 0x0000000d0d0d7c11 */ /* 0x000fc400080f0eff */
[----:B------:R-:W-:Y:S01]  /*1ebf0*/  IADD3 R8, P0, PT, R9, UR12, RZ ;  /* 0x0000000c09087c10 */ /* 0x000fe2000ff1e0ff */
[C---:B------:R-:W-:Y:S02]  /*1ec00*/  IMAD R140, R149.reuse, UR9, R0 ;  /* 0x00000009958c7c24 */ /* 0x040fe4000f8e0200 */
[----:B------:R-:W-:Y:S01]  /*1ec10*/  VIADD R149, R149, UR4 ;  /* 0x0000000495957c36 */ /* 0x000fe20008000000 */
[----:B------:R-:W-:Y:S01]  /*1ec20*/  LEA.HI.X.SX32 R9, R9, UR13, 0x1, P0 ;  /* 0x0000000d09097c11 */ /* 0x000fe200080f0eff */
[----:B------:R1:W2:Y:S01]  /*1ec30*/  LDG.E.U8 R51, desc[UR6][R12.64] ;  /* 0x000000060c337981 */ /* 0x0002a2000c1e1100 */
[----:B------:R-:W-:Y:S01]  /*1ec40*/  IADD3 R56, PT, PT, R143, R138, R56 ;  /* 0x0000008a8f387210 */ /* 0x000fe20007ffe038 */
[C---:B0-----:R-:W-:Y:S01]  /*1ec50*/  IMAD R27, R149.reuse, UR9, R0 ;  /* 0x00000009951b7c24 */ /* 0x041fe2000f8e0200 */
[C---:B------:R-:W-:Y:S01]  /*1ec60*/  IADD3 R30, P0, PT, R140.reuse, UR12, RZ ;  /* 0x0000000c8c1e7c10 */ /* 0x040fe2000ff1e0ff */
        /* <DEDUP_REMOVED lines=8> */
[----:B------:R-:W-:Y:S02]  /*1ecf0*/  LEA.HI.X.SX32 R27, R27, UR13, 0x1, P0 ;  /* 0x0000000d1b1b7c11 */ /* 0x000fe400080f0eff */
[C---:B-1----:R-:W-:Y:S01]  /*1ed00*/  IADD3 R12, P0, PT, R10.reuse, UR12, RZ ;  /* 0x0000000c0a0c7c10 */ /* 0x042fe2000ff1e0ff */
[C-C-:B0-----:R-:W-:Y:S02]  /*1ed10*/  IMAD R9, R149.reuse, UR9, R0.reuse ;  /* 0x0000000995097c24 */ /* 0x141fe4000f8e0200 */
[----:B------:R-:W-:Y:S01]  /*1ed20*/  VIADD R149, R149, UR4 ;  /* 0x0000000495957c36 */ /* 0x000fe20008000000 */
[----:B------:R-:W-:Y:S01]  /*1ed30*/  LEA.HI.X.SX32 R13, R10, UR13, 0x1, P0 ;  /* 0x0000000d0a0d7c11 */ /* 0x000fe200080f0eff */
[----:B------:R0:W2:Y:S01]  /*1ed40*/  LDG.E.U8 R145, desc[UR6][R26.64] ;  /* 0x000000061a917981 */ /* 0x0000a2000c1e1100 */
[----:B------:R-:W-:Y:S01]  /*1ed50*/  IADD3 R8, P0, PT, R9, UR12, RZ ;  /* 0x0000000c09087c10 */ /* 0x000fe2000ff1e0ff */
[----:B------:R-:W-:-:S02]  /*1ed60*/  IMAD R140, R149, UR9, R0 ;  /* 0x00000009958c7c24 */ /* 0x000fc4000f8e0200 */
[----:B------:R-:W-:Y:S01]  /*1ed70*/  VIADD R149, R149, UR4 ;  /* 0x0000000495957c36 */ /* 0x000fe20008000000 */
[----:B------:R-:W-:Y:S01]  /*1ed80*/  LEA.HI.X.SX32 R9, R9, UR13, 0x1, P0 ;  /* 0x0000000d09097c11 */ /* 0x000fe200080f0eff */
[----:B------:R1:W2:Y:S01]  /*1ed90*/  LDG.E.U8 R10, desc[UR6][R12.64] ;  /* 0x000000060c0a7981 */ /* 0x0002a2000c1e1100 */
[C---:B------:R-:W-:Y:S01]  /*1eda0*/  IADD3 R30, P0, PT, R140.reuse, UR12, RZ ;  /* 0x0000000c8c1e7c10 */ /* 0x040fe2000ff1e0ff */
[C-C-:B0-----:R-:W-:Y:S02]  /*1edb0*/  IMAD R27, R149.reuse, UR9, R0.reuse ;  /* 0x00000009951b7c24 */ /* 0x141fe4000f8e0200 */
[----:B------:R0:W2:Y:S01]  /*1edc0*/  LDG.E.U8 R75, desc[UR6][R8.64] ;  /* 0x00000006084b7981 */ /* 0x0000a2000c1e1100 */
[----:B------:R-:W-:Y:S01]  /*1edd0*/  VIADD R149, R149, UR4 ;  /* 0x0000000495957c36 */ /* 0x000fe20008000000 */
[----:B------:R-:W-:Y:S02]  /*1ede0*/  LEA.HI.X.SX32 R31, R140, UR13, 0x1, P0 ;  /* 0x0000000d8c1f7c11 */ /* 0x000fe400080f0eff */
        /* <DEDUP_REMOVED lines=23> */
[C-C-:B------:R-:W-:Y:S02]  /*1ef60*/  IMAD R13, R149.reuse, UR9, R0.reuse ;  /* 0x00000009950d7c24 */ /* 0x140fe4000f8e0200 */
[----:B------:R-:W-:Y:S01]  /*1ef70*/  VIADD R149, R149, UR4 ;  /* 0x0000000495957c36 */ /* 0x000fe20008000000 */
[----:B------:R-:W-:Y:S01]  /*1ef80*/  LEA.HI.X.SX32 R27, R27, UR13, 0x1, P0 ;  /* 0x0000000d1b1b7c11 */ /* 0x000fe200080f0eff */
[----:B------:R1:W2:Y:S01]  /*1ef90*/  LDG.E.U8 R143, desc[UR6][R30.64] ;  /* 0x000000061e8f7981 */ /* 0x0002a2000c1e1100 */
[----:B------:R-:W-:Y:S01]  /*1efa0*/  IADD3 R12, P0, PT, R13, UR12, RZ ;  /* 0x0000000c0d0c7c10 */ /* 0x000fe2000ff1e0ff */
[C---:B0-----:R-:W-:Y:S01]  /*1efb0*/  IMAD R9, R149.reuse, UR9, R0 ;  /* 0x0000000995097c24 */ /* 0x041fe2000f8e0200 */
[----:B----4-:R-:W-:Y:S01]  /*1efc0*/  IADD3 R112, PT, PT, R112, R138, R141 ;  /* 0x0000008a70707210 */ /* 0x010fe20007ffe08d */
[----:B------:R-:W-:Y:S01]  /*1efd0*/  VIADD R149, R149, UR4 ;  /* 0x0000000495957c36 */ /* 0x000fe20008000000 */
[----:B------:R-:W-:-:S02]  /*1efe0*/  LEA.HI.X.SX32 R13, R13, UR13, 0x1, P0 ;  /* 0x0000000d0d0d7c11 */ /* 0x000fc400080f0eff */
[----:B------:R-:W-:Y:S01]  /*1eff0*/  IADD3 R8, P0, PT, R9, UR12, RZ ;  /* 0x0000000c09087c10 */ /* 0x000fe2000ff1e0ff */
[C---:B------:R-:W-:Y:S01]  /*1f000*/  IMAD R140, R149.reuse, UR9, R0 ;  /* 0x00000009958c7c24 */ /* 0x040fe2000f8e0200 */
[----:B------:R-:W-:Y:S01]  /*1f010*/  IADD3 R138, PT, PT, R110, R112, R87 ;  /* 0x000000706e8a7210 */ /* 0x000fe20007ffe057 */
[----:B------:R-:W-:Y:S01]  /*1f020*/  VIADD R149, R149, UR4 ;  /* 0x0000000495957c36 */ /* 0x000fe20008000000 */
[----:B------:R0:W4:Y:S01]  /*1f030*/  LDG.E.U8 R112, desc[UR6][R26.64] ;  /* 0x000000061a707981 */ /* 0x000122000c1e1100 */
[----:B------:R-:W-:Y:S02]  /*1f040*/  LEA.HI.X.SX32 R9, R9, UR13, 0x1, P0 ;  /* 0x0000000d09097c11 */ /* 0x000fe400080f0eff */
[----:B------:R-:W-:Y:S01]  /*1f050*/  IADD3 R59, PT, PT, R59, R138, R86 ;  /* 0x0000008a3b3b7210 */ /* 0x000fe20007ffe056 */
[----:B------:R-:W4:Y:S01]  /*1f060*/  LDG.E.U8 R87, desc[UR6][R12.64] ;  /* 0x000000060c577981 */ /* 0x000f22000c1e1100 */
[----:B-1----:R-:W-:Y:S01]  /*1f070*/  IADD3 R30, P0, PT, R140, UR12, RZ ;  /* 0x0000000c8c1e7c10 */ /* 0x002fe2000ff1e0ff */
[----:B0-----:R-:W-:-:S02]  /*1f080*/  IMAD R27, R149, UR9, R0 ;  /* 0x00000009951b7c24 */ /* 0x001fc4000f8e0200 */
[----:B------:R0:W4:Y:S01]  /*1f090*/  LDG.E.U8 R110, desc[UR6][R8.64] ;  /* 0x00000006086e7981 */ /* 0x000122000c1e1100 */
[----:B------:R-:W-:Y:S01]  /*1f0a0*/  VIADD R149, R149, UR4 ;  /* 0x0000000495957c36 */ /* 0x000fe20008000000 */
[----:B------:R-:W-:Y:S02]  /*1f0b0*/  LEA.HI.X.SX32 R31, R140, UR13, 0x1, P0 ;  /* 0x0000000d8c1f7c11 */ /* 0x000fe400080f0eff */
[----:B------:R-:W-:Y:S01]  /*1f0c0*/  IADD3 R138, PT, PT, R16, R59, R7 ;  /* 0x0000003b108a7210 */ /* 0x000fe20007ffe007 */
[--C-:B------:R-:W-:Y:S01]  /*1f0d0*/  IMAD R7, R149, UR9, R0.reuse ;  /* 0x0000000995077c24 */ /* 0x100fe2000f8e0200 */
[----:B------:R-:W-:Y:S01]  /*1f0e0*/  IADD3 R26, P0, PT, R27, UR12, RZ ;  /* 0x0000000c1b1a7c10 */ /* 0x000fe2000ff1e0ff */
[----:B------:R-:W-:Y:S01]  /*1f0f0*/  VIADD R149, R149, UR4 ;  /* 0x0000000495957c36 */ /* 0x000fe20008000000 */
[----:B------:R1:W4:Y:S02]  /*1f100*/  LDG.E.U8 R86, desc[UR6][R30.64] ;  /* 0x000000061e567981 */ /* 0x000324000c1e1100 */
[----:B------:R-:W-:Y:S01]  /*1f110*/  LEA.HI.X.SX32 R27, R27, UR13, 0x1, P0 ;  /* 0x0000000d1b1b7c11 */ /* 0x000fe200080f0eff */
[----:B0-----:R-:W-:Y:S01]  /*1f120*/  IMAD R9, R149, UR9, R0 ;  /* 0x0000000995097c24 */ /* 0x001fe2000f8e0200 */
[----:B------:R-:W-:Y:S01]  /*1f130*/  IADD3 R12, P0, PT, R7, UR12, RZ ;  /* 0x0000000c070c7c10 */ /* 0x000fe2000ff1e0ff */
[----:B------:R-:W-:-:S02]  /*1f140*/  VIADD R149, R149, UR4 ;  /* 0x0000000495957c36 */ /* 0x000fc40008000000 */
[----:B------:R0:W4:Y:S01]  /*1f150*/  LDG.E.U8 R59, desc[UR6][R26.64] ;  /* 0x000000061a3b7981 */ /* 0x000122000c1e1100 */
[----:B------:R-:W-:Y:S01]  /*1f160*/  LEA.HI.X.SX32 R13, R7, UR13, 0x1, P0 ;  /* 0x0000000d070d7c11 */ /* 0x000fe200080f0eff */
[--C-:B------:R-:W-:Y:S01]  /*1f170*/  IMAD R140, R149, UR9, R0.reuse ;  /* 0x00000009958c7c24 */ /* 0x100fe2000f8e0200 */
[----:B------:R-:W-:Y:S01]  /*1f180*/  IADD3 R8, P0, PT, R9, UR12, RZ ;  /* 0x0000000c09087c10 */ /* 0x000fe2000ff1e0ff */
[----:B------:R-:W-:Y:S02]  /*1f190*/  VIADD R149, R149, UR4 ;  /* 0x0000000495957c36 */ /* 0x000fe40008000000 */
[----:B------:R0:W4:Y:S01]  /*1f1a0*/  LDG.E.U8 R7, desc[UR6][R12.64] ;  /* 0x000000060c077981 */ /* 0x000122000c1e1100 */
[----:B------:R-:W-:Y:S02]  /*1f1b0*/  LEA.HI.X.SX32 R9, R9, UR13, 0x1, P0 ;  /* 0x0000000d09097c11 */ /* 0x000fe400080f0eff */
[----:B-1----:R-:W-:Y:S01]  /*1f1c0*/  IADD3 R30, P0, PT, R140, UR12, RZ ;  /* 0x0000000c8c1e7c10 */ /* 0x002fe2000ff1e0ff */
[----:B0-----:R-:W-:-:S02]  /*1f1d0*/  IMAD R27, R149, UR9, R0 ;  /* 0x00000009951b7c24 */ /* 0x001fc4000f8e0200 */
[----:B------:R-:W-:Y:S01]  /*1f1e0*/  VIADD R149, R149, UR4 ;  /* 0x0000000495957c36 */ /* 0x000fe20008000000 */
[----:B------:R-:W-:Y:S01]  /*1f1f0*/  LEA.HI.X.SX32 R31, R140, UR13, 0x1, P0 ;  /* 0x0000000d8c1f7c11 */ /* 0x000fe200080f0eff */
[----:B------:R0:W4:Y:S01]  /*1f200*/  LDG.E.U8 R16, desc[UR6][R8.64] ;  /* 0x0000000608107981 */ /* 0x000122000c1e1100 */
[----:B------:R-:W-:Y:S01]  /*1f210*/  IADD3 R26, P0, PT, R27, UR12, RZ ;  /* 0x0000000c1b1a7c10 */ /* 0x000fe2000ff1e0ff */
[C-C-:B------:R-:W-:Y:S02]  /*1f220*/  IMAD R13, R149.reuse, UR9, R0.reuse ;  /* 0x00000009950d7c24 */ /* 0x140fe4000f8e0200 */
[----:B------:R-:W-:Y:S01]  /*1f230*/  VIADD R149, R149, UR4 ;  /* 0x0000000495957c36 */ /* 0x000fe20008000000 */
[----:B------:R-:W-:Y:S02]  /*1f240*/  LEA.HI.X.SX32 R27, R27, UR13, 0x1, P0 ;  /* 0x0000000d1b1b7c11 */ /* 0x000fe400080f0eff */
[----:B------:R-:W-:Y:S01]  /*1f250*/  IADD3 R12, P0, PT, R13, UR12, RZ ;  /* 0x0000000c0d0c7c10 */ /* 0x000fe2000ff1e0ff */
[----:B0-----:R-:W-:Y:S01]  /*1f260*/  IMAD R9, R149, UR9, R0 ;  /* 0x0000000995097c24 */ /* 0x001fe2000f8e0200 */
[----:B------:R-:W-:Y:S01]  /*1f270*/  IADD3 R52, PT, PT, R133, R138, R52 ;  /* 0x0000008a85347210 */ /* 0x000fe20007ffe034 */
[----:B------:R-:W-:Y:S01]  /*1f280*/  VIADD R149, R149, UR4 ;  /* 0x0000000495957c36 */ /* 0x000fe20008000000 */
[----:B------:R-:W-:Y:S01]  /*1f290*/  LEA.HI.X.SX32 R13, R13, UR13, 0x1, P0 ;  /* 0x0000000d0d0d7c11 */ /* 0x000fe200080f0eff */
[----:B------:R0:W4:Y:S01]  /*1f2a0*/  LDG.E.U8 R141, desc[UR6][R26.64] ;  /* 0x000000061a8d7981 */ /* 0x000122000c1e1100 */
[----:B------:R-:W-:Y:S01]  /*1f2b0*/  IADD3 R8, P0, PT, R9, UR12, RZ ;  /* 0x0000000c09087c10 */ /* 0x000fe2000ff1e0ff */
[----:B------:R-:W-:Y:S01]  /*1f2c0*/  IMAD R138, R149, UR9, R0 ;  /* 0x00000009958a7c24 */ /* 0x000fe2000f8e0200 */
[----:B------:R-:W-:Y:S01]  /*1f2d0*/  IADD3 R133, PT, PT, R95, R52, R14 ;  /* 0x000000345f857210 */ /* 0x000fe20007ffe00e */
[----:B------:R-:W-:Y:S01]  /*1f2e0*/  VIADD R149, R149, UR4 ;  /* 0x0000000495957c36 */ /* 0x000fe20008000000 */
[----:B------:R-:W-:Y:S01]  /*1f2f0*/  LEA.HI.X.SX32 R9, R9, UR13, 0x1, P0 ;  /* 0x0000000d09097c11 */ /* 0x000fe200080f0eff */
[----:B------:R1:W4:Y:S04]  /*1f300*/  LDG.E.U8 R52, desc[UR6][R30.64] ;  /* 0x000000061e347981 */ /* 0x000328000c1e1100 */
[----:B------:R5:W4:Y:S01]  /*1f310*/  LDG.E.U8 R14, desc[UR6][R12.64] ;  /* 0x000000060c0e7981 */ /* 0x000b22000c1e1100 */
[----:B0-----:R-:W-:-:S03]  /*1f320*/  IMAD R27, R149, UR9, R0 ;  /* 0x00000009951b7c24 */ /* 0x001fc6000f8e0200 */
[----:B------:R0:W4:Y:S01]  /*1f330*/  LDG.E.U8 R95, desc[UR6][R8.64] ;  /* 0x00000006085f7981 */ /* 0x000122000c1e1100 */
[----:B-1----:R-:W-:Y:S01]  /*1f340*/  IADD3 R30, P0, PT, R138, UR12, RZ ;  /* 0x0000000c8a1e7c10 */ /* 0x002fe2000ff1e0ff */
[----:B------:R-:W-:-:S03]  /*1f350*/  VIADD R149, R149, UR4 ;  /* 0x0000000495957c36 */ /* 0x000fc60008000000 */
[----:B------:R-:W-:Y:S02]  /*1f360*/  LEA.HI.X.SX32 R31, R138, UR13, 0x1, P0 ;  /* 0x0000000d8a1f7c11 */ /* 0x000fe400080f0eff */
[----:B------:R-:W-:Y:S01]  /*1f370*/  IADD3 R26, P0, PT, R27, UR12, RZ ;  /* 0x0000000c1b1a7c10 */ /* 0x000fe2000ff1e0ff */
[----:B-----5:R-:W-:Y:S01]  /*1f380*/  IMAD R13, R149, UR9, R0 ;  /* 0x00000009950d7c24 */ /* 0x020fe2000f8e0200 */
[----:B------:R-:W-:Y:S02]  /*1f390*/  IADD3 R50, PT, PT, R50, R133, R117 ;  /* 0x0000008532327210 */ /* 0x000fe40007ffe075 */
[----:B------:R-:W-:Y:S01]  /*1f3a0*/  LEA.HI.X.SX32 R27, R27, UR13, 0x1, P0 ;  /* 0x0000000d1b1b7c11 */ /* 0x000fe200080f0eff */
[----:B------:R-:W-:Y:S01]  /*1f3b0*/  VIADD R149, R149, UR4 ;  /* 0x0000000495957c36 */ /* 0x000fe20008000000 */
[----:B------:R-:W-:Y:S02]  /*1f3c0*/  IADD3 R117, PT, PT, R43, R50, R42 ;  /* 0x000000322b757210 */ /* 0x000fe40007ffe02a */
[----:B------:R-:W5:Y:S01]  /*1f3d0*/  LDG.E.U8 R43, desc[UR6][R30.64] ;  /* 0x000000061e2b7981 */ /* 0x000f62000c1e1100 */
[----:B------:R-:W-:Y:S01]  /*1f3e0*/  IADD3 R12, P0, PT, R13, UR12, RZ ;  /* 0x0000000c0d0c7c10 */ /* 0x000fe2000ff1e0ff */
[----:B0-----:R-:W-:-:S02]  /*1f3f0*/  IMAD R9, R149, UR9, R0 ;  /* 0x0000000995097c24 */ /* 0x001fc4000f8e0200 */
[----:B------:R0:W5:Y:S01]  /*1f400*/  LDG.E.U8 R42, desc[UR6][R26.64] ;  /* 0x000000061a2a7981 */ /* 0x000162000c1e1100 */
[----:B------:R-:W-:Y:S01]  /*1f410*/  VIADD R149, R149, UR4 ;  /* 0x0000000495957c36 */ /* 0x000fe20008000000 */
[----:B------:R-:W-:Y:S02]  /*1f420*/  LEA.HI.X.SX32 R13, R13, UR13, 0x1, P0 ;  /* 0x0000000d0d0d7c11 */ /* 0x000fe400080f0eff */
[----:B------:R-:W-:Y:S01]  /*1f430*/  IADD3 R8, P0, PT, R9, UR12, RZ ;  /* 0x0000000c09087c10 */ /* 0x000fe2000ff1e0ff */
[C-C-:B------:R-:W-:Y:S02]  /*1f440*/  IMAD R138, R149.reuse, UR9, R0.reuse ;  /* 0x00000009958a7c24 */ /* 0x140fe4000f8e0200 */
[----:B------:R-:W-:Y:S01]  /*1f450*/  VIADD R149, R149, UR4 ;  /* 0x0000000495957c36 */ /* 0x000fe20008000000 */
[----:B------:R-:W-:Y:S01]  /*1f460*/  LEA.HI.X.SX32 R9, R9, UR13, 0x1, P0 ;  /* 0x0000000d09097c11 */ /* 0x000fe200080f0eff */
[----:B------:R1:W5:Y:S01]  /*1f470*/  LDG.E.U8 R50, desc[UR6][R12.64] ;  /* 0x000000060c327981 */ /* 0x000362000c1e1100 */
[----:B------:R-:W-:Y:S01]  /*1f480*/  IADD3 R103, PT, PT, R104, R117, R103 ;  /* 0x0000007568677210 */ /* 0x000fe20007ffe067 */
[C-C-:B0-----:R-:W-:Y:S01]  /*1f490*/  IMAD R27, R149.reuse, UR9, R0.reuse ;  /* 0x00000009951b7c24 */ /* 0x141fe2000f8e0200 */
        /* <DEDUP_REMOVED lines=9> */
[----:B------:R-:W-:Y:S01]  /*1f530*/  LEA.HI.X.SX32 R27, R27, UR13, 0x1, P0 ;  /* 0x0000000d1b1b7c11 */ /* 0x000fe200080f0eff */
[--C-:B------:R-:W-:Y:S01]  /*1f540*/  IMAD R6, R149, UR9, R0.reuse ;  /* 0x0000000995067c24 */ /* 0x100fe2000f8e0200 */
[----:B-1----:R-:W-:Y:S01]  /*1f550*/  IADD3 R12, P0, PT, R5, UR12, RZ ;  /* 0x0000000c050c7c10 */ /* 0x002fe2000ff1e0ff */
[----:B------:R-:W-:Y:S02]  /*1f560*/  VIADD R149, R149, UR4 ;  /* 0x0000000495957c36 */ /* 0x000fe40008000000 */
[----:B------:R1:W5:Y:S01]  /*1f570*/  LDG.E.U8 R104, desc[UR6][R26.64] ;  /* 0x000000061a687981 */ /* 0x000362000c1e1100 */
[----:B------:R-:W-:Y:S02]  /*1f580*/  LEA.HI.X.SX32 R13, R5, UR13, 0x1, P0 ;  /* 0x0000000d050d7c11 */ /* 0x000fe400080f0eff */
[----:B0-----:R-:W-:Y:S01]  /*1f590*/  IADD3 R8, P0, PT, R6, UR12, RZ ;  /* 0x0000000c06087c10 */ /* 0x001fe2000ff1e0ff */
[----:B------:R-:W-:-:S02]  /*1f5a0*/  IMAD R138, R149, UR9, R0 ;  /* 0x00000009958a7c24 */ /* 0x000fc4000f8e0200 */
[----:B------:R-:W-:Y:S01]  /*1f5b0*/  VIADD R149, R149, UR4 ;  /* 0x0000000495957c36 */ /* 0x000fe20008000000 */
[----:B------:R-:W-:Y:S01]  /*1f5c0*/  LEA.HI.X.SX32 R9, R6, UR13, 0x1, P0 ;  /* 0x0000000d06097c11 */ /* 0x000fe200080f0eff */
[----:B------:R0:W5:Y:S01]  /*1f5d0*/  LDG.E.U8 R5, desc[UR6][R12.64] ;  /* 0x000000060c057981 */ /* 0x000162000c1e1100 */
[C---:B------:R-:W-:Y:S01]  /*1f5e0*/  IADD3 R30, P0, PT, R138.reuse, UR12, RZ ;  /* 0x0000000c8a1e7c10 */ /* 0x040fe2000ff1e0ff */
[----:B-1----:R-:W-:Y:S01]  /*1f5f0*/  IMAD R27, R149, UR9, R0 ;  /* 0x00000009951b7c24 */ /* 0x002fe2000f8e0200 */
[----:B------:R-:W-:Y:S01]  /*1f600*/  IADD3 R97, PT, PT, R97, R117, R108 ;  /* 0x0000007561617210 */ /* 0x000fe20007ffe06c */
[----:B------:R1:W5:Y:S01]  /*1f610*/  LDG.E.U8 R6, desc[UR6][R8.64] ;  /* 0x0000000608067981 */ /* 0x000362000c1e1100 */
[----:B------:R-:W-:Y:S01]  /*1f620*/  VIADD R149, R149, UR4 ;  /* 0x0000000495957c36 */ /* 0x000fe20008000000 */
[----:B------:R-:W-:Y:S02]  /*1f630*/  LEA.HI.X.SX32 R31, R138, UR13, 0x1, P0 ;  /* 0x0000000d8a1f7c11 */ /* 0x000fe400080f0eff */
[----:B------:R-:W-:Y:S01]  /*1f640*/  IADD3 R138, PT, PT, R102, R97, R49 ;  /* 0x00000061668a7210 */ /* 0x000fe20007ffe031 */
[----:B------:R-:W-:Y:S01]  /*1f650*/  VIADD R97, R149, UR4 ;  /* 0x0000000495617c36 */ /* 0x000fe20008000000 */
[----:B------:R-:W-:Y:S01]  /*1f660*/  IADD3 R26, P0, PT, R27, UR12, RZ ;  /* 0x0000000c1b1a7c10 */ /* 0x000fe2000ff1e0ff */
[--C-:B0-----:R-:W-:Y:S01]  /*1f670*/  IMAD R13, R149, UR9, R0.reuse ;  /* 0x00000009950d7c24 */ /* 0x101fe2000f8e0200 */
[----:B------:R0:W5:Y:S02]  /*1f680*/  LDG.E.U8 R117, desc[UR6][R30.64] ;  /* 0x000000061e757981 */ /* 0x000164000c1e1100 */
[----:B------:R-:W-:Y:S01]  /*1f690*/  LEA.HI.X.SX32 R27, R27, UR13, 0x1, P0 ;  /* 0x0000000d1b1b7c11 */ /* 0x000fe200080f0eff */
[----:B-1----:R-:W-:Y:S01]  /*1f6a0*/  IMAD R9, R97, UR9, R0 ;  /* 0x0000000961097c24 */ /* 0x002fe2000f8e0200 */
[----:B------:R-:W-:Y:S01]  /*1f6b0*/  IADD3 R12, P0, PT, R13, UR12, RZ ;  /* 0x0000000c0d0c7c10 */ /* 0x000fe2000ff1e0ff */
[----:B------:R-:W-:-:S02]  /*1f6c0*/  VIADD R171, R171, UR4 ;  /* 0x00000004abab7c36 */ /* 0x000fc40008000000 */
[----:B------:R-:W-:Y:S01]  /*1f6d0*/  VIADD R69, R69, UR4 ;  /* 0x0000000445457c36 */ /* 0x000fe20008000000 */
[----:B------:R-:W-:Y:S01]  /*1f6e0*/  LEA.HI.X.SX32 R13, R13, UR13, 0x1, P0 ;  /* 0x0000000d0d0d7c11 */ /* 0x000fe200080f0eff */
[--C-:B------:R-:W-:Y:S01]  /*1f6f0*/  IMAD R140, R171, UR9, R0.reuse ;  /* 0x00000009ab8c7c24 */ /* 0x100fe2000f8e0200 */
[----:B------:R-:W-:Y:S01]  /*1f700*/  IADD3 R8, P0, PT, R9, UR12, RZ ;  /* 0x0000000c09087c10 */ /* 0x000fe2000ff1e0ff */
[----:B------:R1:W5:Y:S01]  /*1f710*/  LDG.E.U8 R108, desc[UR6][R26.64] ;  /* 0x000000061a6c7981 */ /* 0x000362000c1e1100 */
[----:B------:R-:W-:Y:S02]  /*1f720*/  VIADD R147, R147, UR4 ;  /* 0x0000000493937c36 */ /* 0x000fe40008000000 */
[----:B------:R-:W-:Y:S01]  /*1f730*/  LEA.HI.X.SX32 R9, R9, UR13, 0x1, P0 ;  /* 0x0000000d09097c11 */ /* 0x000fe200080f0eff */
[----:B0-----:R-:W-:Y:S01]  /*1f740*/  IMAD R30, R69, UR9, R0 ;  /* 0x00000009451e7c24 */ /* 0x001fe2000f8e0200 */
[----:B------:R0:W5:Y:S01]  /*1f750*/  LDG.E.U8 R49, desc[UR6][R12.64] ;  /* 0x000000060c317981 */ /* 0x000162000c1e1100 */
[----:B------:R-:W-:-:S02]  /*1f760*/  VIADD R97, R97, UR4 ;  /* 0x0000000461617c36 */ /* 0x000fc40008000000 */
[--C-:B------:R-:W-:Y:S01]  /*1f770*/  IMAD R31, R147, UR9, R0.reuse ;  /* 0x00000009931f7c24 */ /* 0x100fe2000f8e0200 */
[----:B------:R0:W5:Y:S01]  /*1f780*/  LDG.E.U8 R102, desc[UR6][R8.64] ;  /* 0x0000000608667981 */ /* 0x000162000c1e1100 */
[----:B-1----:R-:W-:Y:S01]  /*1f790*/  IADD3 R26, P0, PT, R140, UR12, RZ ;  /* 0x0000000c8c1a7c10 */ /* 0x002fe2000ff1e0ff */
[----:B------:R-:W-:-:S03]  /*1f7a0*/  IMAD R97, R97, UR9, R0 ;  /* 0x0000000961617c24 */ /* 0x000fc6000f8e0200 */
[----:B------:R-:W-:Y:S02]  /*1f7b0*/  LEA.HI.X.SX32 R27, R140, UR13, 0x1, P0 ;  /* 0x0000000d8c1b7c11 */ /* 0x000fe400080f0eff */
[----:B0-----:R-:W-:Y:S02]  /*1f7c0*/  IADD3 R12, P0, PT, R30, UR12, RZ ;  /* 0x0000000c1e0c7c10 */ /* 0x001fe4000ff1e0ff */
[----:B------:R-:W-:Y:S02]  /*1f7d0*/  IADD3 R57, PT, PT, R116, R138, R57 ;  /* 0x0000008a74397210 */ /* 0x000fe40007ffe039 */
[----:B------:R-:W-:Y:S02]  /*1f7e0*/  IADD3 R8, P1, PT, R31, UR12, RZ ;  /* 0x0000000c1f087c10 */ /* 0x000fe4000ff3e0ff */
[----:B------:R-:W-:Y:S02]  /*1f7f0*/  LEA.HI.X.SX32 R13, R30, UR13, 0x1, P0 ;  /* 0x0000000d1e0d7c11 */ /* 0x000fe400080f0eff */
[----:B------:R-:W-:-:S02]  /*1f800*/  IADD3 R30, P0, PT, R97, UR12, RZ ;  /* 0x0000000c611e7c10 */ /* 0x000fc4000ff1e0ff */
[----:B------:R-:W-:Y:S02]  /*1f810*/  LEA.HI.X.SX32 R9, R31, UR13, 0x1, P1 ;  /* 0x0000000d1f097c11 */ /* 0x000fe400088f0eff */
[----:B---3--:R-:W-:Y:S02]  /*1f820*/  IADD3 R116, PT, PT, R88, R57, R17 ;  /* 0x0000003958747210 */ /* 0x008fe40007ffe011 */
[----:B------:R-:W-:Y:S01]  /*1f830*/  LEA.HI.X.SX32 R31, R97, UR13, 0x1, P0 ;  /* 0x0000000d611f7c11 */ /* 0x000fe200080f0eff */
[----:B------:R-:W-:Y:S01]  /*1f840*/  VIADD R159, R159, UR4 ;  /* 0x000000049f9f7c36 */ /* 0x000fe20008000000 */
[----:B------:R-:W-:Y:S01]  /*1f850*/  IADD3 R116, PT, PT, R93, R116, R44 ;  /* 0x000000745d747210 */ /* 0x000fe20007ffe02c */
[----:B------:R-:W-:Y:S01]  /*1f860*/  VIADD R163, R163, UR4 ;  /* 0x00000004a3a37c36 */ /* 0x000fe20008000000 */
[----:B------:R0:W3:Y:S04]  /*1f870*/  LDG.E.U8 R17, desc[UR6][R26.64] ;  /* 0x000000061a117981 */ /* 0x0000e8000c1e1100 */
[----:B------:R-:W3:Y:S01]  /*1f880*/  LDG.E.U8 R44, desc[UR6][R30.64] ;  /* 0x000000061e2c7981 */ /* 0x000ee2000c1e1100 */
[----:B------:R-:W-:-:S02]  /*1f890*/  IMAD R138, R159, UR9, R0 ;  /* 0x000000099f8a7c24 */ /* 0x000fc4000f8e0200 */
[----:B------:R-:W-:Y:S01]  /*1f8a0*/  VIADD R167, R167, UR4 ;  /* 0x00000004a7a77c36 */ /* 0x000fe20008000000 */
[----:B------:R1:W3:Y:S02]  /*1f8b0*/  LDG.E.U8 R88, desc[UR6][R12.64] ;  /* 0x000000060c587981 */ /* 0x0002e4000c1e1100 */
[C---:B0-----:R-:W-:Y:S01]  /*1f8c0*/  IADD3 R26, P0, PT, R138.reuse, UR12, RZ ;  /* 0x0000000c8a1a7c10 */ /* 0x041fe2000ff1e0ff */
[--C-:B------:R-:W-:Y:S01]  /*1f8d0*/  IMAD R93, R163, UR9, R0.reuse ;  /* 0x00000009a35d7c24 */ /* 0x100fe2000f8e0200 */
[----:B------:R0:W3:Y:S02]  /*1f8e0*/  LDG.E.U8 R57, desc[UR6][R8.64] ;  /* 0x0000000608397981 */ /* 0x0000e4000c1e1100 */
[----:B------:R-:W-:Y:S01]  /*1f8f0*/  LEA.HI.X.SX32 R27, R138, UR13, 0x1, P0 ;  /* 0x0000000d8a1b7c11 */ /* 0x000fe200080f0eff */
[----:B------:R-:W-:Y:S02]  /*1f900*/  IMAD R138, R167, UR9, R0 ;  /* 0x00000009a78a7c24 */ /* 0x000fe4000f8e0200 */
[----:B------:R-:W-:Y:S01]  /*1f910*/  VIADD R169, R169, UR4 ;  /* 0x00000004a9a97c36 */ /* 0x000fe20008000000 */
[----:B-1----:R-:W-:Y:S01]  /*1f920*/  IADD3 R12, P1, PT, R93, UR12, RZ ;  /* 0x0000000c5d0c7c10 */ /* 0x002fe2000ff3e0ff */
[----:B------:R-:W-:Y:S01]  /*1f930*/  VIADD R161, R161, UR4 ;  /* 0x00000004a1a17c36 */ /* 0x000fe20008000000 */
[----:B--2---:R-:W-:Y:S01]  /*1f940*/  IADD3 R68, PT, PT, R107, R116, R68 ;  /* 0x000000746b447210 */ /* 0x004fe20007ffe044 */
[--C-:B------:R-:W-:Y:S01]  /*1f950*/  IMAD R30, R169, UR9, R0.reuse ;  /* 0x00000009a91e7c24 */ /* 0x100fe2000f8e0200 */
[C---:B0-----:R-:W-:Y:S01]  /*1f960*/  IADD3 R8, P0, PT, R138.reuse, UR12, RZ ;  /* 0x0000000c8a087c10 */ /* 0x041fe2000ff1e0ff */
[----:B------:R-:W-:Y:S01]  /*1f970*/  VIADD R151, R151, UR4 ;  /* 0x0000000497977c36 */ /* 0x000fe20008000000 */
[----:B------:R-:W-:Y:S01]  /*1f980*/  LEA.HI.X.SX32 R13, R93, UR13, 0x1, P1 ;  /* 0x0000000d5d0d7c11 */ /* 0x000fe200088f0eff */
[----:B------:R0:W2:Y:S01]  /*1f990*/  LDG.E.U8 R97, desc[UR6][R26.64] ;  /* 0x000000061a617981 */ /* 0x0000a2000c1e1100 */
[----:B------:R-:W-:Y:S01]  /*1f9a0*/  LEA.HI.X.SX32 R9, R138, UR13, 0x1, P0 ;  /* 0x0000000d8a097c11 */ /* 0x000fe200080f0eff */
[----:B------:R-:W-:Y:S01]  /*1f9b0*/  IMAD R31, R161, UR9, R0 ;  /* 0x00000009a11f7c24 */ /* 0x000fe2000f8e0200 */
[----:B------:R-:W-:Y:S01]  /*1f9c0*/  IADD3 R138, PT, PT, R41, R68, R40 ;  /* 0x00000044298a7210 */ /* 0x000fe20007ffe028 */
[----:B------:R1:W2:Y:S01]  /*1f9d0*/  LDG.E.U8 R93, desc[UR6][R12.64] ;  /* 0x000000060c5d7981 */ /* 0x0002a2000c1e1100 */
[C---:B------:R-:W-:Y:S01]  /*1f9e0*/  IADD3 R40, P0, PT, R30.reuse, UR12, RZ ;  /* 0x0000000c1e287c10 */ /* 0x040fe2000ff1e0ff */
[----:B0-----:R-:W-:Y:S01]  /*1f9f0*/  IMAD R26, R151, UR9, R0 ;  /* 0x00000009971a7c24 */ /* 0x001fe2000f8e0200 */
[----:B------:R-:W-:Y:S01]  /*1fa00*/  IADD3 R68, P1, PT, R31, UR12, RZ ;  /* 0x0000000c1f447c10 */ /* 0x000fe2000ff3e0ff */
[----:B------:R0:W2:Y:S01]  /*1fa10*/  LDG.E.U8 R107, desc[UR6][R8.64] ;  /* 0x00000006086b7981 */ /* 0x0000a2000c1e1100 */
[----:B-1----:R-:W-:Y:S01]  /*1fa20*/  VIADD R13, R69, UR4 ;  /* 0x00000004450d7c36 */ /* 0x002fe20008000000 */
[----:B------:R-:W-:-:S02]  /*1fa30*/  LEA.HI.X.SX32 R41, R30, UR13, 0x1, P0 ;  /* 0x0000000d1e297c11 */ /* 0x000fc400080f0eff */
[C---:B------:R-:W-:Y:S01]  /*1fa40*/  IADD3 R30, P0, PT, R26.reuse, UR12, RZ ;  /* 0x0000000c1a1e7c10 */ /* 0x040fe2000ff1e0ff */
[C-C-:B------:R-:W-:Y:S02]  /*1fa50*/  IMAD R12, R13.reuse, UR9, R0.reuse ;  /* 0x000000090d0c7c24 */ /* 0x140fe4000f8e0200 */
[----:B------:R-:W-:Y:S01]  /*1fa60*/  VIADD R13, R13, UR4 ;  /* 0x000000040d0d7c36 */ /* 0x000fe20008000000 */
[----:B------:R-:W-:Y:S01]  /*1fa70*/  LEA.HI.X.SX32 R69, R31, UR13, 0x1, P1 ;  /* 0x0000000d1f457c11 */ /* 0x000fe200088f0eff */
[----:B------:R1:W2:Y:S01]  /*1fa80*/  LDG.E.U8 R40, desc[UR6][R40.64] ;  /* 0x0000000628287981 */ /* 0x0002a2000c1e1100 */
[----:B------:R-:W-:Y:S01]  /*1fa90*/  LEA.HI.X.SX32 R31, R26, UR13, 0x1, P0 ;  /* 0x0000000d1a1f7c11 */ /* 0x000fe200080f0eff */
[C-C-:B0-----:R-:W-:Y:S01]  /*1faa0*/  IMAD R8, R13.reuse, UR9, R0.reuse ;  /* 0x000000090d087c24 */ /* 0x141fe2000f8e0200 */
[----:B------:R-:W-:Y:S01]  /*1fab0*/  IADD3 R26, P0, PT, R12, UR12, RZ ;  /* 0x0000000c0c1a7c10 */ /* 0x000fe2000ff1e0ff */
[----:B------:R-:W-:Y:S01]  /*1fac0*/  VIADD R9, R13, UR4 ;  /* 0x000000040d097c36 */ /* 0x000fe20008000000 */
[----:B------:R-:W-:Y:S01]  /*1fad0*/  IADD3 R138, PT, PT, R84, R138, R51 ;  /* 0x0000008a548a7210 */ /* 0x000fe20007ffe033 */
[----:B------:R0:W2:Y:S01]  /*1fae0*/  LDG.E.U8 R116, desc[UR6][R30.64] ;  /* 0x000000061e747981 */ /* 0x0000a2000c1e1100 */
[----:B------:R-:W-:Y:S01]  /*1faf0*/  LEA.HI.X.SX32 R27, R12, UR13, 0x1, P0 ;  /* 0x0000000d0c1b7c11 */ /* 0x000fe200080f0eff */
[C---:B------:R-:W-:Y:S01]  /*1fb00*/  IMAD R140, R9.reuse, UR9, R0 ;  /* 0x00000009098c7c24 */ /* 0x040fe2000f8e0200 */
[C---:B------:R-:W-:Y:S01]  /*1fb10*/  IADD3 R12, P0, PT, R8.reuse, UR12, RZ ;  /* 0x0000000c080c7c10 */ /* 0x040fe2000ff1e0ff */
[----:B-1----:R-:W-:Y:S01]  /*1fb20*/  VIADD R41, R9, UR4 ;  /* 0x0000000409297c36 */ /* 0x002fe20008000000 */
[----:B------:R-:W-:Y:S01]  /*1fb30*/  IADD3 R56, PT, PT, R145, R138, R56 ;  /* 0x0000008a91387210 */ /* 0x000fe20007ffe038 */
[----:B------:R1:W2:Y:S01]  /*1fb40*/  LDG.E.U8 R51, desc[UR6][R26.64] ;  /* 0x000000061a337981 */ /* 0x0002a2000c1e1100 */
[----:B------:R-:W-:-:S02]  /*1fb50*/  LEA.HI.X.SX32 R13, R8, UR13, 0x1, P0 ;  /* 0x0000000d080d7c11 */ /* 0x000fc400080f0eff */
[C---:B------:R-:W-:Y:S01]  /*1fb60*/  IADD3 R8, P0, PT, R140.reuse, UR12, RZ ;  /* 0x0000000c8c087c10 */ /* 0x040fe2000ff1e0ff */
[----:B------:R-:W2:Y:S03]  /*1fb70*/  LDG.E.U8 R84, desc[UR6][R68.64] ;  /* 0x0000000644547981 */ /* 0x000ea6000c1e1100 */
[----:B------:R-:W-:Y:S01]  /*1fb80*/  LEA.HI.X.SX32 R9, R140, UR13, 0x1, P0 ;  /* 0x0000000d8c097c11 */ /* 0x000fe200080f0eff */
[C---:B------:R-:W-:Y:S02]  /*1fb90*/  IMAD R140, R41.reuse, UR9, R0 ;  /* 0x00000009298c7c24 */ /* 0x040fe4000f8e0200 */
[----:B------:R-:W-:-:S03]  /*1fba0*/  VIADD R41, R41, UR4 ;  /* 0x0000000429297c36 */ /* 0x000fc60008000000 */
[C---:B0-----:R-:W-:Y:S01]  /*1fbb0*/  IADD3 R30, P0, PT, R140.reuse, UR12, RZ ;  /* 0x0000000c8c1e7c10 */ /* 0x041fe2000ff1e0ff */
[----:B-1----:R-:W-:Y:S01]  /*1fbc0*/  IMAD R27, R41, UR9, R0 ;  /* 0x00000009291b7c24 */ /* 0x002fe2000f8e0200 */
[----:B------:R-:W-:Y:S01]  /*1fbd0*/  IADD3 R138, PT, PT, R75, R56, R10 ;  /* 0x000000384b8a7210 */ /* 0x000fe20007ffe00a */
[----:B------:R-:W-:Y:S01]  /*1fbe0*/  VIADD R41, R41, UR4 ;  /* 0x0000000429297c36 */ /* 0x000fe20008000000 */
[----:B------:R-:W-:Y:S01]  /*1fbf0*/  LEA.HI.X.SX32 R31, R140, UR13, 0x1, P0 ;  /* 0x0000000d8c1f7c11 */ /* 0x000fe200080f0eff */
[----:B------:R0:W2:Y:S01]  /*1fc00*/  LDG.E.U8 R68, desc[UR6][R12.64] ;  /* 0x000000060c447981 */ /* 0x0000a2000c1e1100 */
[----:B------:R-:W-:Y:S01]  /*1fc10*/  IADD3 R26, P0, PT, R27, UR12, RZ ;  /* 0x0000000c1b1a7c10 */ /* 0x000fe2000ff1e0ff */
[C---:B------:R-:W-:Y:S02]  /*1fc20*/  IMAD R10, R41.reuse, UR9, R0 ;  /* 0x00000009290a7c24 */ /* 0x040fe4000f8e0200 */
[----:B------:R-:W-:Y:S01]  /*1fc30*/  VIADD R75, R41, UR4 ;  /* 0x00000004294b7c36 */ /* 0x000fe20008000000 */
[----:B------:R1:W2:Y:S01]  /*1fc40*/  LDG.E.U8 R69, desc[UR6][R8.64] ;  /* 0x0000000608457981 */ /* 0x0002a2000c1e1100 */
[----:B------:R-:W-:-:S02]  /*1fc50*/  LEA.HI.X.SX32 R27, R27, UR13, 0x1, P0 ;  /* 0x0000000d1b1b7c11 */ /* 0x000fc400080f0eff */
[C---:B------:R-:W-:Y:S01]  /*1fc60*/  VIADD R145, R75.reuse, UR4 ;  /* 0x000000044b917c36 */ /* 0x040fe20008000000 */
[----:B------:R1:W2:Y:S01]  /*1fc70*/  LDG.E.U8 R41, desc[UR6][R30.64] ;  /* 0x000000061e297981 */ /* 0x0002a2000c1e1100 */
[----:B0-----:R-:W-:Y:S01]  /*1fc80*/  IADD3 R12, P0, PT, R10, UR12, RZ ;  /* 0x0000000c0a0c7c10 */ /* 0x001fe2000ff1e0ff */
[----:B-1----:R-:W-:-:S03]  /*1fc90*/  IMAD R9, R75, UR9, R0 ;  /* 0x000000094b097c24 */ /* 0x002fc6000f8e0200 */
[----:B------:R-:W-:Y:S01]  /*1fca0*/  LEA.HI.X.SX32 R13, R10, UR13, 0x1, P0 ;  /* 0x0000000d0a0d7c11 */ /* 0x000fe200080f0eff */
[C-C-:B------:R-:W-:Y:S01]  /*1fcb0*/  IMAD R140, R145.reuse, UR9, R0.reuse ;  /* 0x00000009918c7c24 */ /* 0x140fe2000f8e0200 */
[----:B------:R0:W2:Y:S01]  /*1fcc0*/  LDG.E.U8 R56, desc[UR6][R26.64] ;  /* 0x000000061a387981 */ /* 0x0000a2000c1e1100 */
[----:B------:R-:W-:Y:S01]  /*1fcd0*/  VIADD R145, R145, UR4 ;  /* 0x0000000491917c36 */ /* 0x000fe20008000000 */
[C---:B------:R-:W-:Y:S02]  /*1fce0*/  IADD3 R8, P0, PT, R9.reuse, UR12, RZ ;  /* 0x0000000c09087c10 */ /* 0x040fe4000ff1e0ff */
[----:B------:R1:W2:Y:S02]  /*1fcf0*/  LDG.E.U8 R75, desc[UR6][R12.64] ;  /* 0x000000060c4b7981 */ /* 0x0002a4000c1e1100 */
[----:B------:R-:W-:Y:S02]  /*1fd00*/  LEA.HI.X.SX32 R9, R9, UR13, 0x1, P0 ;  /* 0x0000000d09097c11 */ /* 0x000fe400080f0eff */
[----:B------:R-:W-:Y:S01]  /*1fd10*/  IADD3 R30, P0, PT, R140, UR12, RZ ;  /* 0x0000000c8c1e7c10 */ /* 0x000fe2000ff1e0ff */
[----:B0-----:R-:W-:-:S02]  /*1fd20*/  IMAD R27, R145, UR9, R0 ;  /* 0x00000009911b7c24 */ /* 0x001fc4000f8e0200 */
[----:B------:R0:W2:Y:S01]  /*1fd30*/  LDG.E.U8 R10, desc[UR6][R8.64] ;  /* 0x00000006080a7981 */ /* 0x0000a2000c1e1100 */
        /* <DEDUP_REMOVED lines=28> */
[--C-:B0-----:R-:W-:Y:S01]  /*1ff00*/  IMAD R9, R145, UR9, R0.reuse ;  /* 0x0000000991097c24 */ /* 0x101fe2000f8e0200 */
[----:B------:R-:W-:Y:S01]  /*1ff10*/  IADD3 R12, P0, PT, R13, UR12, RZ ;  /* 0x0000000c0d0c7c10 */ /* 0x000fe2000ff1e0ff */
[----:B------:R-:W-:Y:S01]  /*1ff20*/  VIADD R145, R145, UR4 ;  /* 0x0000000491917c36 */ /* 0x000fe20008000000 */
[----:B----4-:R-:W-:Y:S02]  /*1ff30*/  IADD3 R112, PT, PT, R112, R136, R143 ;  /* 0x0000008870707210 */ /* 0x010fe40007ffe08f */
[----:B------:R-:W-:Y:S01]  /*1ff40*/  LEA.HI.X.SX32 R13, R13, UR13, 0x1, P0 ;  /* 0x0000000d0d0d7c11 */ /* 0x000fe200080f0eff */
[----:B------:R-:W-:Y:S01]  /*1ff50*/  IMAD R140, R145, UR9, R0 ;  /* 0x00000009918c7c24 */ /* 0x000fe2000f8e0200 */
[----:B------:R-:W-:Y:S01]  /*1ff60*/  IADD3 R8, P0, PT, R9, UR12, RZ ;  /* 0x0000000c09087c10 */ /* 0x000fe2000ff1e0ff */
[----:B------:R-:W-:Y:S01]  /*1ff70*/  VIADD R145, R145, UR4 ;  /* 0x0000000491917c36 */ /* 0x000fe20008000000 */
[----:B------:R-:W-:Y:S01]  /*1ff80*/  IADD3 R136, PT, PT, R110, R112, R87 ;  /* 0x000000706e887210 */ /* 0x000fe20007ffe057 */
[----:B------:R0:W4:Y:S01]  /*1ff90*/  LDG.E.U8 R143, desc[UR6][R26.64] ;  /* 0x000000061a8f7981 */ /* 0x000122000c1e1100 */
[----:B------:R-:W-:Y:S01]  /*1ffa0*/  LEA.HI.X.SX32 R9, R9, UR13, 0x1, P0 ;  /* 0x0000000d09097c11 */ /* 0x000fe200080f0eff */
[----:B------:R-:W-:-:S02]  /*1ffb0*/  VIADD R165, R165, UR4 ;  /* 0x00000004a5a57c36 */ /* 0x000fc40008000000 */
[----:B------:R1:W4:Y:S01]  /*1ffc0*/  LDG.E.U8 R112, desc[UR6][R30.64] ;  /* 0x000000061e707981 */ /* 0x000322000c1e1100 */
[----:B------:R-:W-:-:S03]  /*1ffd0*/  VIADD R171, R171, UR4 ;  /* 0x00000004abab7c36 */ /* 0x000fc60008000000 */
[----:B------:R1:W4:Y:S01]  /*1ffe0*/  LDG.E.U8 R87, desc[UR6][R12.64] ;  /* 0x000000060c577981 */ /* 0x000322000c1e1100 */
[----:B0-----:R-:W-:-:S03]  /*1fff0*/  IMAD R27, R145, UR9, R0 ;  /* 0x00000009911b7c24 */ /* 0x001fc6000f8e0200 */
[----:B------:R0:W4:Y:S01]  /*20000*/  LDG.E.U8 R110, desc[UR6][R8.64] ;  /* 0x00000006086e7981 */ /* 0x000122000c1e1100 */
[----:B-1----:R-:W-:-:S04]  /*20010*/  IADD3 R30, P0, PT, R140, UR12, RZ ;  /* 0x0000000c8c1e7c10 */ /* 0x002fc8000ff1e0ff */
[----:B------:R-:W-:Y:S01]  /*20020*/  LEA.HI.X.SX32 R31, R140, UR13, 0x1, P0 ;  /* 0x0000000d8c1f7c11 */ /* 0x000fe200080f0eff */
[--C-:B------:R-:W-:Y:S01]  /*20030*/  IMAD R13, R165, UR9, R0.reuse ;  /* 0x00000009a50d7c24 */ /* 0x100fe2000f8e0200 */
[----:B------:R-:W-:Y:S01]  /*20040*/  IADD3 R26, P0, PT, R27, UR12, RZ ;  /* 0x0000000c1b1a7c10 */ /* 0x000fe2000ff1e0ff */
[----:B------:R-:W-:Y:S02]  /*20050*/  VIADD R145, R145, UR4 ;  /* 0x0000000491917c36 */ /* 0x000fe40008000000 */
[----:B0-----:R-:W-:Y:S01]  /*20060*/  IMAD R9, R171, UR9, R0 ;  /* 0x00000009ab097c24 */ /* 0x001fe2000f8e0200 */
[----:B------:R-:W-:Y:S02]  /*20070*/  LEA.HI.X.SX32 R27, R27, UR13, 0x1, P0 ;  /* 0x0000000d1b1b7c11 */ /* 0x000fe400080f0eff */
[----:B------:R-:W-:Y:S02]  /*20080*/  IADD3 R12, P0, PT, R13, UR12, RZ ;  /* 0x0000000c0d0c7c10 */ /* 0x000fe4000ff1e0ff */
[----:B------:R-:W-:Y:S01]  /*20090*/  IADD3 R59, PT, PT, R59, R136, R86 ;  /* 0x000000883b3b7210 */ /* 0x000fe20007ffe056 */
[----:B------:R-:W-:Y:S01]  /*200a0*/  IMAD R140, R145, UR9, R0 ;  /* 0x00000009918c7c24 */ /* 0x000fe2000f8e0200 */
[----:B------:R-:W-:Y:S01]  /*200b0*/  LEA.HI.X.SX32 R13, R13, UR13, 0x1, P0 ;  /* 0x0000000d0d0d7c11 */ /* 0x000fe200080f0eff */
[----:B------:R-:W-:Y:S01]  /*200c0*/  VIADD R145, R145, UR4 ;  /* 0x0000000491917c36 */ /* 0x000fe20008000000 */
[----:B------:R-:W-:Y:S01]  /*200d0*/  IADD3 R8, P0, PT, R9, UR12, RZ ;  /* 0x0000000c09087c10 */ /* 0x000fe2000ff1e0ff */
[----:B------:R0:W4:Y:S01]  /*200e0*/  LDG.E.U8 R86, desc[UR6][R26.64] ;  /* 0x000000061a567981 */ /* 0x000122000c1e1100 */
[----:B------:R-:W-:-:S02]  /*200f0*/  IADD3 R136, PT, PT, R16, R59, R7 ;  /* 0x0000003b10887210 */ /* 0x000fc40007ffe007 */
[----:B------:R-:W-:Y:S01]  /*20100*/  LEA.HI.X.SX32 R9, R9, UR13, 0x1, P0 ;  /* 0x0000000d09097c11 */ /* 0x000fe200080f0eff */
[----:B------:R1:W4:Y:S01]  /*20110*/  LDG.E.U8 R7, desc[UR6][R30.64] ;  /* 0x000000061e077981 */ /* 0x000322000c1e1100 */
[----:B------:R-:W-:-:S03]  /*20120*/  IADD3 R52, PT, PT, R141, R136, R52 ;  /* 0x000000888d347210 */ /* 0x000fc60007ffe034 */
[----:B------:R5:W4:Y:S01]  /*20130*/  LDG.E.U8 R59, desc[UR6][R12.64] ;  /* 0x000000060c3b7981 */ /* 0x000b22000c1e1100 */
[C---:B0-----:R-:W-:Y:S02]  /*20140*/  IMAD R27, R145.reuse, UR9, R0 ;  /* 0x00000009911b7c24 */ /* 0x041fe4000f8e0200 */
[----:B------:R-:W-:Y:S01]  /*20150*/  VIADD R145, R145, UR4 ;  /* 0x0000000491917c36 */ /* 0x000fe20008000000 */
[----:B------:R0:W4:Y:S01]  /*20160*/  LDG.E.U8 R16, desc[UR6][R8.64] ;  /* 0x0000000608107981 */ /* 0x000122000c1e1100 */
[C---:B-1----:R-:W-:Y:S02]  /*20170*/  IADD3 R30, P0, PT, R140.reuse, UR12, RZ ;  /* 0x0000000c8c1e7c10 */ /* 0x042fe4000ff1e0ff */
[----:B------:R-:W-:Y:S02]  /*20180*/  IADD3 R136, PT, PT, R95, R52, R14 ;  /* 0x000000345f887210 */ /* 0x000fe40007ffe00e */
[----:B------:R-:W-:Y:S01]  /*20190*/  LEA.HI.X.SX32 R31, R140, UR13, 0x1, P0 ;  /* 0x0000000d8c1f7c11 */ /* 0x000fe200080f0eff */
[--C-:B-----5:R-:W-:Y:S01]  /*201a0*/  IMAD R13, R145, UR9, R0.reuse ;  /* 0x00000009910d7c24 */ /* 0x120fe2000f8e0200 */
[----:B------:R-:W-:Y:S01]  /*201b0*/  IADD3 R26, P0, PT, R27, UR12, RZ ;  /* 0x0000000c1b1a7c10 */ /* 0x000fe2000ff1e0ff */
[----:B------:R-:W-:Y:S01]  /*201c0*/  VIADD R95, R145, UR4 ;  /* 0x00000004915f7c36 */ /* 0x000fe20008000000 */
[----:B------:R-:W-:Y:S01]  /*201d0*/  IADD3 R136, PT, PT, R42, R136, R43 ;  /* 0x000000882a887210 */ /* 0x000fe20007ffe02b */
[----:B------:R-:W5:Y:S01]  /*201e0*/  LDG.E.U8 R52, desc[UR6][R30.64] ;  /* 0x000000061e347981 */ /* 0x000f62000c1e1100 */
[----:B------:R-:W-:Y:S01]  /*201f0*/  LEA.HI.X.SX32 R27, R27, UR13, 0x1, P0 ;  /* 0x0000000d1b1b7c11 */ /* 0x000fe200080f0eff */
[----:B0-----:R-:W-:Y:S01]  /*20200*/  IMAD R9, R95, UR9, R0 ;  /* 0x000000095f097c24 */ /* 0x001fe2000f8e0200 */
[----:B------:R-:W-:Y:S01]  /*20210*/  IADD3 R12, P0, PT, R13, UR12, RZ ;  /* 0x0000000c0d0c7c10 */ /* 0x000fe2000ff1e0ff */
[----:B------:R-:W-:-:S02]  /*20220*/  VIADD R95, R95, UR4 ;  /* 0x000000045f5f7c36 */ /* 0x000fc40008000000 */
[----:B------:R0:W5:Y:S01]  /*20230*/  LDG.E.U8 R145, desc[UR6][R26.64] ;  /* 0x000000061a917981 */ /* 0x000162000c1e1100 */
[----:B------:R-:W-:Y:S01]  /*20240*/  LEA.HI.X.SX32 R13, R13, UR13, 0x1, P0 ;  /* 0x0000000d0d0d7c11 */ /* 0x000fe200080f0eff */
[--C-:B------:R-:W-:Y:S01]  /*20250*/  IMAD R140, R95, UR9, R0.reuse ;  /* 0x000000095f8c7c24 */ /* 0x100fe2000f8e0200 */
[----:B------:R-:W-:Y:S01]  /*20260*/  IADD3 R8, P0, PT, R9, UR12, RZ ;  /* 0x0000000c09087c10 */ /* 0x000fe2000ff1e0ff */
[----:B------:R-:W-:Y:S02]  /*20270*/  VIADD R141, R95, UR4 ;  /* 0x000000045f8d7c36 */ /* 0x000fe40008000000 */
[----:B------:R1:W5:Y:S01]  /*20280*/  LDG.E.U8 R14, desc[UR6][R12.64] ;  /* 0x000000060c0e7981 */ /* 0x000362000c1e1100 */
[----:B------:R-:W-:Y:S02]  /*20290*/  LEA.HI.X.SX32 R9, R9, UR13, 0x1, P0 ;  /* 0x0000000d09097c11 */ /* 0x000fe400080f0eff */
[----:B------:R-:W-:Y:S01]  /*202a0*/  IADD3 R42, P0, PT, R140, UR12, RZ ;  /* 0x0000000c8c2a7c10 */ /* 0x000fe2000ff1e0ff */
[----:B0-----:R-:W-:-:S02]  /*202b0*/  IMAD R27, R141, UR9, R0 ;  /* 0x000000098d1b7c24 */ /* 0x001fc4000f8e0200 */
[----:B------:R-:W-:Y:S01]  /*202c0*/  VIADD R141, R141, UR4 ;  /* 0x000000048d8d7c36 */ /* 0x000fe20008000000 */
[----:B------:R-:W-:Y:S01]  /*202d0*/  LEA.HI.X.SX32 R43, R140, UR13, 0x1, P0 ;  /* 0x0000000d8c2b7c11 */ /* 0x000fe200080f0eff */
[----:B------:R0:W5:Y:S01]  /*202e0*/  LDG.E.U8 R95, desc[UR6][R8.64] ;  /* 0x00000006085f7981 */ /* 0x000162000c1e1100 */
[----:B------:R-:W-:Y:S01]  /*202f0*/  IADD3 R26, P0, PT, R27, UR12, RZ ;  /* 0x0000000c1b1a7c10 */ /* 0x000fe2000ff1e0ff */
[C-C-:B-1----:R-:W-:Y:S02]  /*20300*/  IMAD R13, R141.reuse, UR9, R0.reuse ;  /* 0x000000098d0d7c24 */ /* 0x142fe4000f8e0200 */
[----:B------:R-:W-:Y:S01]  /*20310*/  VIADD R31, R141, UR4 ;  /* 0x000000048d1f7c36 */ /* 0x000fe20008000000 */
[----:B------:R-:W-:Y:S01]  /*20320*/  LEA.HI.X.SX32 R27, R27, UR13, 0x1, P0 ;  /* 0x0000000d1b1b7c11 */ /* 0x000fe200080f0eff */
[----:B------:R-:W5:Y:S01]  /*20330*/  LDG.E.U8 R141, desc[UR6][R42.64] ;  /* 0x000000062a8d7981 */ /* 0x000f62000c1e1100 */
[----:B------:R-:W-:Y:S01]  /*20340*/  IADD3 R12, P0, PT, R13, UR12, RZ ;  /* 0x0000000c0d0c7c10 */ /* 0x000fe2000ff1e0ff */
[----:B0-----:R-:W-:-:S03]  /*20350*/  IMAD R9, R31, UR9, R0 ;  /* 0x000000091f097c24 */ /* 0x001fc6000f8e0200 */
[----:B------:R-:W-:Y:S01]  /*20360*/  LEA.HI.X.SX32 R13, R13, UR13, 0x1, P0 ;  /* 0x0000000d0d0d7c11 */ /* 0x000fe200080f0eff */
[----:B------:R-:W-:Y:S01]  /*20370*/  VIADD R31, R31, UR4 ;  /* 0x000000041f1f7c36 */ /* 0x000fe20008000000 */
[----:B------:R-:W-:-:S03]  /*20380*/  IADD3 R8, P0, PT, R9, UR12, RZ ;  /* 0x0000000c09087c10 */ /* 0x000fc6000ff1e0ff */
[----:B------:R-:W5:Y:S01]  /*20390*/  LDG.E.U8 R30, desc[UR6][R12.64] ;  /* 0x000000060c1e7981 */ /* 0x000f62000c1e1100 */
[----:B------:R-:W-:Y:S02]  /*203a0*/  IADD3 R133, PT, PT, R133, R136, R50 ;  /* 0x0000008885857210 */ /* 0x000fe40007ffe032 */
[----:B------:R-:W-:Y:S01]  /*203b0*/  LEA.HI.X.SX32 R9, R9, UR13, 0x1, P0 ;  /* 0x0000000d09097c11 */ /* 0x000fe200080f0eff */
[----:B------:R0:W5:Y:S01]  /*203c0*/  LDG.E.U8 R50, desc[UR6][R26.64] ;  /* 0x000000061a327981 */ /* 0x000162000c1e1100 */
[C-C-:B------:R-:W-:Y:S02]  /*203d0*/  IMAD R136, R31.reuse, UR9, R0.reuse ;  /* 0x000000091f887c24 */ /* 0x140fe4000f8e0200 */
[----:B------:R-:W-:Y:S02]  /*203e0*/  VIADD R149, R31, UR4 ;  /* 0x000000041f957c36 */ /* 0x000fe40008000000 */
[----:B------:R1:W5:Y:S01]  /*203f0*/  LDG.E.U8 R31, desc[UR6][R8.64] ;  /* 0x00000006081f7981 */ /* 0x000362000c1e1100 */
[----:B------:R-:W-:Y:S01]  /*20400*/  IADD3 R103, PT, PT, R104, R133, R103 ;  /* 0x0000008568677210 */ /* 0x000fe20007ffe067 */
[----:B0-----:R-:W-:-:S02]  /*20410*/  IMAD R27, R149, UR9, R0 ;  /* 0x00000009951b7c24 */ /* 0x001fc4000f8e0200 */
[----:B------:R-:W-:Y:S01]  /*20420*/  VIADD R149, R149, UR4 ;  /* 0x0000000495957c36 */ /* 0x000fe20008000000 */
[----:B------:R-:W-:Y:S02]  /*20430*/  IADD3 R42, P0, PT, R136, UR12, RZ ;  /* 0x0000000c882a7c10 */ /* 0x000fe4000ff1e0ff */
[----:B------:R-:W-:Y:S01]  /*20440*/  IADD3 R133, PT, PT, R6, R103, R5 ;  /* 0x0000006706857210 */ /* 0x000fe20007ffe005 */
[C---:B------:R-:W-:Y:S01]  /*20450*/  IMAD R5, R149.reuse, UR9, R0 ;  /* 0x0000000995057c24 */ /* 0x040fe2000f8e0200 */
[----:B------:R-:W-:Y:S01]  /*20460*/  LEA.HI.X.SX32 R43, R136, UR13, 0x1, P0 ;  /* 0x0000000d882b7c11 */ /* 0x000fe200080f0eff */
[----:B------:R-:W-:Y:S01]  /*20470*/  VIADD R149, R149, UR4 ;  /* 0x0000000495957c36 */ /* 0x000fe20008000000 */
[----:B------:R-:W-:-:S03]  /*20480*/  IADD3 R26, P0, PT, R27, UR12, RZ ;  /* 0x0000000c1b1a7c10 */ /* 0x000fc6000ff1e0ff */
[--C-:B------:R-:W-:Y:S01]  /*20490*/  IMAD R6, R149, UR9, R0.reuse ;  /* 0x0000000995067c24 */ /* 0x100fe2000f8e0200 */
[----:B------:R-:W-:Y:S01]  /*204a0*/  LEA.HI.X.SX32 R27, R27, UR13, 0x1, P0 ;  /* 0x0000000d1b1b7c11 */ /* 0x000fe200080f0eff */
[----:B------:R-:W-:Y:S01]  /*204b0*/  VIADD R149, R149, UR4 ;  /* 0x0000000495957c36 */ /* 0x000fe20008000000 */
[----:B------:R-:W-:Y:S01]  /*204c0*/  IADD3 R12, P0, PT, R5, UR12, RZ ;  /* 0x0000000c050c7c10 */ /* 0x000fe2000ff1e0ff */
[----:B------:R0:W5:Y:S02]  /*204d0*/  LDG.E.U8 R103, desc[UR6][R42.64] ;  /* 0x000000062a677981 */ /* 0x000164000c1e1100 */
[----:B------:R-:W-:Y:S01]  /*204e0*/  IMAD R136, R149, UR9, R0 ;  /* 0x0000000995887c24 */ /* 0x000fe2000f8e0200 */
[----:B------:R-:W-:Y:S01]  /*204f0*/  LEA.HI.X.SX32 R13, R5, UR13, 0x1, P0 ;  /* 0x0000000d050d7c11 */ /* 0x000fe200080f0eff */
[----:B------:R-:W-:Y:S01]  /*20500*/  VIADD R149, R149, UR4 ;  /* 0x0000000495957c36 */ /* 0x000fe20008000000 */
[C---:B-1----:R-:W-:Y:S01]  /*20510*/  IADD3 R8, P0, PT, R6.reuse, UR12, RZ ;  /* 0x0000000c06087c10 */ /* 0x042fe2000ff1e0ff */
[----:B------:R1:W5:Y:S03]  /*20520*/  LDG.E.U8 R104, desc[UR6][R26.64] ;  /* 0x000000061a687981 */ /* 0x000366000c1e1100 */
[----:B------:R-:W-:Y:S01]  /*20530*/  LEA.HI.X.SX32 R9, R6, UR13, 0x1, P0 ;  /* 0x0000000d06097c11 */ /* 0x000fe200080f0eff */
[----:B------:R1:W5:Y:S01]  /*20540*/  LDG.E.U8 R5, desc[UR6][R12.64] ;  /* 0x000000060c057981 */ /* 0x000362000c1e1100 */
[----:B0-----:R-:W-:-:S03]  /*20550*/  IADD3 R42, P0, PT, R136, UR12, RZ ;  /* 0x0000000c882a7c10 */ /* 0x001fc6000ff1e0ff */
[----:B------:R0:W5:Y:S01]  /*20560*/  LDG.E.U8 R6, desc[UR6][R8.64] ;  /* 0x0000000608067981 */ /* 0x000162000c1e1100 */
[C---:B-1----:R-:W-:Y:S02]  /*20570*/  IMAD R27, R149.reuse, UR9, R0 ;  /* 0x00000009951b7c24 */ /* 0x042fe4000f8e0200 */
[----:B------:R-:W-:Y:S01]  /*20580*/  VIADD R149, R149, UR4 ;  /* 0x0000000495957c36 */ /* 0x000fe20008000000 */
[----:B------:R-:W-:-:S03]  /*20590*/  LEA.HI.X.SX32 R43, R136, UR13, 0x1, P0 ;  /* 0x0000000d882b7c11 */ /* 0x000fc600080f0eff */
[C---:B------:R-:W-:Y:S02]  /*205a0*/  IMAD R13, R149.reuse, UR9, R0 ;  /* 0x00000009950d7c24 */ /* 0x040fe4000f8e0200 */
[----:B------:R-:W-:Y:S01]  /*205b0*/  VIADD R149, R149, UR4 ;  /* 0x0000000495957c36 */ /* 0x000fe20008000000 */
[----:B------:R-:W-:-:S03]  /*205c0*/  IADD3 R26, P0, PT, R27, UR12, RZ ;  /* 0x0000000c1b1a7c10 */ /* 0x000fc6000ff1e0ff */
        /* <DEDUP_REMOVED lines=8> */
[----:B------:R-:W5:Y:S01]  /*20650*/  LDG.E.U8 R133, desc[UR6][R42.64] ;  /* 0x000000062a857981 */ /* 0x000f62000c1e1100 */
[----:B------:R-:W-:-:S02]  /*20660*/  LEA.HI.X.SX32 R13, R13, UR13, 0x1, P0 ;  /* 0x0000000d0d0d7c11 */ /* 0x000fc400080f0eff */
[----:B------:R-:W-:Y:S01]  /*20670*/  IADD3 R8, P0, PT, R9, UR12, RZ ;  /* 0x0000000c09087c10 */ /* 0x000fe2000ff1e0ff */
[----:B------:R0:W5:Y:S01]  /*20680*/  LDG.E.U8 R108, desc[UR6][R26.64] ;  /* 0x000000061a6c7981 */ /* 0x000162000c1e1100 */
[----:B---3--:R-:W-:Y:S02]  /*20690*/  IADD3 R117, PT, PT, R45, R117, R44 ;  /* 0x000000752d757210 */ /* 0x008fe40007ffe02c */
[----:B------:R-:W-:Y:S01]  /*206a0*/  LEA.HI.X.SX32 R9, R9, UR13, 0x1, P0 ;  /* 0x0000000d09097c11 */ /* 0x000fe200080f0eff */
[----:B------:R1:W3:Y:S01]  /*206b0*/  LDG.E.U8 R49, desc[UR6][R12.64] ;  /* 0x000000060c317981 */ /* 0x0002e2000c1e1100 */
[----:B------:R-:W-:-:S03]  /*206c0*/  IADD3 R44, P0, PT, R136, UR12, RZ ;  /* 0x0000000c882c7c10 */ /* 0x000fc6000ff1e0ff */
[----:B------:R1:W3:Y:S01]  /*206d0*/  LDG.E.U8 R102, desc[UR6][R8.64] ;  /* 0x0000000608667981 */ /* 0x0002e2000c1e1100 */
[C---:B0-----:R-:W-:Y:S02]  /*206e0*/  IMAD R27, R149.reuse, UR9, R0 ;  /* 0x00000009951b7c24 */ /* 0x041fe4000f8e0200 */
[----:B------:R-:W-:Y:S01]  /*206f0*/  VIADD R149, R149, UR4 ;  /* 0x0000000495957c36 */ /* 0x000fe20008000000 */
[----:B------:R-:W-:-:S03]  /*20700*/  LEA.HI.X.SX32 R45, R136, UR13, 0x1, P0 ;  /* 0x0000000d882d7c11 */ /* 0x000fc600080f0eff */
[C-C-:B-1----:R-:W-:Y:S02]  /*20710*/  IMAD R13, R149.reuse, UR9, R0.reuse ;  /* 0x00000009950d7c24 */ /* 0x142fe4000f8e0200 */
[----:B------:R-:W-:Y:S01]  /*20720*/  VIADD R149, R149, UR4 ;  /* 0x0000000495957c36 */ /* 0x000fe20008000000 */
[----:B------:R-:W-:Y:S01]  /*20730*/  IADD3 R26, P0, PT, R27, UR12, RZ ;  /* 0x0000000c1b1a7c10 */ /* 0x000fe2000ff1e0ff */
[----:B------:R-:W3:Y:S02]  /*20740*/  LDG.E.U8 R45, desc[UR6][R44.64] ;  /* 0x000000062c2d7981 */ /* 0x000ee4000c1e1100 */
[C-C-:B------:R-:W-:Y:S02]  /*20750*/  IMAD R9, R149.reuse, UR9, R0.reuse ;  /* 0x0000000995097c24 */ /* 0x140fe4000f8e0200 */
[----:B------:R-:W-:Y:S01]  /*20760*/  VIADD R149, R149, UR4 ;  /* 0x0000000495957c36 */ /* 0x000fe20008000000 */
[----:B------:R-:W-:Y:S02]  /*20770*/  LEA.HI.X.SX32 R27, R27, UR13, 0x1, P0 ;  /* 0x0000000d1b1b7c11 */ /* 0x000fe400080f0eff */
[----:B------:R-:W-:Y:S01]  /*20780*/  IADD3 R12, P0, PT, R13, UR12, RZ ;  /* 0x0000000c0d0c7c10 */ /* 0x000fe2000ff1e0ff */
[----:B------:R-:W-:-:S02]  /*20790*/  IMAD R42, R149, UR9, R0 ;  /* 0x00000009952a7c24 */ /* 0x000fc4000f8e0200 */
[----:B------:R-:W-:Y:S01]  /*207a0*/  VIADD R149, R149, UR4 ;  /* 0x0000000495957c36 */ /* 0x000fe20008000000 */
[----:B------:R-:W-:Y:S02]  /*207b0*/  IADD3 R71, PT, PT, R94, R117, R71 ;  /* 0x000000755e477210 */ /* 0x000fe40007ffe047 */
[----:B------:R-:W-:Y:S01]  /*207c0*/  LEA.HI.X.SX32 R13, R13, UR13, 0x1, P0 ;  /* 0x0000000d0d0d7c11 */ /* 0x000fe200080f0eff */
[----:B------:R0:W3:Y:S01]  /*207d0*/  LDG.E.U8 R94, desc[UR6][R26.64] ;  /* 0x000000061a5e7981 */ /* 0x0000e2000c1e1100 */
[----:B------:R-:W-:Y:S02]  /*207e0*/  IADD3 R8, P0, PT, R9, UR12, RZ ;  /* 0x0000000c09087c10 */ /* 0x000fe4000ff1e0ff */
[----:B------:R-:W-:Y:S01]  /*207f0*/  IADD3 R55, PT, PT, R55, R71, R54 ;  /* 0x0000004737377210 */ /* 0x000fe20007ffe036 */
[----:B------:R1:W3:Y:S01]  /*20800*/  LDG.E.U8 R43, desc[UR6][R12.64] ;  /* 0x000000060c2b7981 */ /* 0x0002e2000c1e1100 */
[----:B------:R-:W-:Y:S01]  /*20810*/  LEA.HI.X.SX32 R9, R9, UR13, 0x1, P0 ;  /* 0x0000000d09097c11 */ /* 0x000fe200080f0eff */
[C-C-:B0-----:R-:W-:Y:S01]  /*20820*/  IMAD R27, R149.reuse, UR9, R0.reuse ;  /* 0x00000009951b7c24 */ /* 0x141fe2000f8e0200 */
[----:B------:R-:W-:Y:S01]  /*20830*/  IADD3 R54, P0, PT, R42, UR12, RZ ;  /* 0x0000000c2a367c10 */ /* 0x000fe2000ff1e0ff */
[----:B------:R-:W-:Y:S01]  /*20840*/  VIADD R149, R149, UR4 ;  /* 0x0000000495957c36 */ /* 0x000fe20008000000 */
[----:B------:R-:W-:Y:S01]  /*20850*/  IADD3 R117, PT, PT, R70, R55, R29 ;  /* 0x0000003746757210 */ /* 0x000fe20007ffe01d */
[----:B------:R0:W3:Y:S02]  /*20860*/  LDG.E.U8 R44, desc[UR6][R8.64] ;  /* 0x00000006082c7981 */ /* 0x0000e4000c1e1100 */
[C---:B-1----:R-:W-:Y:S01]  /*20870*/  VIADD R13, R149.reuse, UR4 ;  /* 0x00000004950d7c36 */ /* 0x042fe20008000000 */
[----:B------:R-:W-:Y:S01]  /*20880*/  LEA.HI.X.SX32 R55, R42, UR13, 0x1, P0 ;  /* 0x0000000d2a377c11 */ /* 0x000fe200080f0eff */
[----:B------:R-:W-:Y:S01]  /*20890*/  IMAD R149, R149, UR9, R0 ;  /* 0x0000000995957c24 */ /* 0x000fe2000f8e0200 */
[----:B------:R-:W-:-:S03]  /*208a0*/  IADD3 R26, P0, PT, R27, UR12, RZ ;  /* 0x0000000c1b1a7c10 */ /* 0x000fc6000ff1e0ff */
[----:B------:R1:W3:Y:S01]  /*208b0*/  LDG.E.U8 R70, desc[UR6][R54.64] ;  /* 0x0000000636467981 */ /* 0x0002e2000c1e1100 */
[----:B0-----:R-:W-:Y:S01]  /*208c0*/  IMAD R9, R13, UR9, R0 ;  /* 0x000000090d097c24 */ /* 0x001fe2000f8e0200 */
[----:B------:R-:W-:Y:S02]  /*208d0*/  LEA.HI.X.SX32 R27, R27, UR13, 0x1, P0 ;  /* 0x0000000d1b1b7c11 */ /* 0x000fe400080f0eff */
[----:B------:R-:W-:Y:S02]  /*208e0*/  IADD3 R12, P0, PT, R149, UR12, RZ ;  /* 0x0000000c950c7c10 */ /* 0x000fe4000ff1e0ff */
[----:B------:R-:W-:Y:S01]  /*208f0*/  IADD3 R8, P1, PT, R9, UR12, RZ ;  /* 0x0000000c09087c10 */ /* 0x000fe2000ff3e0ff */
[----:B------:R-:W3:Y:S01]  /*20900*/  LDG.E.U8 R71, desc[UR6][R26.64] ;  /* 0x000000061a477981 */ /* 0x000ee2000c1e1100 */
[----:B------:R-:W-:Y:S02]  /*20910*/  LEA.HI.X.SX32 R13, R149, UR13, 0x1, P0 ;  /* 0x0000000d950d7c11 */ /* 0x000fe400080f0eff */
[----:B------:R-:W-:-:S03]  /*20920*/  LEA.HI.X.SX32 R9, R9, UR13, 0x1, P1 ;  /* 0x0000000d09097c11 */ /* 0x000fc600088f0eff */
[----:B------:R0:W3:Y:S04]  /*20930*/  LDG.E.U8 R29, desc[UR6][R12.64] ;  /* 0x000000060c1d7981 */ /* 0x0000e8000c1e1100 */
[----:B------:R0:W3:Y:S01]  /*20940*/  LDG.E.U8 R42, desc[UR6][R8.64] ;  /* 0x00000006082a7981 */ /* 0x0000e2000c1e1100 */
[----:B------:R-:W-:Y:S02]  /*20950*/  VIADD R147, R147, UR4 ;  /* 0x0000000493937c36 */ /* 0x000fe40008000000 */
[----:B------:R-:W-:Y:S02]  /*20960*/  VIADD R159, R159, UR4 ;  /* 0x000000049f9f7c36 */ /* 0x000fe40008000000 */
[----:B------:R-:W-:Y:S02]  /*20970*/  IMAD R136, R147, UR9, R0 ;  /* 0x0000000993887c24 */ /* 0x000fe4000f8e0200 */
[----:B------:R-:W-:-:S02]  /*20980*/  VIADD R163, R163, UR4 ;  /* 0x00000004a3a37c36 */ /* 0x000fc40008000000 */
[--C-:B------:R-:W-:Y:S01]  /*20990*/  IMAD R140, R159, UR9, R0.reuse ;  /* 0x000000099f8c7c24 */ /* 0x100fe2000f8e0200 */
[----:B-1----:R-:W-:Y:S01]  /*209a0*/  IADD3 R54, P0, PT, R136, UR12, RZ ;  /* 0x0000000c88367c10 */ /* 0x002fe2000ff1e0ff */
[----:B------:R-:W-:Y:S02]  /*209b0*/  VIADD R167, R167, UR4 ;  /* 0x00000004a7a77c36 */ /* 0x000fe40008000000 */
[--C-:B0-----:R-:W-:Y:S01]  /*209c0*/  IMAD R13, R163, UR9, R0.reuse ;  /* 0x00000009a30d7c24 */ /* 0x101fe2000f8e0200 */
[----:B------:R-:W-:Y:S01]  /*209d0*/  IADD3 R26, P1, PT, R140, UR12, RZ ;  /* 0x0000000c8c1a7c10 */ /* 0x000fe2000ff3e0ff */
[--C-:B------:R-:W-:Y:S01]  /*209e0*/  IMAD R9, R167, UR9, R0.reuse ;  /* 0x00000009a7097c24 */ /* 0x100fe2000f8e0200 */
[----:B------:R-:W-:Y:S01]  /*209f0*/  LEA.HI.X.SX32 R55, R136, UR13, 0x1, P0 ;  /* 0x0000000d88377c11 */ /* 0x000fe200080f0eff */
[----:B------:R-:W-:Y:S01]  /*20a00*/  VIADD R169, R169, UR4 ;  /* 0x00000004a9a97c36 */ /* 0x000fe20008000000 */
[----:B------:R-:W-:Y:S01]  /*20a10*/  IADD3 R12, P0, PT, R13, UR12, RZ ;  /* 0x0000000c0d0c7c10 */ /* 0x000fe2000ff1e0ff */
[----:B------:R-:W-:Y:S01]  /*20a20*/  VIADD R161, R161, UR4 ;  /* 0x00000004a1a17c36 */ /* 0x000fe20008000000 */
[----:B------:R-:W-:Y:S01]  /*20a30*/  IADD3 R85, PT, PT, R106, R117, R85 ;  /* 0x000000756a557210 */ /* 0x000fe20007ffe055 */
[----:B------:R0:W3:Y:S01]  /*20a40*/  LDG.E.U8 R136, desc[UR6][R54.64] ;  /* 0x0000000636887981 */ /* 0x0000e2000c1e1100 */
[----:B------:R-:W-:Y:S01]  /*20a50*/  LEA.HI.X.SX32 R27, R140, UR13, 0x1, P1 ;  /* 0x0000000d8c1b7c11 */ /* 0x000fe200088f0eff */
[----:B------:R-:W-:Y:S01]  /*20a60*/  IMAD R117, R169, UR9, R0 ;  /* 0x00000009a9757c24 */ /* 0x000fe2000f8e0200 */
[----:B------:R-:W-:-:S02]  /*20a70*/  IADD3 R8, P1, PT, R9, UR12, RZ ;  /* 0x0000000c09087c10 */ /* 0x000fc4000ff3e0ff */
[----:B------:R-:W-:Y:S01]  /*20a80*/  LEA.HI.X.SX32 R13, R13, UR13, 0x1, P0 ;  /* 0x0000000d0d0d7c11 */ /* 0x000fe200080f0eff */
[----:B------:R-:W-:Y:S01]  /*20a90*/  VIADD R151, R151, UR4 ;  /* 0x0000000497977c36 */ /* 0x000fe20008000000 */
[----:B--2---:R-:W-:Y:S01]  /*20aa0*/  IADD3 R85, PT, PT, R51, R85, R88 ;  /* 0x0000005533557210 */ /* 0x004fe20007ffe058 */
[----:B0-----:R-:W-:Y:S01]  /*20ab0*/  IMAD R55, R161, UR9, R0 ;  /* 0x00000009a1377c24 */ /* 0x001fe2000f8e0200 */
[----:B------:R-:W-:Y:S01]  /*20ac0*/  LEA.HI.X.SX32 R9, R9, UR13, 0x1, P1 ;  /* 0x0000000d09097c11 */ /* 0x000fe200088f0eff */
[----:B------:R0:W2:Y:S01]  /*20ad0*/  LDG.E.U8 R51, desc[UR6][R12.64] ;  /* 0x000000060c337981 */ /* 0x0000a2000c1e1100 */
[----:B------:R-:W-:Y:S01]  /*20ae0*/  IADD3 R85, PT, PT, R69, R85, R68 ;  /* 0x0000005545557210 */ /* 0x000fe20007ffe044 */
[----:B------:R-:W-:Y:S01]  /*20af0*/  VIADD R165, R165, UR4 ;  /* 0x00000004a5a57c36 */ /* 0x000fe20008000000 */
[----:B------:R-:W-:Y:S01]  /*20b00*/  IADD3 R68, P0, PT, R117, UR12, RZ ;  /* 0x0000000c75447c10 */ /* 0x000fe2000ff1e0ff */
[----:B------:R1:W2:Y:S01]  /*20b10*/  LDG.E.U8 R106, desc[UR6][R8.64] ;  /* 0x00000006086a7981 */ /* 0x0002a2000c1e1100 */
[----:B------:R-:W-:Y:S01]  /*20b20*/  IADD3 R54, P1, PT, R55, UR12, RZ ;  /* 0x0000000c37367c10 */ /* 0x000fe2000ff3e0ff */
[----:B------:R-:W-:-:S02]  /*20b30*/  VIADD R171, R171, UR4 ;  /* 0x00000004abab7c36 */ /* 0x000fc40008000000 */
[----:B------:R1:W2:Y:S01]  /*20b40*/  LDG.E.U8 R88, desc[UR6][R26.64] ;  /* 0x000000061a587981 */ /* 0x0002a2000c1e1100 */
[--C-:B0-----:R-:W-:Y:S01]  /*20b50*/  IMAD R12, R151, UR9, R0.reuse ;  /* 0x00000009970c7c24 */ /* 0x101fe2000f8e0200 */
[----:B------:R-:W-:Y:S02]  /*20b60*/  LEA.HI.X.SX32 R69, R117, UR13, 0x1, P0 ;  /* 0x0000000d75457c11 */ /* 0x000fe400080f0eff */
[----:B------:R-:W-:Y:S01]  /*20b70*/  LEA.HI.X.SX32 R55, R55, UR13, 0x1, P1 ;  /* 0x0000000d37377c11 */ /* 0x000fe200088f0eff */
[--C-:B-1----:R-:W-:Y:S02]  /*20b80*/  IMAD R9, R165, UR9, R0.reuse ;  /* 0x00000009a5097c24 */ /* 0x102fe4000f8e0200 */
[----:B------:R-:W-:Y:S01]  /*20b90*/  VIADD R147, R147, UR4 ;  /* 0x0000000493937c36 */ /* 0x000fe20008000000 */
[----:B------:R-:W-:Y:S01]  /*20ba0*/  IADD3 R26, P0, PT, R12, UR12, RZ ;  /* 0x0000000c0c1a7c10 */ /* 0x000fe2000ff1e0ff */
[----:B------:R-:W-:Y:S01]  /*20bb0*/  IMAD R13, R171, UR9, R0 ;  /* 0x00000009ab0d7c24 */ /* 0x000fe2000f8e0200 */
[----:B------:R-:W-:-:S02]  /*20bc0*/  IADD3 R140, PT, PT, R56, R85, R41 ;  /* 0x00000055388c7210 */ /* 0x000fc40007ffe029 */
[----:B------:R0:W2:Y:S01]  /*20bd0*/  LDG.E.U8 R85, desc[UR6][R54.64] ;  /* 0x0000000636557981 */ /* 0x0000a2000c1e1100 */
[----:B------:R-:W-:Y:S02]  /*20be0*/  IADD3 R8, P1, PT, R9, UR12, RZ ;  /* 0x0000000c09087c10 */ /* 0x000fe4000ff3e0ff */
[----:B------:R-:W-:Y:S01]  /*20bf0*/  LEA.HI.X.SX32 R27, R12, UR13, 0x1, P0 ;  /* 0x0000000d0c1b7c11 */ /* 0x000fe200080f0eff */
[----:B------:R-:W-:Y:S01]  /*20c00*/  VIADD R159, R159, UR4 ;  /* 0x000000049f9f7c36 */ /* 0x000fe20008000000 */
[----:B------:R-:W-:Y:S01]  /*20c10*/  LEA.HI.X.SX32 R9, R9, UR13, 0x1, P1 ;  /* 0x0000000d09097c11 */ /* 0x000fe200088f0eff */
[----:B------:R-:W2:Y:S01]  /*20c20*/  LDG.E.U8 R41, desc[UR6][R68.64] ;  /* 0x0000000644297981 */ /* 0x000ea2000c1e1100 */
[----:B0-----:R-:W-:-:S03]  /*20c30*/  IMAD R54, R147, UR9, R0 ;  /* 0x0000000993367c24 */ /* 0x001fc6000f8e0200 */
[----:B------:R0:W2:Y:S01]  /*20c40*/  LDG.E.U8 R117, desc[UR6][R26.64] ;  /* 0x000000061a757981 */ /* 0x0000a2000c1e1100 */
[----:B------:R-:W-:Y:S01]  /*20c50*/  VIADD R147, R147, UR4 ;  /* 0x0000000493937c36 */ /* 0x000fe20008000000 */
[----:B------:R-:W-:Y:S01]  /*20c60*/  IADD3 R12, P0, PT, R13, UR12, RZ ;  /* 0x0000000c0d0c7c10 */ /* 0x000fe2000ff1e0ff */
[--C-:B------:R-:W-:Y:S01]  /*20c70*/  IMAD R55, R159, UR9, R0.reuse ;  /* 0x000000099f377c24 */ /* 0x100fe2000f8e0200 */
[----:B------:R1:W2:Y:S01]  /*20c80*/  LDG.E.U8 R56, desc[UR6][R8.64] ;  /* 0x0000000608387981 */ /* 0x0002a2000c1e1100 */
[----:B------:R-:W-:Y:S02]  /*20c90*/  IADD3 R75, PT, PT, R10, R140, R75 ;  /* 0x0000008c0a4b7210 */ /* 0x000fe40007ffe04b */
[----:B------:R-:W-:Y:S01]  /*20ca0*/  LEA.HI.X.SX32 R13, R13, UR13, 0x1, P0 ;  /* 0x0000000d0d0d7c11 */ /* 0x000fe200080f0eff */
[C---:B0-----:R-:W-:Y:S02]  /*20cb0*/  IMAD R26, R147.reuse, UR9, R0 ;  /* 0x00000009931a7c24 */ /* 0x041fe4000f8e0200 */
[----:B------:R-:W-:-:S02]  /*20cc0*/  VIADD R147, R147, UR4 ;  /* 0x0000000493937c36 */ /* 0x000fc40008000000 */
[----:B------:R0:W2:Y:S01]  /*20cd0*/  LDG.E.U8 R10, desc[UR6][R12.64] ;  /* 0x000000060c0a7981 */ /* 0x0000a2000c1e1100 */
[----:B-1----:R-:W-:Y:S01]  /*20ce0*/  IADD3 R8, P0, PT, R54, UR12, RZ ;  /* 0x0000000c36087c10 */ /* 0x002fe2000ff1e0ff */
[C---:B------:R-:W-:Y:S01]  /*20cf0*/  VIADD R27, R147.reuse, UR4 ;  /* 0x00000004931b7c36 */ /* 0x040fe20008000000 */
[----:B------:R-:W-:Y:S01]  /*20d00*/  IADD3 R138, PT, PT, R138, R75, R37 ;  /* 0x0000004b8a8a7210 */ /* 0x000fe20007ffe025 */
[--C-:B------:R-:W-:Y:S01]  /*20d10*/  IMAD R147, R147, UR9, R0.reuse ;  /* 0x0000000993937c24 */ /* 0x100fe2000f8e0200 */
[----:B------:R-:W-:Y:S02]  /*20d20*/  IADD3 R68, P1, PT, R55, UR12, RZ ;  /* 0x0000000c37447c10 */ /* 0x000fe4000ff3e0ff */
[----:B------:R-:W-:Y:S01]  /*20d30*/  LEA.HI.X.SX32 R9, R54, UR13, 0x1, P0 ;  /* 0x0000000d36097c11 */ /* 0x000fe200080f0eff */
[C---:B------:R-:W-:Y:S01]  /*20d40*/  VIADD R149, R27.reuse, UR4 ;  /* 0x000000041b957c36 */ /* 0x040fe20008000000 */
[----:B------:R-:W-:Y:S01]  /*20d50*/  IADD3 R54, P0, PT, R26, UR12, RZ ;  /* 0x0000000c1a367c10 */ /* 0x000fe2000ff1e0ff */
[----:B0-----:R-:W-:Y:S01]  /*20d60*/  IMAD R13, R27, UR9, R0 ;  /* 0x000000091b0d7c24 */ /* 0x001fe2000f8e0200 */
[----:B------:R-:W-:-:S02]  /*20d70*/  IADD3 R138, PT, PT, R92, R138, R15 ;  /* 0x0000008a5c8a7210 */ /* 0x000fc40007ffe00f */
[----:B------:R-:W-:Y:S01]  /*20d80*/  LEA.HI.X.SX32 R69, R55, UR13, 0x1, P1 ;  /* 0x0000000d37457c11 */ /* 0x000fe200088f0eff */
[----:B------:R0:W2:Y:S01]  /*20d90*/  LDG.E.U8 R15, desc[UR6][R8.64] ;  /* 0x00000006080f7981 */ /* 0x0000a2000c1e1100 */
[----:B------:R-:W-:Y:S02]  /*20da0*/  LEA.HI.X.SX32 R55, R26, UR13, 0x1, P0 ;  /* 0x0000000d1a377c11 */ /* 0x000fe400080f0eff */
[----:B------:R-:W-:Y:S01]  /*20db0*/  IADD3 R26, P0, PT, R147, UR12, RZ ;  /* 0x0000000c931a7c10 */ /* 0x000fe2000ff1e0ff */
[----:B------:R1:W2:Y:S01]  /*20dc0*/  LDG.E.U8 R75, desc[UR6][R68.64] ;  /* 0x00000006444b7981 */ /* 0x0002a2000c1e1100 */
[----:B------:R-:W-:Y:S01]  /*20dd0*/  IADD3 R12, P1, PT, R13, UR12, RZ ;  /* 0x0000000c0d0c7c10 */ /* 0x000fe2000ff3e0ff */
[----:B0-----:R-:W-:Y:S01]  /*20de0*/  IMAD R9, R149, UR9, R0 ;  /* 0x0000000995097c24 */ /* 0x001fe2000f8e0200 */
[----:B----4-:R-:W-:Y:S01]  /*20df0*/  IADD3 R112, PT, PT, R143, R138, R112 ;  /* 0x0000008a8f707210 */ /* 0x010fe20007ffe070 */
[----:B------:R-:W-:Y:S01]  /*20e00*/  VIADD R149, R149, UR4 ;  /* 0x0000000495957c36 */ /* 0x000fe20008000000 */
[----:B------:R-:W-:Y:S01]  /*20e10*/  LEA.HI.X.SX32 R27, R147, UR13, 0x1, P0 ;  /* 0x0000000d931b7c11 */ /* 0x000fe200080f0eff */
[----:B------:R-:W-:Y:S01]  /*20e20*/  VIADD R163, R163, UR4 ;  /* 0x00000004a3a37c36 */ /* 0x000fe20008000000 */
[----:B------:R-:W-:Y:S01]  /*20e30*/  LEA.HI.X.SX32 R13, R13, UR13, 0x1, P1 ;  /* 0x0000000d0d0d7c11 */ /* 0x000fe200088f0eff */
[----:B-1----:R-:W-:Y:S01]  /*20e40*/  IMAD R69, R149, UR9, R0 ;  /* 0x0000000995457c24 */ /* 0x002fe2000f8e0200 */
[----:B------:R-:W-:Y:S01]  /*20e50*/  IADD3 R8, P0, PT, R9, UR12, RZ ;  /* 0x0000000c09087c10 */ /* 0x000fe2000ff1e0ff */
[----:B------:R-:W-:Y:S01]  /*20e60*/  VIADD R149, R149, UR4 ;  /* 0x0000000495957c36 */ /* 0x000fe20008000000 */
[----:B------:R-:W-:Y:S01]  /*20e70*/  IADD3 R110, PT, PT, R110, R112, R87 ;  /* 0x000000706e6e7210 */ /* 0x000fe20007ffe057 */
[----:B------:R0:W4:Y:S01]  /*20e80*/  LDG.E.U8 R37, desc[UR6][R12.64] ;  /* 0x000000060c257981 */ /* 0x000122000c1e1100 */
[----:B------:R-:W-:Y:S01]  /*20e90*/  LEA.HI.X.SX32 R9, R9, UR13, 0x1, P0 ;  /* 0x0000000d09097c11 */ /* 0x000fe200080f0eff */
[----:B------:R-:W-:Y:S01]  /*20ea0*/  VIADD R167, R167, UR4 ;  /* 0x00000004a7a77c36 */ /* 0x000fe20008000000 */
[----:B------:R-:W-:Y:S01]  /*20eb0*/  IADD3 R68, P0, PT, R69, UR12, RZ ;  /* 0x0000000c45447c10 */ /* 0x000fe2000ff1e0ff */
[----:B------:R1:W4:Y:S01]  /*20ec0*/  LDG.E.U8 R92, desc[UR6][R26.64] ;  /* 0x000000061a5c7981 */ /* 0x000322000c1e1100 */
[----:B------:R-:W-:-:S03]  /*20ed0*/  IADD3 R110, PT, PT, R86, R110, R7 ;  /* 0x0000006e566e7210 */ /* 0x000fc60007ffe007 */
[----:B------:R-:W4:Y:S01]  /*20ee0*/  LDG.E.U8 R55, desc[UR6][R54.64] ;  /* 0x0000000636377981 */ /* 0x000f22000c1e1100 */
[--C-:B0-----:R-:W-:Y:S01]  /*20ef0*/  IMAD R13, R149, UR9, R0.reuse ;  /* 0x00000009950d7c24 */ /* 0x101fe2000f8e0200 */
[----:B------:R-:W-:Y:S01]  /*20f00*/  LEA.HI.X.SX32 R69, R69, UR13, 0x1, P0 ;  /* 0x0000000d45457c11 */ /* 0x000fe200080f0eff */
[--C-:B------:R-:W-:Y:S02]  /*20f10*/  IMAD R87, R163, UR9, R0.reuse ;  /* 0x00000009a3577c24 */ /* 0x100fe4000f8e0200 */
[----:B------:R-:W-:Y:S01]  /*20f20*/  IMAD R86, R167, UR9, R0 ;  /* 0x00000009a7567c24 */ /* 0x000fe2000f8e0200 */
[----:B-1----:R-:W-:Y:S01]  /*20f30*/  IADD3 R26, P0, PT, R13, UR12, RZ ;  /* 0x0000000c0d1a7c10 */ /* 0x002fe2000ff1e0ff */
[----:B------:R-:W-:Y:S01]  /*20f40*/  VIADD R149, R149, UR4 ;  /* 0x0000000495957c36 */ /* 0x000fe20008000000 */
[----:B------:R-:W-:Y:S01]  /*20f50*/  IADD3 R12, P1, PT, R87, UR12, RZ ;  /* 0x0000000c570c7c10 */ /* 0x000fe2000ff3e0ff */
[----:B------:R0:W4:Y:S01]  /*20f60*/  LDG.E.U8 R54, desc[UR6][R8.64] ;  /* 0x0000000608367981 */ /* 0x000122000c1e1100 */
[----:B------:R-:W-:-:S02]  /*20f70*/  LEA.HI.X.SX32 R27, R13, UR13, 0x1, P0 ;  /* 0x0000000d0d1b7c11 */ /* 0x000fc400080f0eff */
[C---:B------:R-:W-:Y:S01]  /*20f80*/  IADD3 R142, P0, PT, R86.reuse, UR12, RZ ;  /* 0x0000000c568e7c10 */ /* 0x040fe2000ff1e0ff */
[----:B------:R1:W4:Y:S01]  /*20f90*/  LDG.E.U8 R7, desc[UR6][R68.64] ;  /* 0x0000000644077981 */ /* 0x000322000c1e1100 */
[----:B------:R-:W-:Y:S01]  /*20fa0*/  LEA.HI.X.SX32 R13, R87, UR13, 0x1, P1 ;  /* 0x0000000d570d7c11 */ /* 0x000fe200088f0eff */
[C-C-:B0-----:R-:W-:Y:S01]  /*20fb0*/  IMAD R9, R149.reuse, UR9, R0.reuse ;  /* 0x0000000995097c24 */ /* 0x141fe2000f8e0200 */
[----:B------:R-:W-:Y:S01]  /*20fc0*/  LEA.HI.X.SX32 R143, R86, UR13, 0x1, P0 ;  /* 0x0000000d568f7c11 */ /* 0x000fe200080f0eff */
[----:B------:R-:W-:Y:S01]  /*20fd0*/  VIADD R149, R149, UR4 ;  /* 0x0000000495957c36 */ /* 0x000fe20008000000 */
[----:B------:R0:W4:Y:S02]  /*20fe0*/  LDG.E.U8 R112, desc[UR6][R26.64] ;  /* 0x000000061a707981 */ /* 0x000124000c1e1100 */
[----:B------:R-:W-:Y:S01]  /*20ff0*/  IADD3 R8, P0, PT, R9, UR12, RZ ;  /* 0x0000000c09087c10 */ /* 0x000fe2000ff1e0ff */
[C---:B------:R-:W-:Y:S01]  /*21000*/  IMAD R87, R149.reuse, UR9, R0 ;  /* 0x0000000995577c24 */ /* 0x040fe2000f8e0200 */
[----:B------:R0:W4:Y:S01]  /*21010*/  LDG.E.U8 R148, desc[UR6][R12.64] ;  /* 0x000000060c947981 */ /* 0x000122000c1e1100 */
[----:B-1----:R-:W-:Y:S01]  /*21020*/  VIADD R69, R149, UR4 ;  /* 0x0000000495457c36 */ /* 0x002fe20008000000 */
[----:B------:R-:W-:-:S02]  /*21030*/  LEA.HI.X.SX32 R9, R9, UR13, 0x1, P0 ;  /* 0x0000000d09097c11 */ /* 0x000fc400080f0eff */
[----:B------:R-:W-:Y:S01]  /*21040*/  IADD3 R86, P0, PT, R87, UR12, RZ ;  /* 0x0000000c57567c10 */ /* 0x000fe2000ff1e0ff */
[----:B------:R-:W4:Y:S01]  /*21050*/  LDG.E.U8 R142, desc[UR6][R142.64] ;  /* 0x000000068e8e7981 */ /* 0x000f22000c1e1100 */
[C-C-:B0-----:R-:W-:Y:S02]  /*21060*/  IMAD R26, R69.reuse, UR9, R0.reuse ;  /* 0x00000009451a7c24 */ /* 0x141fe4000f8e0200 */
[----:B------:R-:W-:Y:S01]  /*21070*/  VIADD R69, R69, UR4 ;  /* 0x0000000445457c36 */ /* 0x000fe20008000000 */
[----:B------:R-:W-:Y:S01]  /*21080*/  LEA.HI.X.SX32 R87, R87, UR13, 0x1, P0 ;  /* 0x0000000d57577c11 */ /* 0x000fe200080f0eff */
[----:B------:R0:W4:Y:S01]  /*21090*/  LDG.E.U8 R149, desc[UR6][R8.64] ;  /* 0x0000000608957981 */ /* 0x000122000c1e1100 */
[C---:B------:R-:W-:Y:S01]  /*210a0*/  IADD3 R12, P0, PT, R26.reuse, UR12, RZ ;  /* 0x0000000c1a0c7c10 */ /* 0x040fe2000ff1e0ff */
[C---:B------:R-:W-:Y:S02]  /*210b0*/  IMAD R27, R69.reuse, UR9, R0 ;  /* 0x00000009451b7c24 */ /* 0x040fe4000f8e0200 */
[----:B------:R-:W-:Y:S01]  /*210c0*/  VIADD R69, R69, UR4 ;  /* 0x0000000445457c36 */ /* 0x000fe20008000000 */
[----:B------:R-:W-:Y:S01]  /*210d0*/  LEA.HI.X.SX32 R13, R26, UR13, 0x1, P0 ;  /* 0x0000000d1a0d7c11 */ /* 0x000fe200080f0eff */
[----:B------:R-:W4:Y:S01]  /*210e0*/  LDG.E.U8 R86, desc[UR6][R86.64] ;  /* 0x0000000656567981 */ /* 0x000f22000c1e1100 */
[----:B-----5:R-:W-:-:S02]  /*210f0*/  IADD3 R52, PT, PT, R145, R110, R52 ;  /* 0x0000006e91347210 */ /* 0x020fc40007ffe034 */
[----:B------:R-:W-:Y:S01]  /*21100*/  IADD3 R26, P0, PT, R27, UR12, RZ ;  /* 0x0000000c1b1a7c10 */ /* 0x000fe2000ff1e0ff */
[C---:B0-----:R-:W-:Y:S02]  /*21110*/  IMAD R8, R69.reuse, UR9, R0 ;  /* 0x0000000945087c24 */ /* 0x041fe4000f8e0200 */
[----:B------:R-:W-:Y:S01]  /*21120*/  VIADD R9, R69, UR4 ;  /* 0x0000000445097c36 */ /* 0x000fe20008000000 */
[----:B------:R-:W-:Y:S02]  /*21130*/  IADD3 R52, PT, PT, R95, R52, R14 ;  /* 0x000000345f347210 */ /* 0x000fe40007ffe00e */
[----:B------:R-:W-:Y:S01]  /*21140*/  LEA.HI.X.SX32 R27, R27, UR13, 0x1, P0 ;  /* 0x0000000d1b1b7c11 */ /* 0x000fe200080f0eff */
[C-C-:B------:R-:W-:Y:S01]  /*21150*/  IMAD R95, R9.reuse, UR9, R0.reuse ;  /* 0x00000009095f7c24 */ /* 0x140fe2000f8e0200 */
[C---:B------:R-:W-:Y:S01]  /*21160*/  IADD3 R68, P0, PT, R8.reuse, UR12, RZ ;  /* 0x0000000c08447c10 */ /* 0x040fe2000ff1e0ff */
[----:B------:R-:W-:Y:S01]  /*21170*/  VIADD R143, R9, UR4 ;  /* 0x00000004098f7c36 */ /* 0x000fe20008000000 */
[----:B------:R0:W5:Y:S02]  /*21180*/  LDG.E.U8 R14, desc[UR6][R12.64] ;  /* 0x000000060c0e7981 */ /* 0x000164000c1e1100 */
[----:B------:R-:W-:Y:S01]  /*21190*/  LEA.HI.X.SX32 R69, R8, UR13, 0x1, P0 ;  /* 0x0000000d08457c11 */ /* 0x000fe200080f0eff */
[----:B------:R-:W-:Y:S01]  /*211a0*/  IMAD R110, R143, UR9, R0 ;  /* 0x000000098f6e7c24 */ /* 0x000fe2000f8e0200 */
[----:B------:R-:W-:Y:S01]  /*211b0*/  IADD3 R8, P0, PT, R95, UR12, RZ ;  /* 0x0000000c5f087c10 */ /* 0x000fe2000ff1e0ff */
[----:B------:R-:W-:Y:S01]  /*211c0*/  VIADD R143, R143, UR4 ;  /* 0x000000048f8f7c36 */ /* 0x000fe20008000000 */
[----:B------:R1:W5:Y:S02]  /*211d0*/  LDG.E.U8 R87, desc[UR6][R26.64] ;  /* 0x000000061a577981 */ /* 0x000364000c1e1100 */
[----:B------:R-:W-:-:S02]  /*211e0*/  LEA.HI.X.SX32 R9, R95, UR13, 0x1, P0 ;  /* 0x0000000d5f097c11 */ /* 0x000fc400080f0eff */
[----:B0-----:R-:W-:Y:S01]  /*211f0*/  IADD3 R12, P0, PT, R110, UR12, RZ ;  /* 0x0000000c6e0c7c10 */ /* 0x001fe2000ff1e0ff */
[----:B------:R-:W5:Y:S01]  /*21200*/  LDG.E.U8 R68, desc[UR6][R68.64] ;  /* 0x0000000644447981 */ /* 0x000f62000c1e1100 */
[----:B------:R-:W-:Y:S01]  /*21210*/  IADD3 R50, PT, PT, R50, R52, R141 ;  /* 0x0000003432327210 */ /* 0x000fe20007ffe08d */
[C---:B-1----:R-:W-:Y:S02]  /*21220*/  IMAD R27, R143.reuse, UR9, R0 ;  /* 0x000000098f1b7c24 */ /* 0x042fe4000f8e0200 */
[----:B------:R0:W5:Y:S01]  /*21230*/  LDG.E.U8 R95, desc[UR6][R8.64] ;  /* 0x00000006085f7981 */ /* 0x000162000c1e1100 */
[----:B------:R-:W-:Y:S01]  /*21240*/  VIADD R143, R143, UR4 ;  /* 0x000000048f8f7c36 */ /* 0x000fe20008000000 */
[----:B------:R-:W-:Y:S02]  /*21250*/  LEA.HI.X.SX32 R13, R110, UR13, 0x1, P0 ;  /* 0x0000000d6e0d7c11 */ /* 0x000fe400080f0eff */
[----:B------:R-:W-:Y:S01]  /*21260*/  IADD3 R110, PT, PT, R31, R50, R30 ;  /* 0x000000321f6e7210 */ /* 0x000fe20007ffe01e */
[--C-:B------:R-:W-:Y:S01]  /*21270*/  IMAD R31, R143, UR9, R0.reuse ;  /* 0x000000098f1f7c24 */ /* 0x100fe2000f8e0200 */
[----:B------:R-:W-:Y:S01]  /*21280*/  IADD3 R26, P0, PT, R27, UR12, RZ ;  /* 0x0000000c1b1a7c10 */ /* 0x000fe2000ff1e0ff */
[----:B------:R-:W-:Y:S01]  /*21290*/  VIADD R143, R143, UR4 ;  /* 0x000000048f8f7c36 */ /* 0x000fe20008000000 */
[----:B------:R1:W5:Y:S02]  /*212a0*/  LDG.E.U8 R52, desc[UR6][R12.64] ;  /* 0x000000060c347981 */ /* 0x000364000c1e1100 */
        /* <DEDUP_REMOVED lines=11> */
[----:B-1----:R-:W-:Y:S01]  /*21360*/  IADD3 R12, P0, PT, R138, UR12, RZ ;  /* 0x0000000c8a0c7c10 */ /* 0x002fe2000ff1e0ff */
[----:B0-----:R-:W-:-:S02]  /*21370*/  IMAD R27, R143, UR9, R0 ;  /* 0x000000098f1b7c24 */ /* 0x001fc4000f8e0200 */
[----:B------:R-:W-:Y:S01]  /*21380*/  VIADD R143, R143, UR4 ;  /* 0x000000048f8f7c36 */ /* 0x000fe20008000000 */
[----:B------:R-:W-:Y:S01]  /*21390*/  LEA.HI.X.SX32 R13, R138, UR13, 0x1, P0 ;  /* 0x0000000d8a0d7c11 */ /* 0x000fe200080f0eff */
[----:B------:R0:W5:Y:S01]  /*213a0*/  LDG.E.U8 R50, desc[UR6][R8.64] ;  /* 0x0000000608327981 */ /* 0x000162000c1e1100 */
        /* <DEDUP_REMOVED lines=34> */
[----:B---3--:R-:W-:Y:S01]  /*215d0*/  IADD3 R108, PT, PT, R102, R108, R49 ;  /* 0x0000006c666c7210 */ /* 0x008fe20007ffe031 */
[----:B------:R-:W3:Y:S01]  /*215e0*/  LDG.E.U8 R110, desc[UR6][R30.64] ;  /* 0x000000061e6e7981 */ /* 0x000ee2000c1e1100 */
[----:B------:R-:W-:-:S03]  /*215f0*/  LEA.HI.X.SX32 R9, R9, UR13, 0x1, P0 ;  /* 0x0000000d09097c11 */ /* 0x000fc600080f0eff */
[----:B------:R0:W3:Y:S04]  /*21600*/  LDG.E.U8 R49, desc[UR6][R12.64] ;  /* 0x000000060c317981 */ /* 0x0000e8000c1e1100 */
[----:B------:R1:W3:Y:S04]  /*21610*/  LDG.E.U8 R102, desc[UR6][R26.64] ;  /* 0x000000061a667981 */ /* 0x0002e8000c1e1100 */
[----:B------:R1:W3:Y:S01]  /*21620*/  LDG.E.U8 R143, desc[UR6][R8.64] ;  /* 0x00000006088f7981 */ /* 0x0002e2000c1e1100 */
[----:B0-----:R-:W-:Y:S01]  /*21630*/  IADD3 R12, P0, PT, R133, UR12, RZ ;  /* 0x0000000c850c7c10 */ /* 0x001fe2000ff1e0ff */
[----:B-1----:R-:W-:-:S02]  /*21640*/  IMAD R27, R141, UR9, R0 ;  /* 0x000000098d1b7c24 */ /* 0x002fc4000f8e0200 */
[----:B------:R-:W-:Y:S01]  /*21650*/  VIADD R141, R141, UR4 ;  /* 0x000000048d8d7c36 */ /* 0x000fe20008000000 */
[----:B------:R-:W-:Y:S02]  /*21660*/  LEA.HI.X.SX32 R13, R133, UR13, 0x1, P0 ;  /* 0x0000000d850d7c11 */ /* 0x000fe400080f0eff */
[----:B------:R-:W-:Y:S01]  /*21670*/  IADD3 R26, P0, PT, R27, UR12, RZ ;  /* 0x0000000c1b1a7c10 */ /* 0x000fe2000ff1e0ff */
        /* <DEDUP_REMOVED lines=8> */
[----:B------:R-:W-:Y:S01]  /*21700*/  IMAD R133, R141, UR9, R0 ;  /* 0x000000098d857c24 */ /* 0x000fe2000f8e0200 */
[----:B------:R-:W-:Y:S01]  /*21710*/  IADD3 R8, P0, PT, R9, UR12, RZ ;  /* 0x0000000c09087c10 */ /* 0x000fe2000ff1e0ff */
[----:B------:R-:W-:Y:S01]  /*21720*/  VIADD R141, R141, UR4 ;  /* 0x000000048d8d7c36 */ /* 0x000fe20008000000 */
[----:B------:R-:W-:Y:S01]  /*21730*/  IADD3 R108, PT, PT, R44, R45, R43 ;  /* 0x0000002d2c6c7210 */ /* 0x000fe20007ffe02b */
[----:B------:R0:W3:Y:S01]  /*21740*/  LDG.E.U8 R94, desc[UR6][R26.64] ;  /* 0x000000061a5e7981 */ /* 0x0000e2000c1e1100 */
[----:B------:R-:W-:-:S03]  /*21750*/  LEA.HI.X.SX32 R9, R9, UR13, 0x1, P0 ;  /* 0x0000000d09097c11 */ /* 0x000fc600080f0eff */
[----:B------:R1:W3:Y:S01]  /*21760*/  LDG.E.U8 R45, desc[UR6][R12.64] ;  /* 0x000000060c2d7981 */ /* 0x0002e2000c1e1100 */
[----:B------:R-:W-:-:S03]  /*21770*/  IADD3 R70, PT, PT, R71, R108, R70 ;  /* 0x0000006c47467210 */ /* 0x000fc60007ffe046 */
[----:B------:R1:W3:Y:S01]  /*21780*/  LDG.E.U8 R44, desc[UR6][R30.64] ;  /* 0x000000061e2c7981 */ /* 0x0002e2000c1e1100 */
[----:B0-----:R-:W-:-:S03]  /*21790*/  IMAD R27, R141, UR9, R0 ;  /* 0x000000098d1b7c24 */ /* 0x001fc6000f8e0200 */
[----:B------:R0:W3:Y:S01]  /*217a0*/  LDG.E.U8 R43, desc[UR6][R8.64] ;  /* 0x00000006082b7981 */ /* 0x0000e2000c1e1100 */
[----:B-1----:R-:W-:Y:S01]  /*217b0*/  IADD3 R12, P0, PT, R133, UR12, RZ ;  /* 0x0000000c850c7c10 */ /* 0x002fe2000ff1e0ff */
[----:B------:R-:W-:-:S03]  /*217c0*/  VIADD R141, R141, UR4 ;  /* 0x000000048d8d7c36 */ /* 0x000fc60008000000 */
[----:B------:R-:W-:Y:S02]  /*217d0*/  LEA.HI.X.SX32 R13, R133, UR13, 0x1, P0 ;  /* 0x0000000d850d7c11 */ /* 0x000fe400080f0eff */
[----:B------:R-:W-:Y:S01]  /*217e0*/  IADD3 R26, P0, PT, R27, UR12, RZ ;  /* 0x0000000c1b1a7c10 */ /* 0x000fe2000ff1e0ff */
[C-C-:B------:R-:W-:Y:S02]  /*217f0*/  IMAD R30, R141.reuse, UR9, R0.reuse ;  /* 0x000000098d1e7c24 */ /* 0x140fe4000f8e0200 */
[----:B------:R-:W-:Y:S01]  /*21800*/  VIADD R141, R141, UR4 ;  /* 0x000000048d8d7c36 */ /* 0x000fe20008000000 */
[----:B------:R-:W-:Y:S02]  /*21810*/  LEA.HI.X.SX32 R27, R27, UR13, 0x1, P0 ;  /* 0x0000000d1b1b7c11 */ /* 0x000fe400080f0eff */
[----:B------:R-:W-:Y:S01]  /*21820*/  IADD3 R108, PT, PT, R42, R70, R29 ;  /* 0x000000462a6c7210 */ /* 0x000fe20007ffe01d */
[C---:B0-----:R-:W-:Y:S01]  /*21830*/  IMAD R9, R141.reuse, UR9, R0 ;  /* 0x000000098d097c24 */ /* 0x041fe2000f8e0200 */
[----:B------:R0:W3:Y:S01]  /*21840*/  LDG.E.U8 R29, desc[UR6][R12.64] ;  /* 0x000000060c1d7981 */ /* 0x0000e2000c1e1100 */
[----:B------:R-:W-:Y:S01]  /*21850*/  IADD3 R70, P0, PT, R30, UR12, RZ ;  /* 0x0000000c1e467c10 */ /* 0x000fe2000ff1e0ff */
[----:B------:R-:W-:-:S02]  /*21860*/  VIADD R141, R141, UR4 ;  /* 0x000000048d8d7c36 */ /* 0x000fc40008000000 */
[----:B------:R1:W3:Y:S01]  /*21870*/  LDG.E.U8 R42, desc[UR6][R26.64] ;  /* 0x000000061a2a7981 */ /* 0x0002e2000c1e1100 */
[----:B------:R-:W-:Y:S01]  /*21880*/  LEA.HI.X.SX32 R71, R30, UR13, 0x1, P0 ;  /* 0x0000000d1e477c11 */ /* 0x000fe200080f0eff */
[--C-:B------:R-:W-:Y:S01]  /*21890*/  IMAD R30, R141, UR9, R0.reuse ;  /* 0x000000098d1e7c24 */ /* 0x100fe2000f8e0200 */
[----:B------:R-:W-:Y:S01]  /*218a0*/  IADD3 R8, P0, PT, R9, UR12, RZ ;  /* 0x0000000c09087c10 */ /* 0x000fe2000ff1e0ff */
[----:B------:R-:W-:Y:S01]  /*218b0*/  VIADD R31, R141, UR4 ;  /* 0x000000048d1f7c36 */ /* 0x000fe20008000000 */
[----:B------:R-:W-:Y:S01]  /*218c0*/  IADD3 R82, PT, PT, R82, R108, R115 ;  /* 0x0000006c52527210 */ /* 0x000fe20007ffe073 */
[----:B------:R-:W3:Y:S01]  /*218d0*/  LDG.E.U8 R70, desc[UR6][R70.64] ;  /* 0x0000000646467981 */ /* 0x000ee2000c1e1100 */
[----:B------:R-:W-:Y:S02]  /*218e0*/  LEA.HI.X.SX32 R9, R9, UR13, 0x1, P0 ;  /* 0x0000000d09097c11 */ /* 0x000fe400080f0eff */
[----:B0-----:R-:W-:Y:S01]  /*218f0*/  IADD3 R12, P0, PT, R30, UR12, RZ ;  /* 0x0000000c1e0c7c10 */ /* 0x001fe2000ff1e0ff */
[----:B-1----:R-:W-:-:S02]  /*21900*/  IMAD R26, R31, UR9, R0 ;  /* 0x000000091f1a7c24 */ /* 0x002fc4000f8e0200 */
[----:B------:R-:W-:Y:S01]  /*21910*/  VIADD R31, R31, UR4 ;  /* 0x000000041f1f7c36 */ /* 0x000fe20008000000 */
[----:B------:R-:W-:Y:S01]  /*21920*/  IADD3 R111, PT, PT, R111, R82, R46 ;  /* 0x000000526f6f7210 */ /* 0x000fe20007ffe02e */
[----:B------:R0:W3:Y:S01]  /*21930*/  LDG.E.U8 R141, desc[UR6][R8.64] ;  /* 0x00000006088d7981 */ /* 0x0000e2000c1e1100 */
[----:B------:R-:W-:Y:S01]  /*21940*/  LEA.HI.X.SX32 R13, R30, UR13, 0x1, P0 ;  /* 0x0000000d1e0d7c11 */ /* 0x000fe200080f0eff */
[C---:B------:R-:W-:Y:S01]  /*21950*/  IMAD R27, R31.reuse, UR9, R0 ;  /* 0x000000091f1b7c24 */ /* 0x040fe2000f8e0200 */
[C---:B------:R-:W-:Y:S01]  /*21960*/  IADD3 R82, P0, PT, R26.reuse, UR12, RZ ;  /* 0x0000000c1a527c10 */ /* 0x040fe2000ff1e0ff */
[----:B------:R-:W-:Y:S01]  /*21970*/  VIADD R31, R31, UR4 ;  /* 0x000000041f1f7c36 */ /* 0x000fe20008000000 */
[----:B------:R-:W-:Y:S02]  /*21980*/  IADD3 R111, PT, PT, R83, R111, R36 ;  /* 0x0000006f536f7210 */ /* 0x000fe40007ffe024 */
[----:B------:R-:W-:Y:S01]  /*21990*/  LEA.HI.X.SX32 R83, R26, UR13, 0x1, P0 ;  /* 0x0000000d1a537c11 */ /* 0x000fe200080f0eff */
[----:B------:R-:W-:Y:S01]  /*219a0*/  VIADD R115, R31, UR4 ;  /* 0x000000041f737c36 */ /* 0x000fe20008000000 */
[----:B------:R-:W-:Y:S01]  /*219b0*/  IADD3 R30, P0, PT, R27, UR12, RZ ;  /* 0x0000000c1b1e7c10 */ /* 0x000fe2000ff1e0ff */
[--C-:B0-----:R-:W-:Y:S01]  /*219c0*/  IMAD R9, R31, UR9, R0.reuse ;  /* 0x000000091f097c24 */ /* 0x101fe2000f8e0200 */
[----:B------:R0:W3:Y:S02]  /*219d0*/  LDG.E.U8 R36, desc[UR6][R12.64] ;  /* 0x000000060c247981 */ /* 0x0000e4000c1e1100 */
[----:B------:R-:W-:Y:S01]  /*219e0*/  LEA.HI.X.SX32 R31, R27, UR13, 0x1, P0 ;  /* 0x0000000d1b1f7c11 */ /* 0x000fe200080f0eff */
[C-C-:B------:R-:W-:Y:S01]  /*219f0*/  IMAD R27, R115.reuse, UR9, R0.reuse ;  /* 0x00000009731b7c24 */ /* 0x140fe2000f8e0200 */
[----:B------:R-:W3:Y:S01]  /*21a00*/  LDG.E.U8 R71, desc[UR6][R82.64] ;  /* 0x0000000652477981 */ /* 0x000ee2000c1e1100 */
[----:B------:R-:W-:Y:S01]  /*21a10*/  VIADD R115, R115, UR4 ;  /* 0x0000000473737c36 */ /* 0x000fe20008000000 */
[----:B------:R-:W-:Y:S01]  /*21a20*/  IADD3 R8, P0, PT, R9, UR12, RZ ;  /* 0x0000000c09087c10 */ /* 0x000fe2000ff1e0ff */
[----:B------:R-:W-:Y:S01]  /*21a30*/  VIADD R169, R169, UR4 ;  /* 0x00000004a9a97c36 */ /* 0x000fe20008000000 */
[----:B------:R-:W-:Y:S01]  /*21a40*/  IADD3 R26, P1, PT, R27, UR12, RZ ;  /* 0x0000000c1b1a7c10 */ /* 0x000fe2000ff3e0ff */
[----:B------:R1:W3:Y:S01]  /*21a50*/  LDG.E.U8 R133, desc[UR6][R30.64] ;  /* 0x000000061e857981 */ /* 0x0002e2000c1e1100 */
[----:B0-----:R-:W-:Y:S01]  /*21a60*/  IMAD R13, R115, UR9, R0 ;  /* 0x00000009730d7c24 */ /* 0x001fe2000f8e0200 */
[----:B------:R-:W-:-:S02]  /*21a70*/  LEA.HI.X.SX32 R9, R9, UR13, 0x1, P0 ;  /* 0x0000000d09097c11 */ /* 0x000fc400080f0eff */
[----:B------:R-:W-:Y:S01]  /*21a80*/  LEA.HI.X.SX32 R27, R27, UR13, 0x1, P1 ;  /* 0x0000000d1b1b7c11 */ /* 0x000fe200088f0eff */
[----:B------:R-:W-:Y:S01]  /*21a90*/  VIADD R151, R151, UR4 ;  /* 0x0000000497977c36 */ /* 0x000fe20008000000 */
[----:B------:R-:W-:Y:S01]  /*21aa0*/  IADD3 R12, P0, PT, R13, UR12, RZ ;  /* 0x0000000c0d0c7c10 */ /* 0x000fe2000ff1e0ff */
[----:B------:R0:W3:Y:S01]  /*21ab0*/  LDG.E.U8 R108, desc[UR6][R8.64] ;  /* 0x00000006086c7981 */ /* 0x0000e2000c1e1100 */
[----:B-1----:R-:W-:-:S03]  /*21ac0*/  IMAD R30, R169, UR9, R0 ;  /* 0x00000009a91e7c24 */ /* 0x002fc6000f8e0200 */
[----:B------:R1:W3:Y:S01]  /*21ad0*/  LDG.E.U8 R46, desc[UR6][R26.64] ;  /* 0x000000061a2e7981 */ /* 0x0002e2000c1e1100 */
[----:B------:R-:W-:Y:S01]  /*21ae0*/  LEA.HI.X.SX32 R13, R13, UR13, 0x1, P0 ;  /* 0x0000000d0d0d7c11 */ /* 0x000fe200080f0eff */
[----:B------:R-:W-:Y:S01]  /*21af0*/  VIADD R161, R161, UR4 ;  /* 0x00000004a1a17c36 */ /* 0x000fe20008000000 */
[----:B0-----:R-:W-:Y:S01]  /*21b00*/  IADD3 R8, P0, PT, R30, UR12, RZ ;  /* 0x0000000c1e087c10 */ /* 0x001fe2000ff1e0ff */
[--C-:B-1----:R-:W-:Y:S02]  /*21b10*/  IMAD R26, R151, UR9, R0.reuse ;  /* 0x00000009971a7c24 */ /* 0x102fe4000f8e0200 */
[----:B------:R-:W-:Y:S01]  /*21b20*/  VIADD R27, R115, UR4 ;  /* 0x00000004731b7c36 */ /* 0x000fe20008000000 */
[----:B------:R-:W-:Y:S01]  /*21b30*/  IADD3 R111, PT, PT, R114, R111, R47 ;  /* 0x0000006f726f7210 */ /* 0x000fe20007ffe02f */
[--C-:B------:R-:W-:Y:S01]  /*21b40*/  IMAD R31, R161, UR9, R0.reuse ;  /* 0x00000009a11f7c24 */ /* 0x100fe2000f8e0200 */
[----:B------:R-:W-:Y:S01]  /*21b50*/  LEA.HI.X.SX32 R9, R30, UR13, 0x1, P0 ;  /* 0x0000000d1e097c11 */ /* 0x000fe200080f0eff */
[----:B------:R-:W-:Y:S01]  /*21b60*/  IMAD R27, R27, UR9, R0 ;  /* 0x000000091b1b7c24 */ /* 0x000fe2000f8e0200 */
[----:B------:R-:W-:Y:S01]  /*21b70*/  IADD3 R114, P0, PT, R26, UR12, RZ ;  /* 0x0000000c1a727c10 */ /* 0x000fe2000ff1e0ff */
[----:B------:R0:W3:Y:S01]  /*21b80*/  LDG.E.U8 R47, desc[UR6][R12.64] ;  /* 0x000000060c2f7981 */ /* 0x0000e2000c1e1100 */
[----:B------:R-:W-:-:S02]  /*21b90*/  IADD3 R82, P1, PT, R31, UR12, RZ ;  /* 0x0000000c1f527c10 */ /* 0x000fc4000ff3e0ff */
[----:B------:R-:W-:Y:S02]  /*21ba0*/  LEA.HI.X.SX32 R115, R26, UR13, 0x1, P0 ;  /* 0x0000000d1a737c11 */ /* 0x000fe400080f0eff */
[----:B------:R-:W-:Y:S02]  /*21bb0*/  IADD3 R30, P0, PT, R27, UR12, RZ ;  /* 0x0000000c1b1e7c10 */ /* 0x000fe4000ff1e0ff */
[----:B------:R-:W-:Y:S02]  /*21bc0*/  LEA.HI.X.SX32 R83, R31, UR13, 0x1, P1 ;  /* 0x0000000d1f537c11 */ /* 0x000fe400088f0eff */
[----:B------:R-:W-:Y:S01]  /*21bd0*/  IADD3 R57, PT, PT, R57, R111, R4 ;  /* 0x0000006f39397210 */ /* 0x000fe20007ffe004 */
[----:B------:R-:W-:Y:S01]  /*21be0*/  VIADD R165, R165, UR4 ;  /* 0x00000004a5a57c36 */ /* 0x000fe20008000000 */
[----:B------:R-:W-:Y:S01]  /*21bf0*/  LEA.HI.X.SX32 R31, R27, UR13, 0x1, P0 ;  /* 0x0000000d1b1f7c11 */ /* 0x000fe200080f0eff */
[----:B------:R-:W-:Y:S01]  /*21c00*/  VIADD R171, R171, UR4 ;  /* 0x00000004abab7c36 */ /* 0x000fe20008000000 */
[----:B------:R1:W3:Y:S04]  /*21c10*/  LDG.E.U8 R4, desc[UR6][R8.64] ;  /* 0x0000000608047981 */ /* 0x0002e8000c1e1100 */
[----:B------:R2:W3:Y:S01]  /*21c20*/  LDG.E.U8 R111, desc[UR6][R30.64] ;  /* 0x000000061e6f7981 */ /* 0x0004e2000c1e1100 */
[----:B0-----:R-:W-:-:S02]  /*21c30*/  IMAD R13, R165, UR9, R0 ;  /* 0x00000009a50d7c24 */ /* 0x001fc4000f8e0200 */
[----:B------:R-:W-:Y:S01]  /*21c40*/  VIADD R159, R159, UR4 ;  /* 0x000000049f9f7c36 */ /* 0x000fe20008000000 */
[----:B------:R0:W3:Y:S01]  /*21c50*/  LDG.E.U8 R82, desc[UR6][R82.64] ;  /* 0x0000000652527981 */ /* 0x0000e2000c1e1100 */
[--C-:B-1----:R-:W-:Y:S01]  /*21c60*/  IMAD R8, R171, UR9, R0.reuse ;  /* 0x00000009ab087c24 */ /* 0x102fe2000f8e0200 */
[----:B------:R-:W-:Y:S01]  /*21c70*/  IADD3 R26, P0, PT, R13, UR12, RZ ;  /* 0x0000000c0d1a7c10 */ /* 0x000fe2000ff1e0ff */
[----:B------:R-:W-:Y:S01]  /*21c80*/  IMAD R9, R159, UR9, R0 ;  /* 0x000000099f097c24 */ /* 0x000fe2000f8e0200 */
[----:B--2---:R-:W-:Y:S01]  /*21c90*/  IADD3 R136, PT, PT, R15, R57, R136 ;  /* 0x000000390f887210 */ /* 0x004fe20007ffe088 */
[----:B------:R-:W-:Y:S01]  /*21ca0*/  VIADD R163, R163, UR4 ;  /* 0x00000004a3a37c36 */ /* 0x000fe20008000000 */
[C---:B------:R-:W-:Y:S01]  /*21cb0*/  IADD3 R12, P1, PT, R8.reuse, UR12, RZ ;  /* 0x0000000c080c7c10 */ /* 0x040fe2000ff3e0ff */
[----:B------:R-:W-:Y:S01]  /*21cc0*/  VIADD R167, R167, UR4 ;  /* 0x00000004a7a77c36 */ /* 0x000fe20008000000 */
[----:B------:R-:W-:Y:S01]  /*21cd0*/  LEA.HI.X.SX32 R27, R13, UR13, 0x1, P0 ;  /* 0x0000000d0d1b7c11 */ /* 0x000fe200080f0eff */
[--C-:B------:R-:W-:Y:S01]  /*21ce0*/  IMAD R31, R163, UR9, R0.reuse ;  /* 0x00000009a31f7c24 */ /* 0x100fe2000f8e0200 */
[----:B------:R-:W-:Y:S01]  /*21cf0*/  LEA.HI.X.SX32 R13, R8, UR13, 0x1, P1 ;  /* 0x0000000d080d7c11 */ /* 0x000fe200088f0eff */
[----:B------:R-:W-:Y:S01]  /*21d00*/  VIADD R169, R169, UR4 ;  /* 0x00000004a9a97c36 */ /* 0x000fe20008000000 */
[----:B------:R-:W-:Y:S01]  /*21d10*/  IADD3 R8, P0, PT, R9, UR12, RZ ;  /* 0x0000000c09087c10 */ /* 0x000fe2000ff1e0ff */
[----:B------:R-:W-:Y:S01]  /*21d20*/  VIADD R161, R161, UR4 ;  /* 0x00000004a1a17c36 */ /* 0x000fe20008000000 */
[----:B----4-:R-:W-:Y:S01]  /*21d30*/  IADD3 R55, PT, PT, R92, R136, R55 ;  /* 0x000000885c377210 */ /* 0x010fe20007ffe037 */
[----:B------:R1:W2:Y:S01]  /*21d40*/  LDG.E.U8 R15, desc[UR6][R12.64] ;  /* 0x000000060c0f7981 */ /* 0x0002a2000c1e1100 */
[----:B------:R-:W-:Y:S01]  /*21d50*/  LEA.HI.X.SX32 R9, R9, UR13, 0x1, P0 ;  /* 0x0000000d09097c11 */ /* 0x000fe200080f0eff */
[--C-:B0-----:R-:W-:Y:S01]  /*21d60*/  IMAD R83, R167, UR9, R0.reuse ;  /* 0x00000009a7537c24 */ /* 0x101fe2000f8e0200 */
[----:B------:R-:W-:Y:S01]  /*21d70*/  IADD3 R37, PT, PT, R54, R55, R37 ;  /* 0x0000003736257210 */ /* 0x000fe20007ffe025 */
[----:B------:R-:W-:Y:S01]  /*21d80*/  VIADD R151, R151, UR4 ;  /* 0x0000000497977c36 */ /* 0x000fe20008000000 */
[----:B------:R-:W-:Y:S01]  /*21d90*/  IADD3 R54, P0, PT, R31, UR12, RZ ;  /* 0x0000000c1f367c10 */ /* 0x000fe2000ff1e0ff */
[----:B------:R0:W4:Y:S01]  /*21da0*/  LDG.E.U8 R57, desc[UR6][R26.64] ;  /* 0x000000061a397981 */ /* 0x000122000c1e1100 */
[----:B-1----:R-:W-:-:S03]  /*21db0*/  IMAD R13, R169, UR9, R0 ;  /* 0x00000009a90d7c24 */ /* 0x002fc6000f8e0200 */
[----:B------:R1:W2:Y:S01]  /*21dc0*/  LDG.E.U8 R92, desc[UR6][R8.64] ;  /* 0x00000006085c7981 */ /* 0x0002a2000c1e1100 */
[----:B------:R-:W-:Y:S01]  /*21dd0*/  LEA.HI.X.SX32 R55, R31, UR13, 0x1, P0 ;  /* 0x0000000d1f377c11 */ /* 0x000fe200080f0eff */
[----:B------:R-:W-:Y:S01]  /*21de0*/  VIADD R165, R165, UR4 ;  /* 0x00000004a5a57c36 */ /* 0x000fe20008000000 */
[----:B------:R-:W-:Y:S01]  /*21df0*/  IADD3 R30, P1, PT, R83, UR12, RZ ;  /* 0x0000000c531e7c10 */ /* 0x000fe2000ff3e0ff */
[----:B------:R1:W4:Y:S01]  /*21e00*/  LDG.E.U8 R114, desc[UR6][R114.64] ;  /* 0x0000000672727981 */ /* 0x000322000c1e1100 */
[--C-:B0-----:R-:W-:Y:S01]  /*21e10*/  IMAD R27, R161, UR9, R0.reuse ;  /* 0x00000009a11b7c24 */ /* 0x101fe2000f8e0200 */
[----:B------:R-:W-:Y:S01]  /*21e20*/  IADD3 R12, P0, PT, R13, UR12, RZ ;  /* 0x0000000c0d0c7c10 */ /* 0x000fe2000ff1e0ff */
[--C-:B-1----:R-:W-:Y:S01]  /*21e30*/  IMAD R9, R151, UR9, R0.reuse ;  /* 0x0000000997097c24 */ /* 0x102fe2000f8e0200 */
[----:B------:R-:W-:Y:S02]  /*21e40*/  LEA.HI.X.SX32 R31, R83, UR13, 0x1, P1 ;  /* 0x0000000d531f7c11 */ /* 0x000fe400088f0eff */
[----:B------:R-:W-:Y:S01]  /*21e50*/  LEA.HI.X.SX32 R13, R13, UR13, 0x1, P0 ;  /* 0x0000000d0d0d7c11 */ /* 0x000fe200080f0eff */
[----:B------:R-:W-:Y:S01]  /*21e60*/  IMAD R115, R165, UR9, R0 ;  /* 0x00000009a5737c24 */ /* 0x000fe2000f8e0200 */
[----:B------:R-:W-:Y:S01]  /*21e70*/  IADD3 R26, P1, PT, R27, UR12, RZ ;  /* 0x0000000c1b1a7c10 */ /* 0x000fe2000ff3e0ff */
[----:B------:R-:W-:Y:S01]  /*21e80*/  VIADD R159, R159, UR4 ;  /* 0x000000049f9f7c36 */ /* 0x000fe20008000000 */
[----:B------:R-:W-:Y:S01]  /*21e90*/  IADD3 R8, P0, PT, R9, UR12, RZ ;  /* 0x0000000c09087c10 */ /* 0x000fe2000ff1e0ff */
[----:B------:R-:W4:Y:S01]  /*21ea0*/  LDG.E.U8 R145, desc[UR6][R12.64] ;  /* 0x000000060c917981 */ /* 0x000f22000c1e1100 */
[----:B------:R-:W-:-:S02]  /*21eb0*/  IADD3 R112, PT, PT, R112, R37, R7 ;  /* 0x0000002570707210 */ /* 0x000fc40007ffe007 */
[----:B------:R-:W-:Y:S01]  /*21ec0*/  LEA.HI.X.SX32 R27, R27, UR13, 0x1, P1 ;  /* 0x0000000d1b1b7c11 */ /* 0x000fe200088f0eff */
[----:B------:R0:W4:Y:S01]  /*21ed0*/  LDG.E.U8 R7, desc[UR6][R54.64] ;  /* 0x0000000636077981 */ /* 0x000122000c1e1100 */
[----:B------:R-:W-:-:S03]  /*21ee0*/  LEA.HI.X.SX32 R9, R9, UR13, 0x1, P0 ;  /* 0x0000000d09097c11 */ /* 0x000fc600080f0eff */
[----:B------:R1:W4:Y:S04]  /*21ef0*/  LDG.E.U8 R37, desc[UR6][R30.64] ;  /* 0x000000061e257981 */ /* 0x000328000c1e1100 */
[----:B------:R1:W4:Y:S01]  /*21f00*/  LDG.E.U8 R83, desc[UR6][R26.64] ;  /* 0x000000061a537981 */ /* 0x000322000c1e1100 */
[----:B0-----:R-:W-:Y:S01]  /*21f10*/  IADD3 R54, P0, PT, R115, UR12, RZ ;  /* 0x0000000c73367c10 */ /* 0x001fe2000ff1e0ff */
[C-C-:B-1----:R-:W-:Y:S02]  /*21f20*/  IMAD R30, R159.reuse, UR9, R0.reuse ;  /* 0x000000099f1e7c24 */ /* 0x142fe4000f8e0200 */
[----:B------:R-:W-:Y:S01]  /*21f30*/  VIADD R159, R159, UR4 ;  /* 0x000000049f9f7c36 */ /* 0x000fe20008000000 */
[----:B------:R-:W-:Y:S02]  /*21f40*/  LEA.HI.X.SX32 R55, R115, UR13, 0x1, P0 ;  /* 0x0000000d73377c11 */ /* 0x000fe400080f0eff */
[C---:B------:R-:W-:Y:S01]  /*21f50*/  IADD3 R12, P0, PT, R30.reuse, UR12, RZ ;  /* 0x0000000c1e0c7c10 */ /* 0x040fe2000ff1e0ff */
[C---:B------:R-:W-:Y:S01]  /*21f60*/  IMAD R26, R159.reuse, UR9, R0 ;  /* 0x000000099f1a7c24 */ /* 0x040fe2000f8e0200 */
[----:B------:R0:W4:Y:S01]  /*21f70*/  LDG.E.U8 R115, desc[UR6][R8.64] ;  /* 0x0000000608737981 */ /* 0x000122000c1e1100 */
[----:B------:R-:W-:Y:S01]  /*21f80*/  VIADD R159, R159, UR4 ;  /* 0x000000049f9f7c36 */ /* 0x000fe20008000000 */
[----:B------:R-:W-:-:S02]  /*21f90*/  LEA.HI.X.SX32 R13, R30, UR13, 0x1, P0 ;  /* 0x0000000d1e0d7c11 */ /* 0x000fc400080f0eff */
[C---:B------:R-:W-:Y:S01]  /*21fa0*/  IADD3 R30, P0, PT, R26.reuse, UR12, RZ ;  /* 0x0000000c1a1e7c10 */ /* 0x040fe2000ff1e0ff */
[----:B------:R-:W4:Y:S01]  /*21fb0*/  LDG.E.U8 R54, desc[UR6][R54.64] ;  /* 0x0000000636367981 */ /* 0x000f22000c1e1100 */
[C-C-:B0-----:R-:W-:Y:S02]  /*21fc0*/  IMAD R8, R159.reuse, UR9, R0.reuse ;  /* 0x000000099f087c24 */ /* 0x141fe4000f8e0200 */
[----:B------:R-:W-:Y:S01]  /*21fd0*/  VIADD R159, R159, UR4 ;  /* 0x000000049f9f7c36 */ /* 0x000fe20008000000 */
[----:B------:R-:W-:Y:S02]  /*21fe0*/  LEA.HI.X.SX32 R31, R26, UR13, 0x1, P0 ;  /* 0x0000000d1a1f7c11 */ /* 0x000fe400080f0eff */
[----:B------:R-:W-:Y:S01]  /*21ff0*/  IADD3 R26, P0, PT, R8, UR12, RZ ;  /* 0x0000000c081a7c10 */ /* 0x000fe2000ff1e0ff */
[C-C-:B------:R-:W-:Y:S01]  /*22000*/  IMAD R9, R159.reuse, UR9, R0.reuse ;  /* 0x000000099f097c24 */ /* 0x140fe2000f8e0200 */
[----:B------:R-:W-:Y:S01]  /*22010*/  IADD3 R86, PT, PT, R86, R112, R149 ;  /* 0x0000007056567210 */ /* 0x000fe20007ffe095 */
[----:B------:R-:W-:Y:S01]  /*22020*/  VIADD R159, R159, UR4 ;  /* 0x000000049f9f7c36 */ /* 0x000fe20008000000 */
[----:B------:R-:W-:Y:S01]  /*22030*/  LEA.HI.X.SX32 R27, R8, UR13, 0x1, P0 ;  /* 0x0000000d081b7c11 */ /* 0x000fe200080f0eff */
[----:B------:R0:W4:Y:S01]  /*22040*/  LDG.E.U8 R55, desc[UR6][R30.64] ;  /* 0x000000061e377981 */ /* 0x000122000c1e1100 */
[----:B------:R-:W-:Y:S01]  /*22050*/  IADD3 R8, P0, PT, R9, UR12, RZ ;  /* 0x0000000c09087c10 */ /* 0x000fe2000ff1e0ff */
[----:B------:R-:W-:Y:S01]  /*22060*/  IMAD R136, R159, UR9, R0 ;  /* 0x000000099f887c24 */ /* 0x000fe2000f8e0200 */
[----:B-----5:R-:W-:Y:S01]  /*22070*/  IADD3 R112, PT, PT, R87, R86, R14 ;  /* 0x0000005657707210 */ /* 0x020fe20007ffe00e */
[----:B------:R-:W-:Y:S01]  /*22080*/  VIADD R159, R159, UR4 ;  /* 0x000000049f9f7c36 */ /* 0x000fe20008000000 */
[----:B------:R1:W4:Y:S01]  /*22090*/  LDG.E.U8 R14, desc[UR6][R12.64] ;  /* 0x000000060c0e7981 */ /* 0x000322000c1e1100 */
[----:B------:R-:W-:-:S02]  /*220a0*/  LEA.HI.X.SX32 R9, R9, UR13, 0x1, P0 ;  /* 0x0000000d09097c11 */ /* 0x000fc400080f0eff */
[----:B------:R-:W-:Y:S01]  /*220b0*/  IADD3 R68, PT, PT, R95, R112, R68 ;  /* 0x000000705f447210 */ /* 0x000fe20007ffe044 */
[----:B------:R5:W4:Y:S01]  /*220c0*/  LDG.E.U8 R87, desc[UR6][R26.64] ;  /* 0x000000061a577981 */ /* 0x000b22000c1e1100 */
[C---:B0-----:R-:W-:Y:S02]  /*220d0*/  IMAD R30, R159.reuse, UR9, R0 ;  /* 0x000000099f1e7c24 */ /* 0x041fe4000f8e0200 */
[----:B------:R-:W-:Y:S01]  /*220e0*/  VIADD R159, R159, UR4 ;  /* 0x000000049f9f7c36 */ /* 0x000fe20008000000 */
[C---:B-1----:R-:W-:Y:S01]  /*220f0*/  IADD3 R12, P0, PT, R136.reuse, UR12, RZ ;  /* 0x0000000c880c7c10 */ /* 0x042fe2000ff1e0ff */
[----:B------:R0:W4:Y:S01]  /*22100*/  LDG.E.U8 R86, desc[UR6][R8.64] ;  /* 0x0000000608567981 */ /* 0x000122000c1e1100 */
[----:B------:R-:W-:Y:S02]  /*22110*/  IADD3 R112, PT, PT, R69, R68, R52 ;  /* 0x0000004445707210 */ /* 0x000fe40007ffe034 */
[----:B------:R-:W-:Y:S01]  /*22120*/  LEA.HI.X.SX32 R13, R136, UR13, 0x1, P0 ;  /* 0x0000000d880d7c11 */ /* 0x000fe200080f0eff */
[C---:B-----5:R-:W-:Y:S01]  /*22130*/  IMAD R26, R159.reuse, UR9, R0 ;  /* 0x000000099f1a7c24 */ /* 0x060fe2000f8e0200 */
[----:B------:R-:W-:Y:S01]  /*22140*/  IADD3 R68, P0, PT, R30, UR12, RZ ;  /* 0x0000000c1e447c10 */ /* 0x000fe2000ff1e0ff */
[----:B------:R-:W-:-:S02]  /*22150*/  VIADD R159, R159, UR4 ;  /* 0x000000049f9f7c36 */ /* 0x000fc40008000000 */
[----:B------:R1:W5:Y:S01]  /*22160*/  LDG.E.U8 R149, desc[UR6][R12.64] ;  /* 0x000000060c957981 */ /* 0x000362000c1e1100 */
[----:B------:R-:W-:Y:S01]  /*22170*/  LEA.HI.X.SX32 R69, R30, UR13, 0x1, P0 ;  /* 0x0000000d1e457c11 */ /* 0x000fe200080f0eff */
[C-C-:B0-----:R-:W-:Y:S01]  /*22180*/  IMAD R9, R159.reuse, UR9, R0.reuse ;  /* 0x000000099f097c24 */ /* 0x141fe2000f8e0200 */
[C---:B------:R-:W-:Y:S01]  /*22190*/  IADD3 R30, P0, PT, R26.reuse, UR12, RZ ;  /* 0x0000000c1a1e7c10 */ /* 0x040fe2000ff1e0ff */
[----:B------:R-:W-:Y:S02]  /*221a0*/  VIADD R159, R159, UR4 ;  /* 0x000000049f9f7c36 */ /* 0x000fe40008000000 */
[----:B------:R-:W-:Y:S01]  /*221b0*/  VIADD R171, R171, UR4 ;  /* 0x00000004abab7c36 */ /* 0x000fe20008000000 */
[----:B------:R-:W-:Y:S01]  /*221c0*/  LEA.HI.X.SX32 R31, R26, UR13, 0x1, P0 ;  /* 0x0000000d1a1f7c11 */ /* 0x000fe200080f0eff */
[--C-:B------:R-:W-:Y:S01]  /*221d0*/  IMAD R27, R159, UR9, R0.reuse ;  /* 0x000000099f1b7c24 */ /* 0x100fe2000f8e0200 */
[----:B------:R-:W-:Y:S01]  /*221e0*/  IADD3 R8, P0, PT, R9, UR12, RZ ;  /* 0x0000000c09087c10 */ /* 0x000fe2000ff1e0ff */
[----:B------:R-:W-:Y:S01]  /*221f0*/  VIADD R159, R159, UR4 ;  /* 0x000000049f9f7c36 */ /* 0x000fe20008000000 */
[----:B------:R-:W5:Y:S02]  /*22200*/  LDG.E.U8 R68, desc[UR6][R68.64] ;  /* 0x0000000644447981 */ /* 0x000f64000c1e1100 */
[----:B------:R-:W-:Y:S01]  /*22210*/  LEA.HI.X.SX32 R9, R9, UR13, 0x1, P0 ;  /* 0x0000000d09097c11 */ /* 0x000fe200080f0eff */
[----:B-1----:R-:W-:Y:S01]  /*22220*/  IMAD R13, R159, UR9, R0 ;  /* 0x000000099f0d7c24 */ /* 0x002fe2000f8e0200 */
[----:B------:R-:W-:Y:S01]  /*22230*/  IADD3 R26, P0, PT, R27, UR12, RZ ;  /* 0x0000000c1b1a7c10 */ /* 0x000fe2000ff1e0ff */
[----:B------:R0:W5:Y:S01]  /*22240*/  LDG.E.U8 R52, desc[UR6][R30.64] ;  /* 0x000000061e347981 */ /* 0x000162000c1e1100 */
[----:B------:R-:W-:-:S02]  /*22250*/  IADD3 R50, PT, PT, R50, R112, R147 ;  /* 0x0000007032327210 */ /* 0x000fc40007ffe093 */
[----:B------:R-:W-:Y:S01]  /*22260*/  LEA.HI.X.SX32 R27, R27, UR13, 0x1, P0 ;  /* 0x0000000d1b1b7c11 */ /* 0x000fe200080f0eff */
[----:B------:R-:W-:Y:S01]  /*22270*/  VIADD R163, R163, UR4 ;  /* 0x00000004a3a37c36 */ /* 0x000fe20008000000 */
[----:B------:R-:W-:Y:S01]  /*22280*/  IADD3 R12, P0, PT, R13, UR12, RZ ;  /* 0x0000000c0d0c7c10 */ /* 0x000fe2000ff1e0ff */
[----:B------:R1:W5:Y:S01]  /*22290*/  LDG.E.U8 R95, desc[UR6][R8.64] ;  /* 0x00000006085f7981 */ /* 0x000362000c1e1100 */
[--C-:B0-----:R-:W-:Y:S01]  /*222a0*/  IMAD R31, R171, UR9, R0.reuse ;  /* 0x00000009ab1f7c24 */ /* 0x101fe2000f8e0200 */
[----:B------:R-:W-:Y:S01]  /*222b0*/  IADD3 R112, PT, PT, R6, R50, R5 ;  /* 0x0000003206707210 */ /* 0x000fe20007ffe005 */
[--C-:B------:R-:W-:Y:S01]  /*222c0*/  IMAD R5, R163, UR9, R0.reuse ;  /* 0x00000009a3057c24 */ /* 0x100fe2000f8e0200 */
[----:B------:R-:W-:Y:S01]  /*222d0*/  LEA.HI.X.SX32 R13, R13, UR13, 0x1, P0 ;  /* 0x0000000d0d0d7c11 */ /* 0x000fe200080f0eff */
[----:B------:R-:W-:Y:S01]  /*222e0*/  VIADD R159, R159, UR4 ;  /* 0x000000049f9f7c36 */ /* 0x000fe20008000000 */
[----:B------:R-:W-:Y:S01]  /*222f0*/  IADD3 R30, P0, PT, R31, UR12, RZ ;  /* 0x0000000c1f1e7c10 */ /* 0x000fe2000ff1e0ff */
[----:B------:R0:W5:Y:S02]  /*22300*/  LDG.E.U8 R69, desc[UR6][R26.64] ;  /* 0x000000061a457981 */ /* 0x000164000c1e1100 */
[----:B------:R-:W-:Y:S01]  /*22310*/  IMAD R136, R159, UR9, R0 ;  /* 0x000000099f887c24 */ /* 0x000fe2000f8e0200 */
[----:B------:R-:W-:Y:S01]  /*22320*/  LEA.HI.X.SX32 R31, R31, UR13, 0x1, P0 ;  /* 0x0000000d1f1f7c11 */ /* 0x000fe200080f0eff */
[----:B------:R0:W5:Y:S01]  /*22330*/  LDG.E.U8 R6, desc[UR6][R12.64] ;  /* 0x000000060c067981 */ /* 0x000162000c1e1100 */
[----:B-1----:R-:W-:Y:S01]  /*22340*/  IADD3 R8, P0, PT, R5, UR12, RZ ;  /* 0x0000000c05087c10 */ /* 0x002fe2000ff1e0ff */
[----:B------:R-:W-:-:S03]  /*22350*/  VIADD R159, R159, UR4 ;  /* 0x000000049f9f7c36 */ /* 0x000fc60008000000 */
[----:B------:R-:W-:Y:S02]  /*22360*/  LEA.HI.X.SX32 R9, R5, UR13, 0x1, P0 ;  /* 0x0000000d05097c11 */ /* 0x000fe400080f0eff */
[C---:B0-----:R-:W-:Y:S01]  /*22370*/  IADD3 R26, P0, PT, R136.reuse, UR12, RZ ;  /* 0x0000000c881a7c10 */ /* 0x041fe2000ff1e0ff */
[----:B------:R0:W5:Y:S01]  /*22380*/  LDG.E.U8 R5, desc[UR6][R30.64] ;  /* 0x000000061e057981 */ /* 0x000162000c1e1100 */
[C-C-:B------:R-:W-:Y:S02]  /*22390*/  IMAD R13, R159.reuse, UR9, R0.reuse ;  /* 0x000000099f0d7c24 */ /* 0x140fe4000f8e0200 */
[----:B------:R-:W-:Y:S01]  /*223a0*/  VIADD R159, R159, UR4 ;  /* 0x000000049f9f7c36 */ /* 0x000fe20008000000 */
[----:B------:R-:W-:Y:S01]  /*223b0*/  LEA.HI.X.SX32 R27, R136, UR13, 0x1, P0 ;  /* 0x0000000d881b7c11 */ /* 0x000fe200080f0eff */
[----:B------:R1:W5:Y:S01]  /*223c0*/  LDG.E.U8 R50, desc[UR6][R8.64] ;  /* 0x0000000608327981 */ /* 0x000362000c1e1100 */
[----:B------:R-:W-:Y:S01]  /*223d0*/  IADD3 R12, P0, PT, R13, UR12, RZ ;  /* 0x0000000c0d0c7c10 */ /* 0x000fe2000ff1e0ff */
[----:B0-----:R-:W-:-:S02]  /*223e0*/  IMAD R30, R159, UR9, R0 ;  /* 0x000000099f1e7c24 */ /* 0x001fc4000f8e0200 */
[----:B------:R-:W-:Y:S01]  /*223f0*/  VIADD R159, R159, UR4 ;  /* 0x000000049f9f7c36 */ /* 0x000fe20008000000 */
[----:B------:R-:W-:Y:S02]  /*22400*/  LEA.HI.X.SX32 R13, R13, UR13, 0x1, P0 ;  /* 0x0000000d0d0d7c11 */ /* 0x000fe400080f0eff */
[----:B------:R-:W-:Y:S01]  /*22410*/  IADD3 R103, PT, PT, R104, R112, R103 ;  /* 0x0000007068677210 */ /* 0x000fe20007ffe067 */
[C-C-:B------:R-:W-:Y:S01]  /*22420*/  IMAD R31, R159.reuse, UR9, R0.reuse ;  /* 0x000000099f1f7c24 */ /* 0x140fe2000f8e0200 */
[----:B-1----:R-:W-:Y:S01]  /*22430*/  IADD3 R8, P0, PT, R30, UR12, RZ ;  /* 0x0000000c1e087c10 */ /* 0x002fe2000ff1e0ff */
[----:B------:R-:W-:Y:S01]  /*22440*/  VIADD R159, R159, UR4 ;  /* 0x000000049f9f7c36 */ /* 0x000fe20008000000 */
[----:B---3--:R-:W-:Y:S01]  /*22450*/  IADD3 R112, PT, PT, R102, R103, R49 ;  /* 0x0000006766707210 */ /* 0x008fe20007ffe031 */
        /* <DEDUP_REMOVED lines=13> */
[----:B------:R-:W-:Y:S01]  /*22530*/  IADD3 R12, P0, PT, R13, UR12, RZ ;  /* 0x0000000c0d0c7c10 */ /* 0x000fe2000ff1e0ff */
[C---:B------:R-:W-:Y:S02]  /*22540*/  IMAD R8, R159.reuse, UR9, R0 ;  /* 0x000000099f087c24 */ /* 0x040fe4000f8e0200 */
[----:B------:R-:W-:Y:S01]  /*22550*/  VIADD R159, R159, UR4 ;  /* 0x000000049f9f7c36 */ /* 0x000fe20008000000 */
[----:B------:R-:W-:-:S02]  /*22560*/  LEA.HI.X.SX32 R13, R13, UR13, 0x1, P0 ;  /* 0x0000000d0d0d7c11 */ /* 0x000fc400080f0eff */
[C---:B------:R-:W-:Y:S01]  /*22570*/  IADD3 R30, P0, PT, R8.reuse, UR12, RZ ;  /* 0x0000000c081e7c10 */ /* 0x040fe2000ff1e0ff */
[C---:B------:R-:W-:Y:S02]  /*22580*/  IMAD R9, R159.reuse, UR9, R0 ;  /* 0x000000099f097c24 */ /* 0x040fe4000f8e0200 */
[----:B------:R-:W-:Y:S01]  /*22590*/  VIADD R159, R159, UR4 ;  /* 0x000000049f9f7c36 */ /* 0x000fe20008000000 */
[----:B------:R-:W-:Y:S02]  /*225a0*/  IADD3 R110, PT, PT, R143, R112, R110 ;  /* 0x000000708f6e7210 */ /* 0x000fe40007ffe06e */
[----:B------:R-:W-:Y:S01]  /*225b0*/  LEA.HI.X.SX32 R31, R8, UR13, 0x1, P0 ;  /* 0x0000000d081f7c11 */ /* 0x000fe200080f0eff */
[----:B0-----:R-:W-:Y:S01]  /*225c0*/  IMAD R103, R159, UR9, R0 ;  /* 0x000000099f677c24 */ /* 0x001fe2000f8e0200 */
[----:B------:R-:W-:Y:S01]  /*225d0*/  IADD3 R8, P0, PT, R9, UR12, RZ ;  /* 0x0000000c09087c10 */ /* 0x000fe2000ff1e0ff */
[----:B------:R-:W-:Y:S01]  /*225e0*/  VIADD R159, R159, UR4 ;  /* 0x000000049f9f7c36 */ /* 0x000fe20008000000 */
[----:B------:R-:W-:Y:S01]  /*225f0*/  IADD3 R112, PT, PT, R94, R110, R45 ;  /* 0x0000006e5e707210 */ /* 0x000fe20007ffe02d */
[----:B------:R0:W3:Y:S01]  /*22600*/  LDG.E.U8 R143, desc[UR6][R12.64] ;  /* 0x000000060c8f7981 */ /* 0x0000e2000c1e1100 */
[----:B------:R-:W-:-:S03]  /*22610*/  LEA.HI.X.SX32 R9, R9, UR13, 0x1, P0 ;  /* 0x0000000d09097c11 */ /* 0x000fc600080f0eff */
[----:B------:R1:W3:Y:S01]  /*22620*/  LDG.E.U8 R110, desc[UR6][R26.64] ;  /* 0x000000061a6e7981 */ /* 0x0002e2000c1e1100 */
[----:B------:R-:W-:-:S03]  /*22630*/  IADD3 R43, PT, PT, R43, R112, R44 ;  /* 0x000000702b2b7210 */ /* 0x000fc60007ffe02c */
[----:B------:R-:W3:Y:S01]  /*22640*/  LDG.E.U8 R45, desc[UR6][R30.64] ;  /* 0x000000061e2d7981 */ /* 0x000ee2000c1e1100 */
[C---:B0-----:R-:W-:Y:S02]  /*22650*/  IMAD R13, R159.reuse, UR9, R0 ;  /* 0x000000099f0d7c24 */ /* 0x041fe4000f8e0200 */
[----:B------:R-:W-:Y:S01]  /*22660*/  VIADD R159, R159, UR4 ;  /* 0x000000049f9f7c36 */ /* 0x000fe20008000000 */
[----:B------:R0:W3:Y:S01]  /*22670*/  LDG.E.U8 R94, desc[UR6][R8.64] ;  /* 0x00000006085e7981 */ /* 0x0000e2000c1e1100 */
[----:B-1----:R-:W-:-:S04]  /*22680*/  IADD3 R26, P0, PT, R103, UR12, RZ ;  /* 0x0000000c671a7c10 */ /* 0x002fc8000ff1e0ff */
[----:B------:R-:W-:Y:S02]  /*22690*/  LEA.HI.X.SX32 R27, R103, UR13, 0x1, P0 ;  /* 0x0000000d671b7c11 */ /* 0x000fe400080f0eff */
[----:B------:R-:W-:Y:S01]  /*226a0*/  IADD3 R103, PT, PT, R42, R43, R29 ;  /* 0x0000002b2a677210 */ /* 0x000fe20007ffe01d */
[--C-:B------:R-:W-:Y:S01]  /*226b0*/  IMAD R29, R159, UR9, R0.reuse ;  /* 0x000000099f1d7c24 */ /* 0x100fe2000f8e0200 */
[----:B------:R-:W-:Y:S01]  /*226c0*/  IADD3 R12, P0, PT, R13, UR12, RZ ;  /* 0x0000000c0d0c7c10 */ /* 0x000fe2000ff1e0ff */
[----:B------:R-:W-:Y:S01]  /*226d0*/  VIADD R159, R159, UR4 ;  /* 0x000000049f9f7c36 */ /* 0x000fe20008000000 */
[----:B------:R1:W3:Y:S02]  /*226e0*/  LDG.E.U8 R44, desc[UR6][R26.64] ;  /* 0x000000061a2c7981 */ /* 0x0002e4000c1e1100 */
[----:B------:R-:W-:Y:S01]  /*226f0*/  LEA.HI.X.SX32 R13, R13, UR13, 0x1, P0 ;  /* 0x0000000d0d0d7c11 */ /* 0x000fe200080f0eff */
[----:B0-----:R-:W-:Y:S01]  /*22700*/  IMAD R9, R159, UR9, R0 ;  /* 0x000000099f097c24 */ /* 0x001fe2000f8e0200 */
[----:B------:R-:W-:Y:S01]  /*22710*/  IADD3 R30, P0, PT, R29, UR12, RZ ;  /* 0x0000000c1d1e7c10 */ /* 0x000fe2000ff1e0ff */
[----:B------:R-:W-:-:S02]  /*22720*/  VIADD R159, R159, UR4 ;  /* 0x000000049f9f7c36 */ /* 0x000fc40008000000 */
[----:B------:R0:W3:Y:S01]  /*22730*/  LDG.E.U8 R43, desc[UR6][R12.64] ;  /* 0x000000060c2b7981 */ /* 0x0000e2000c1e1100 */
[----:B------:R-:W-:Y:S01]  /*22740*/  LEA.HI.X.SX32 R31, R29, UR13, 0x1, P0 ;  /* 0x0000000d1d1f7c11 */ /* 0x000fe200080f0eff */
[--C-:B------:R-:W-:Y:S01]  /*22750*/  IMAD R112, R159, UR9, R0.reuse ;  /* 0x000000099f707c24 */ /* 0x100fe2000f8e0200 */
[----:B------:R-:W-:Y:S01]  /*22760*/  IADD3 R8, P0, PT, R9, UR12, RZ ;  /* 0x0000000c09087c10 */ /* 0x000fe2000ff1e0ff */
[----:B------:R-:W-:Y:S02]  /*22770*/  VIADD R159, R159, UR4 ;  /* 0x000000049f9f7c36 */ /* 0x000fe40008000000 */
[----:B------:R0:W3:Y:S01]  /*22780*/  LDG.E.U8 R29, desc[UR6][R30.64] ;  /* 0x000000061e1d7981 */ /* 0x0000e2000c1e1100 */
[----:B------:R-:W-:Y:S02]  /*22790*/  LEA.HI.X.SX32 R9, R9, UR13, 0x1, P0 ;  /* 0x0000000d09097c11 */ /* 0x000fe400080f0eff */
[----:B-1----:R-:W-:Y:S01]  /*227a0*/  IADD3 R26, P0, PT, R112, UR12, RZ ;  /* 0x0000000c701a7c10 */ /* 0x002fe2000ff1e0ff */
[----:B0-----:R-:W-:-:S02]  /*227b0*/  IMAD R13, R159, UR9, R0 ;  /* 0x000000099f0d7c24 */ /* 0x001fc4000f8e0200 */
[----:B------:R-:W-:Y:S01]  /*227c0*/  VIADD R159, R159, UR4 ;  /* 0x000000049f9f7c36 */ /* 0x000fe20008000000 */
[----:B------:R0:W3:Y:S01]  /*227d0*/  LDG.E.U8 R42, desc[UR6][R8.64] ;  /* 0x00000006082a7981 */ /* 0x0000e2000c1e1100 */
[----:B------:R-:W-:Y:S02]  /*227e0*/  LEA.HI.X.SX32 R27, R112, UR13, 0x1, P0 ;  /* 0x0000000d701b7c11 */ /* 0x000fe400080f0eff */
        /* <DEDUP_REMOVED lines=15> */
[----:B------:R1:W3:Y:S04]  /*228e0*/  LDG.E.U8 R70, desc[UR6][R12.64] ;  /* 0x000000060c467981 */ /* 0x0002e8000c1e1100 */
[----:B------:R1:W3:Y:S01]  /*228f0*/  LDG.E.U8 R36, desc[UR6][R30.64] ;  /* 0x000000061e247981 */ /* 0x0002e2000c1e1100 */
[----:B0-----:R-:W-:-:S03]  /*22900*/  IADD3 R26, P0, PT, R136, UR12, RZ ;  /* 0x0000000c881a7c10 */ /* 0x001fc6000ff1e0ff */
[----:B------:R0:W3:Y:S01]  /*22910*/  LDG.E.U8 R71, desc[UR6][R8.64] ;  /* 0x0000000608477981 */ /* 0x0000e2000c1e1100 */
[C-C-:B-1----:R-:W-:Y:S02]  /*22920*/  IMAD R13, R159.reuse, UR9, R0.reuse ;  /* 0x000000099f0d7c24 */ /* 0x142fe4000f8e0200 */
        /* <DEDUP_REMOVED lines=8> */
[C-C-:B0-----:R-:W-:Y:S01]  /*229b0*/  IMAD R9, R159.reuse, UR9, R0.reuse ;  /* 0x000000099f097c24 */ /* 0x141fe2000f8e0200 */
[----:B------:R-:W-:Y:S01]  /*229c0*/  IADD3 R108, PT, PT, R108, R112, R133 ;  /* 0x000000706c6c7210 */ /* 0x000fe20007ffe085 */
[----:B------:R-:W-:Y:S01]  /*229d0*/  VIADD R159, R159, UR4 ;  /* 0x000000049f9f7c36 */ /* 0x000fe20008000000 */
[----:B------:R-:W-:Y:S01]  /*229e0*/  LEA.HI.X.SX32 R31, R31, UR13, 0x1, P0 ;  /* 0x0000000d1f1f7c11 */ /* 0x000fe200080f0eff */
[----:B------:R0:W3:Y:S01]  /*229f0*/  LDG.E.U8 R136, desc[UR6][R12.64] ;  /* 0x000000060c887981 */ /* 0x0000e2000c1e1100 */
[----:B------:R-:W-:Y:S01]  /*22a00*/  IADD3 R8, P0, PT, R9, UR12, RZ ;  /* 0x0000000c09087c10 */ /* 0x000fe2000ff1e0ff */
[----:B------:R-:W-:Y:S01]  /*22a10*/  IMAD R112, R159, UR9, R0 ;  /* 0x000000099f707c24 */ /* 0x000fe2000f8e0200 */
[----:B------:R-:W-:Y:S01]  /*22a20*/  IADD3 R108, PT, PT, R47, R108, R46 ;  /* 0x0000006c2f6c7210 */ /* 0x000fe20007ffe02e */
[----:B------:R-:W-:Y:S01]  /*22a30*/  VIADD R159, R159, UR4 ;  /* 0x000000049f9f7c36 */ /* 0x000fe20008000000 */
[----:B------:R-:W-:Y:S01]  /*22a40*/  LEA.HI.X.SX32 R9, R9, UR13, 0x1, P0 ;  /* 0x0000000d09097c11 */ /* 0x000fe200080f0eff */
[----:B------:R-:W3:Y:S01]  /*22a50*/  LDG.E.U8 R46, desc[UR6][R30.64] ;  /* 0x000000061e2e7981 */ /* 0x000ee2000c1e1100 */
[----:B------:R-:W-:-:S02]  /*22a60*/  IADD3 R34, PT, PT, R34, R108, R111 ;  /* 0x0000006c22227210 */ /* 0x000fc40007ffe06f */
[C---:B-1----:R-:W-:Y:S01]  /*22a70*/  IADD3 R26, P0, PT, R112.reuse, UR12, RZ ;  /* 0x0000000c701a7c10 */ /* 0x042fe2000ff1e0ff */
[C---:B0-----:R-:W-:Y:S01]  /*22a80*/  IMAD R13, R159.reuse, UR9, R0 ;  /* 0x000000099f0d7c24 */ /* 0x041fe2000f8e0200 */
[----:B------:R0:W3:Y:S01]  /*22a90*/  LDG.E.U8 R47, desc[UR6][R8.64] ;  /* 0x00000006082f7981 */ /* 0x0000e2000c1e1100 */
[----:B------:R-:W-:Y:S01]  /*22aa0*/  VIADD R159, R159, UR4 ;  /* 0x000000049f9f7c36 */ /* 0x000fe20008000000 */
        /* <DEDUP_REMOVED lines=8> */
[----:B------:R-:W-:-:S03]  /*22b30*/  IADD3 R34, P0, PT, R28, UR12, RZ ;  /* 0x0000000c1c227c10 */ /* 0x000fc6000ff1e0ff */
[----:B------:R0:W3:Y:S01]  /*22b40*/  LDG.E.U8 R30, desc[UR6][R12.64] ;  /* 0x000000060c1e7981 */ /* 0x0000e2000c1e1100 */
[----:B------:R-:W-:Y:S02]  /*22b50*/  LEA.HI.X.SX32 R35, R28, UR13, 0x1, P0 ;  /* 0x0000000d1c237c11 */ /* 0x000fe400080f0eff */
[----:B------:R-:W-:Y:S01]  /*22b60*/  IADD3 R8, P0, PT, R9, UR12, RZ ;  /* 0x0000000c09087c10 */ /* 0x000fe2000ff1e0ff */
[----:B------:R-:W-:Y:S02]  /*22b70*/  VIADD R159, R159, UR4 ;  /* 0x000000049f9f7c36 */ /* 0x000fe40008000000 */
[----:B------:R-:W3:Y:S01]  /*22b80*/  LDG.E.U8 R28, desc[UR6][R34.64] ;  /* 0x00000006221c7981 */ /* 0x000ee2000c1e1100 */
[----:B------:R-:W-:-:S05]  /*22b90*/  LEA.HI.X.SX32 R9, R9, UR13, 0x1, P0 ;  /* 0x0000000d09097c11 */ /* 0x000fca00080f0eff */
[----:B------:R2:W3:Y:S01]  /*22ba0*/  LDG.E.U8 R31, desc[UR6][R8.64] ;  /* 0x00000006081f7981 */ /* 0x0004e2000c1e1100 */
[C---:B------:R-:W-:Y:S02]  /*22bb0*/  IMAD R112, R159.reuse, UR9, R0 ;  /* 0x000000099f707c24 */ /* 0x040fe4000f8e0200 */
[----:B------:R-:W-:Y:S01]  /*22bc0*/  VIADD R159, R159, UR4 ;  /* 0x000000049f9f7c36 */ /* 0x000fe20008000000 */
[----:B------:R-:W-:Y:S02]  /*22bd0*/  IADD3 R90, PT, PT, R113, R108, R90 ;  /* 0x0000006c715a7210 */ /* 0x000fe40007ffe05a */
[C---:B-1----:R-:W-:Y:S01]  /*22be0*/  IADD3 R26, P0, PT, R112.reuse, UR12, RZ ;  /* 0x0000000c701a7c10 */ /* 0x042fe2000ff1e0ff */
[C---:B0-----:R-:W-:Y:S02]  /*22bf0*/  IMAD R13, R159.reuse, UR9, R0 ;  /* 0x000000099f0d7c24 */ /* 0x041fe4000f8e0200 */
[----:B------:R-:W-:Y:S01]  /*22c00*/  VIADD R159, R159, UR4 ;  /* 0x000000049f9f7c36 */ /* 0x000fe20008000000 */
[----:B------:R-:W-:-:S02]  /*22c10*/  LEA.HI.X.SX32 R27, R112, UR13, 0x1, P0 ;  /* 0x0000000d701b7c11 */ /* 0x000fc400080f0eff */
[----:B------:R-:W-:Y:S01]  /*22c20*/  IADD3 R108, PT, PT, R105, R90, R2 ;  /* 0x0000005a696c7210 */ /* 0x000fe20007ffe002 */
[--C-:B------:R-:W-:Y:S01]  /*22c30*/  IMAD R2, R159, UR9, R0.reuse ;  /* 0x000000099f027c24 */ /* 0x100fe2000f8e0200 */
[----:B------:R-:W-:Y:S01]  /*22c40*/  IADD3 R12, P0, PT, R13, UR12, RZ ;  /* 0x0000000c0d0c7c10 */ /* 0x000fe2000ff1e0ff */
[----:B------:R-:W-:Y:S01]  /*22c50*/  VIADD R159, R159, UR4 ;  /* 0x000000049f9f7c36 */ /* 0x000fe20008000000 */
[----:B------:R0:W3:Y:S02]  /*22c60*/  LDG.E.U8 R90, desc[UR6][R26.64] ;  /* 0x000000061a5a7981 */ /* 0x0000e4000c1e1100 */
[----:B------:R-:W-:Y:S01]  /*22c70*/  LEA.HI.X.SX32 R13, R13, UR13, 0x1, P0 ;  /* 0x0000000d0d0d7c11 */ /* 0x000fe200080f0eff */
[----:B------:R-:W-:Y:S01]  /*22c80*/  IMAD R159, R159, UR9, R0 ;  /* 0x000000099f9f7c24 */ /* 0x000fe2000f8e0200 */
[----:B--2---:R-:W-:-:S03]  /*22c90*/  IADD3 R8, P0, PT, R2, UR12, RZ ;  /* 0x0000000c02087c10 */ /* 0x004fc6000ff1e0ff */
[----:B------:R1:W2:Y:S01]  /*22ca0*/  LDG.E.U8 R105, desc[UR6][R12.64] ;  /* 0x000000060c697981 */ /* 0x0002a2000c1e1100 */
[----:B------:R-:W-:Y:S02]  /*22cb0*/  LEA.HI.X.SX32 R9, R2, UR13, 0x1, P0 ;  /* 0x0000000d02097c11 */ /* 0x000fe400080f0eff */
[C---:B------:R-:W-:Y:S02]  /*22cc0*/  IADD3 R34, P0, PT, R159.reuse, UR12, RZ ;  /* 0x0000000c9f227c10 */ /* 0x040fe4000ff1e0ff */
[----:B------:R-:W-:Y:S01]  /*22cd0*/  IADD3 R96, PT, PT, R96, R108, R101 ;  /* 0x0000006c60607210 */ /* 0x000fe20007ffe065 */
[----:B------:R-:W2:Y:S01]  /*22ce0*/  LDG.E.U8 R2, desc[UR6][R8.64] ;  /* 0x0000000608027981 */ /* 0x000ea2000c1e1100 */
[----:B------:R-:W-:-:S05]  /*22cf0*/  LEA.HI.X.SX32 R35, R159, UR13, 0x1, P0 ;  /* 0x0000000d9f237c11 */ /* 0x000fca00080f0eff */
[----:B------:R1:W2:Y:S01]  /*22d00*/  LDG.E.U8 R101, desc[UR6][R34.64] ;  /* 0x0000000622657981 */ /* 0x0002a2000c1e1100 */
[----:B------:R-:W-:Y:S02]  /*22d10*/  VIADD R167, R167, UR4 ;  /* 0x00000004a7a77c36 */ /* 0x000fe40008000000 */
[----:B------:R-:W-:Y:S02]  /*22d20*/  VIADD R169, R169, UR4 ;  /* 0x00000004a9a97c36 */ /* 0x000fe40008000000 */
[--C-:B------:R-:W-:Y:S02]  /*22d30*/  IMAD R112, R167, UR9, R0.reuse ;  /* 0x00000009a7707c24 */ /* 0x100fe4000f8e0200 */
[----:B------:R-:W-:Y:S02]  /*22d40*/  IMAD R108, R169, UR9, R0 ;  /* 0x00000009a96c7c24 */ /* 0x000fe4000f8e0200 */
[----:B------:R-:W-:Y:S01]  /*22d50*/  VIADD R161, R161, UR4 ;  /* 0x00000004a1a17c36 */ /* 0x000fe20008000000 */
[----:B0-----:R-:W-:Y:S01]  /*22d60*/  IADD3 R26, P0, PT, R112, UR12, RZ ;  /* 0x0000000c701a7c10 */ /* 0x001fe2000ff1e0ff */
[----:B------:R-:W-:Y:S01]  /*22d70*/  VIADD R151, R151, UR4 ;  /* 0x0000000497977c36 */ /* 0x000fe20008000000 */
[----:B-1----:R-:W-:-:S02]  /*22d80*/  IADD3 R12, P1, PT, R108, UR12, RZ ;  /* 0x0000000c6c0c7c10 */ /* 0x002fc4000ff3e0ff */
[----:B------:R-:W-:Y:S01]  /*22d90*/  LEA.HI.X.SX32 R27, R112, UR13, 0x1, P0 ;  /* 0x0000000d701b7c11 */ /* 0x000fe200080f0eff */
[--C-:B------:R-:W-:Y:S01]  /*22da0*/  IMAD R112, R161, UR9, R0.reuse ;  /* 0x00000009a1707c24 */ /* 0x100fe2000f8e0200 */
[----:B------:R-:W-:Y:S01]  /*22db0*/  LEA.HI.X.SX32 R13, R108, UR13, 0x1, P1 ;  /* 0x0000000d6c0d7c11 */ /* 0x000fe200088f0eff */
[--C-:B------:R-:W-:Y:S02]  /*22dc0*/  IMAD R35, R151, UR9, R0.reuse ;  /* 0x0000000997237c24 */ /* 0x100fe4000f8e0200 */
[----:B------:R-:W-:Y:S01]  /*22dd0*/  VIADD R171, R171, UR4 ;  /* 0x00000004abab7c36 */ /* 0x000fe20008000000 */
[C---:B------:R-:W-:Y:S01]  /*22de0*/  IADD3 R8, P0, PT, R112.reuse, UR12, RZ ;  /* 0x0000000c70087c10 */ /* 0x040fe2000ff1e0ff */
[----:B------:R0:W2:Y:S01]  /*22df0*/  LDG.E.U8 R146, desc[UR6][R12.64] ;  /* 0x000000060c927981 */ /* 0x0000a2000c1e1100 */
[----:B------:R-:W-:Y:S02]  /*22e00*/  VIADD R165, R165, UR4 ;  /* 0x00000004a5a57c36 */ /* 0x000fe40008000000 */
[----:B------:R-:W-:Y:S01]  /*22e10*/  LEA.HI.X.SX32 R9, R112, UR13, 0x1, P0 ;  /* 0x0000000d70097c11 */ /* 0x000fe200080f0eff */
[----:B------:R-:W-:Y:S01]  /*22e20*/  VIADD R163, R163, UR4 ;  /* 0x00000004a3a37c36 */ /* 0x000fe20008000000 */
[----:B------:R-:W-:Y:S01]  /*22e30*/  IADD3 R112, P0, PT, R35, UR12, RZ ;  /* 0x0000000c23707c10 */ /* 0x000fe2000ff1e0ff */
[----:B------:R1:W2:Y:S01]  /*22e40*/  LDG.E.U8 R140, desc[UR6][R26.64] ;  /* 0x000000061a8c7981 */ /* 0x0002a2000c1e1100 */
[----:B------:R-:W-:Y:S01]  /*22e50*/  IADD3 R96, PT, PT, R88, R96, R97 ;  /* 0x0000006058607210 */ /* 0x000fe20007ffe061 */
[--C-:B0-----:R-:W-:Y:S01]  /*22e60*/  IMAD R13, R171, UR9, R0.reuse ;  /* 0x00000009ab0d7c24 */ /* 0x101fe2000f8e0200 */
[----:B------:R-:W-:Y:S01]  /*22e70*/  LEA.HI.X.SX32 R113, R35, UR13, 0x1, P0 ;  /* 0x0000000d23717c11 */ /* 0x000fe200080f0eff */
[--C-:B------:R-:W-:Y:S01]  /*22e80*/  IMAD R97, R165, UR9, R0.reuse ;  /* 0x00000009a5617c24 */ /* 0x100fe2000f8e0200 */
[----:B------:R0:W2:Y:S01]  /*22e90*/  LDG.E.U8 R88, desc[UR6][R8.64] ;  /* 0x0000000608587981 */ /* 0x0000a2000c1e1100 */
[--C-:B------:R-:W-:Y:S01]  /*22ea0*/  IMAD R12, R163, UR9, R0.reuse ;  /* 0x00000009a30c7c24 */ /* 0x100fe2000f8e0200 */
[----:B-1----:R-:W-:Y:S01]  /*22eb0*/  IADD3 R26, P0, PT, R13, UR12, RZ ;  /* 0x0000000c0d1a7c10 */ /* 0x002fe2000ff1e0ff */
[----:B------:R-:W-:Y:S01]  /*22ec0*/  VIADD R167, R167, UR4 ;  /* 0x00000004a7a77c36 */ /* 0x000fe20008000000 */
[----:B------:R-:W-:Y:S01]  /*22ed0*/  IADD3 R34, P1, PT, R97, UR12, RZ ;  /* 0x0000000c61227c10 */ /* 0x000fe2000ff3e0ff */
[----:B------:R-:W-:Y:S01]  /*22ee0*/  VIADD R169, R169, UR4 ;  /* 0x00000004a9a97c36 */ /* 0x000fe20008000000 */
[----:B------:R-:W-:Y:S01]  /*22ef0*/  LEA.HI.X.SX32 R27, R13, UR13, 0x1, P0 ;  /* 0x0000000d0d1b7c11 */ /* 0x000fe200080f0eff */
[--C-:B------:R-:W-:Y:S01]  /*22f00*/  IMAD R13, R167, UR9, R0.reuse ;  /* 0x00000009a70d7c24 */ /* 0x100fe2000f8e0200 */
[----:B------:R-:W-:Y:S01]  /*22f10*/  IADD3 R75, PT, PT, R92, R96, R75 ;  /* 0x000000605c4b7210 */ /* 0x000fe20007ffe04b */
[----:B------:R-:W-:Y:S01]  /*22f20*/  VIADD R161, R161, UR4 ;  /* 0x00000004a1a17c36 */ /* 0x000fe20008000000 */
[C---:B0-----:R-:W-:Y:S01]  /*22f30*/  IADD3 R8, P0, PT, R12.reuse, UR12, RZ ;  /* 0x0000000c0c087c10 */ /* 0x041fe2000ff1e0ff */
[----:B------:R-:W-:Y:S01]  /*22f40*/  VIADD R151, R151, UR4 ;  /* 0x0000000497977c36 */ /* 0x000fe20008000000 */
[----:B------:R-:W-:Y:S01]  /*22f50*/  LEA.HI.X.SX32 R35, R97, UR13, 0x1, P1 ;  /* 0x0000000d61237c11 */ /* 0x000fe200088f0eff */
[----:B------:R-:W-:Y:S01]  /*22f60*/  IMAD R97, R169, UR9, R0 ;  /* 0x00000009a9617c24 */ /* 0x000fe2000f8e0200 */
[----:B------:R-:W-:Y:S01]  /*22f70*/  LEA.HI.X.SX32 R9, R12, UR13, 0x1, P0 ;  /* 0x0000000d0c097c11 */ /* 0x000fe200080f0eff */
[----:B------:R-:W2:Y:S01]  /*22f80*/  LDG.E.U8 R112, desc[UR6][R112.64] ;  /* 0x0000000670707981 */ /* 0x000ea2000c1e1100 */
[----:B------:R-:W-:-:S02]  /*22f90*/  IADD3 R12, P0, PT, R13, UR12, RZ ;  /* 0x0000000c0d0c7c10 */ /* 0x000fc4000ff1e0ff */
[----:B----4-:R-:W-:Y:S02]  /*22fa0*/  IADD3 R92, PT, PT, R55, R75, R14 ;  /* 0x0000004b375c7210 */ /* 0x010fe40007ffe00e */
[----:B------:R0:W4:Y:S01]  /*22fb0*/  LDG.E.U8 R55, desc[UR6][R34.64] ;  /* 0x0000000622377981 */ /* 0x000122000c1e1100 */
[----:B------:R-:W-:Y:S02]  /*22fc0*/  LEA.HI.X.SX32 R13, R13, UR13, 0x1, P0 ;  /* 0x0000000d0d0d7c11 */ /* 0x000fe400080f0eff */
[----:B------:R-:W-:Y:S01]  /*22fd0*/  IADD3 R96, P0, PT, R97, UR12, RZ ;  /* 0x0000000c61607c10 */ /* 0x000fe2000ff1e0ff */
[----:B------:R1:W4:Y:S01]  /*22fe0*/  LDG.E.U8 R14, desc[UR6][R26.64] ;  /* 0x000000061a0e7981 */ /* 0x000322000c1e1100 */
[----:B------:R-:W-:-:S03]  /*22ff0*/  IADD3 R86, PT, PT, R86, R92, R87 ;  /* 0x0000005c56567210 */ /* 0x000fc60007ffe057 */
[----:B------:R5:W4:Y:S01]  /*23000*/  LDG.E.U8 R75, desc[UR6][R8.64] ;  /* 0x00000006084b7981 */ /* 0x000b22000c1e1100 */
[--C-:B0-----:R-:W-:Y:S02]  /*23010*/  IMAD R34, R161, UR9, R0.reuse ;  /* 0x00000009a1227c24 */ /* 0x101fe4000f8e0200 */
[--C-:B------:R-:W-:Y:S01]  /*23020*/  IMAD R35, R151, UR9, R0.reuse ;  /* 0x0000000997237c24 */ /* 0x100fe2000f8e0200 */
[----:B------:R-:W-:Y:S01]  /*23030*/  LEA.HI.X.SX32 R97, R97, UR13, 0x1, P0 ;  /* 0x0000000d61617c11 */ /* 0x000fe200080f0eff */
[----:B------:R-:W-:Y:S01]  /*23040*/  VIADD R87, R165, UR4 ;  /* 0x00000004a5577c36 */ /* 0x000fe20008000000 */
[----:B-1----:R-:W-:Y:S01]  /*23050*/  IADD3 R26, P1, PT, R34, UR12, RZ ;  /* 0x0000000c221a7c10 */ /* 0x002fe2000ff3e0ff */
[----:B------:R0:W4:Y:S01]  /*23060*/  LDG.E.U8 R133, desc[UR6][R12.64] ;  /* 0x000000060c857981 */ /* 0x000122000c1e1100 */
[----:B-----5:R-:W-:Y:S01]  /*23070*/  IADD3 R68, PT, PT, R68, R86, R149 ;  /* 0x0000005644447210 */ /* 0x020fe20007ffe095 */
[----:B------:R-:W-:Y:S01]  /*23080*/  VIADD R149, R171, UR4 ;  /* 0x00000004ab957c36 */ /* 0x000fe20008000000 */
[----:B------:R-:W-:Y:S01]  /*23090*/  IADD3 R8, P0, PT, R35, UR12, RZ ;  /* 0x0000000c23087c10 */ /* 0x000fe2000ff1e0ff */
[----:B------:R-:W-:Y:S01]  /*230a0*/  VIADD R163, R163, UR4 ;  /* 0x00000004a3a37c36 */ /* 0x000fe20008000000 */
[----:B------:R-:W-:Y:S01]  /*230b0*/  LEA.HI.X.SX32 R27, R34, UR13, 0x1, P1 ;  /* 0x0000000d221b7c11 */ /* 0x000fe200088f0eff */
[----:B------:R-:W-:Y:S01]  /*230c0*/  VIADD R167, R167, UR4 ;  /* 0x00000004a7a77c36 */ /* 0x000fe20008000000 */
[----:B------:R-:W-:Y:S01]  /*230d0*/  LEA.HI.X.SX32 R9, R35, UR13, 0x1, P0 ;  /* 0x0000000d23097c11 */ /* 0x000fe200080f0eff */
[--C-:B------:R-:W-:Y:S01]  /*230e0*/  IMAD R35, R149, UR9, R0.reuse ;  /* 0x0000000995237c24 */ /* 0x100fe2000f8e0200 */
[----:B------:R-:W5:Y:S01]  /*230f0*/  LDG.E.U8 R96, desc[UR6][R96.64] ;  /* 0x0000000660607981 */ /* 0x000f62000c1e1100 */
[----:B0-----:R-:W-:Y:S01]  /*23100*/  IMAD R13, R87, UR9, R0 ;  /* 0x00000009570d7c24 */ /* 0x001fe2000f8e0200 */
[----:B------:R-:W-:-:S02]  /*23110*/  IADD3 R52, PT, PT, R95, R68, R52 ;  /* 0x000000445f347210 */ /* 0x000fc40007ffe034 */
[----:B------:R0:W5:Y:S01]  /*23120*/  LDG.E.U8 R159, desc[UR6][R26.64] ;  /* 0x000000061a9f7981 */ /* 0x000162000c1e1100 */
[----:B------:R-:W-:Y:S01]  /*23130*/  IADD3 R68, P1, PT, R35, UR12, RZ ;  /* 0x0000000c23447c10 */ /* 0x000fe2000ff3e0ff */
[--C-:B------:R-:W-:Y:S01]  /*23140*/  IMAD R34, R167, UR9, R0.reuse ;  /* 0x00000009a7227c24 */ /* 0x100fe2000f8e0200 */
[----:B------:R-:W-:Y:S01]  /*23150*/  IADD3 R12, P0, PT, R13, UR12, RZ ;  /* 0x0000000c0d0c7c10 */ /* 0x000fe2000ff1e0ff */
[----:B------:R-:W-:Y:S01]  /*23160*/  VIADD R169, R169, UR4 ;  /* 0x00000004a9a97c36 */ /* 0x000fe20008000000 */
[----:B------:R1:W5:Y:S01]  /*23170*/  LDG.E.U8 R113, desc[UR6][R8.64] ;  /* 0x0000000608717981 */ /* 0x000362000c1e1100 */
[----:B------:R-:W-:Y:S01]  /*23180*/  IADD3 R138, PT, PT, R6, R52, R69 ;  /* 0x00000034068a7210 */ /* 0x000fe20007ffe045 */
[--C-:B0-----:R-:W-:Y:S01]  /*23190*/  IMAD R27, R163, UR9, R0.reuse ;  /* 0x00000009a31b7c24 */ /* 0x101fe2000f8e0200 */
[----:B------:R-:W-:Y:S02]  /*231a0*/  LEA.HI.X.SX32 R13, R13, UR13, 0x1, P0 ;  /* 0x0000000d0d0d7c11 */ /* 0x000fe400080f0eff */
[----:B------:R-:W-:Y:S01]  /*231b0*/  LEA.HI.X.SX32 R69, R35, UR13, 0x1, P1 ;  /* 0x0000000d23457c11 */ /* 0x000fe200088f0eff */
[--C-:B------:R-:W-:Y:S01]  /*231c0*/  IMAD R35, R169, UR9, R0.reuse ;  /* 0x00000009a9237c24 */ /* 0x100fe2000f8e0200 */
[----:B-1----:R-:W-:Y:S01]  /*231d0*/  IADD3 R8, P0, PT, R27, UR12, RZ ;  /* 0x0000000c1b087c10 */ /* 0x002fe2000ff1e0ff */
[----:B------:R-:W-:Y:S01]  /*231e0*/  VIADD R95, R161, UR4 ;  /* 0x00000004a15f7c36 */ /* 0x000fe20008000000 */
[C---:B------:R-:W-:Y:S01]  /*231f0*/  IADD3 R26, P1, PT, R34.reuse, UR12, RZ ;  /* 0x0000000c221a7c10 */ /* 0x040fe2000ff3e0ff */
[----:B------:R-:W-:Y:S01]  /*23200*/  VIADD R163, R163, UR4 ;  /* 0x00000004a3a37c36 */ /* 0x000fe20008000000 */
[----:B------:R-:W-:Y:S01]  /*23210*/  LEA.HI.X.SX32 R9, R27, UR13, 0x1, P0 ;  /* 0x0000000d1b097c11 */ /* 0x000fe200080f0eff */
[----:B------:R-:W-:Y:S01]  /*23220*/  IMAD R86, R95, UR9, R0 ;  /* 0x000000095f567c24 */ /* 0x000fe2000f8e0200 */
[----:B------:R-:W-:Y:S01]  /*23230*/  LEA.HI.X.SX32 R27, R34, UR13, 0x1, P1 ;  /* 0x0000000d221b7c11 */ /* 0x000fe200088f0eff */
[----:B------:R0:W5:Y:S01]  /*23240*/  LDG.E.U8 R52, desc[UR6][R12.64] ;  /* 0x000000060c347981 */ /* 0x000162000c1e1100 */
[----:B------:R-:W-:-:S03]  /*23250*/  IADD3 R34, P0, PT, R35, UR12, RZ ;  /* 0x0000000c23227c10 */ /* 0x000fc6000ff1e0ff */
[----:B------:R1:W5:Y:S01]  /*23260*/  LDG.E.U8 R6, desc[UR6][R68.64] ;  /* 0x0000000644067981 */ /* 0x000362000c1e1100 */
[----:B------:R-:W-:-:S03]  /*23270*/  LEA.HI.X.SX32 R35, R35, UR13, 0x1, P0 ;  /* 0x0000000d23237c11 */ /* 0x000fc600080f0eff */
[----:B------:R1:W4:Y:S01]  /*23280*/  LDG.E.U8 R108, desc[UR6][R8.64] ;  /* 0x00000006086c7981 */ /* 0x000322000c1e1100 */
[----:B0-----:R-:W-:-:S03]  /*23290*/  IADD3 R12, P0, PT, R86, UR12, RZ ;  /* 0x0000000c560c7c10 */ /* 0x001fc6000ff1e0ff */
[----:B------:R0:W5:Y:S01]  /*232a0*/  LDG.E.U8 R92, desc[UR6][R26.64] ;  /* 0x000000061a5c7981 */ /* 0x000162000c1e1100 */
[C-C-:B-1----:R-:W-:Y:S02]  /*232b0*/  IMAD R68, R163.reuse, UR9, R0.reuse ;  /* 0x00000009a3447c24 */ /* 0x142fe4000f8e0200 */
[----:B------:R-:W-:Y:S01]  /*232c0*/  VIADD R163, R163, UR4 ;  /* 0x00000004a3a37c36 */ /* 0x000fe20008000000 */
[----:B------:R-:W-:Y:S01]  /*232d0*/  LEA.HI.X.SX32 R13, R86, UR13, 0x1, P0 ;  /* 0x0000000d560d7c11 */ /* 0x000fe200080f0eff */
[----:B------:R1:W5:Y:S01]  /*232e0*/  LDG.E.U8 R97, desc[UR6][R34.64] ;  /* 0x0000000622617981 */ /* 0x000362000c1e1100 */
        /* <DEDUP_REMOVED lines=8> */
[----:B------:R-:W-:Y:S01]  /*23370*/  LEA.HI.X.SX32 R27, R27, UR13, 0x1, P0 ;  /* 0x0000000d1b1b7c11 */ /* 0x000fe200080f0eff */
[----:B------:R1:W5:Y:S01]  /*23380*/  LDG.E.U8 R69, desc[UR6][R8.64] ;  /* 0x0000000608457981 */ /* 0x000362000c1e1100 */
[----:B------:R-:W-:Y:S01]  /*23390*/  IADD3 R34, P0, PT, R35, UR12, RZ ;  /* 0x0000000c23227c10 */ /* 0x000fe2000ff1e0ff */
[C---:B0-----:R-:W-:Y:S02]  /*233a0*/  IMAD R13, R163.reuse, UR9, R0 ;  /* 0x00000009a30d7c24 */ /* 0x041fe4000f8e0200 */
[----:B------:R-:W-:Y:S01]  /*233b0*/  VIADD R163, R163, UR4 ;  /* 0x00000004a3a37c36 */ /* 0x000fe20008000000 */
[----:B---3--:R-:W-:-:S02]  /*233c0*/  IADD3 R104, PT, PT, R147, R138, R104 ;  /* 0x0000008a93687210 */ /* 0x008fc40007ffe068 */
[----:B------:R-:W-:Y:S01]  /*233d0*/  LEA.HI.X.SX32 R35, R35, UR13, 0x1, P0 ;  /* 0x0000000d23237c11 */ /* 0x000fe200080f0eff */
[--C-:B------:R-:W-:Y:S01]  /*233e0*/  IMAD R138, R163, UR9, R0.reuse ;  /* 0x00000009a38a7c24 */ /* 0x100fe2000f8e0200 */
[----:B------:R-:W-:Y:S01]  /*233f0*/  IADD3 R12, P0, PT, R13, UR12, RZ ;  /* 0x0000000c0d0c7c10 */ /* 0x000fe2000ff1e0ff */
[----:B------:R-:W-:Y:S01]  /*23400*/  VIADD R163, R163, UR4 ;  /* 0x00000004a3a37c36 */ /* 0x000fe20008000000 */
[----:B------:R-:W-:Y:S02]  /*23410*/  IADD3 R68, PT, PT, R102, R104, R49 ;  /* 0x0000006866447210 */ /* 0x000fe40007ffe031 */
[----:B------:R0:W5:Y:S01]  /*23420*/  LDG.E.U8 R104, desc[UR6][R26.64] ;  /* 0x000000061a687981 */ /* 0x000162000c1e1100 */
[----:B------:R-:W-:Y:S02]  /*23430*/  LEA.HI.X.SX32 R13, R13, UR13, 0x1, P0 ;  /* 0x0000000d0d0d7c11 */ /* 0x000fe400080f0eff */
[----:B-1----:R-:W-:Y:S01]  /*23440*/  IADD3 R8, P0, PT, R138, UR12, RZ ;  /* 0x0000000c8a087c10 */ /* 0x002fe2000ff1e0ff */
[----:B------:R1:W3:Y:S01]  /*23450*/  LDG.E.U8 R102, desc[UR6][R34.64] ;  /* 0x0000000622667981 */ /* 0x0002e2000c1e1100 */
[----:B0-----:R-:W-:-:S03]  /*23460*/  IMAD R27, R163, UR9, R0 ;  /* 0x00000009a31b7c24 */ /* 0x001fc6000f8e0200 */
[----:B------:R0:W3:Y:S01]  /*23470*/  LDG.E.U8 R49, desc[UR6][R12.64] ;  /* 0x000000060c317981 */ /* 0x0000e2000c1e1100 */
        /* <DEDUP_REMOVED lines=15> */
[----:B------:R0:W3:Y:S01]  /*23570*/  LDG.E.U8 R94, desc[UR6][R8.64] ;  /* 0x00000006085e7981 */ /* 0x0000e2000c1e1100 */
[----:B------:R-:W-:-:S03]  /*23580*/  LEA.HI.X.SX32 R13, R13, UR13, 0x1, P0 ;  /* 0x0000000d0d0d7c11 */ /* 0x000fc600080f0eff */
[----:B------:R1:W3:Y:S01]  /*23590*/  LDG.E.U8 R45, desc[UR6][R26.64] ;  /* 0x000000061a2d7981 */ /* 0x0002e2000c1e1100 */
[----:B------:R-:W-:Y:S01]  /*235a0*/  VIADD R151, R151, UR4 ;  /* 0x0000000497977c36 */ /* 0x000fe20008000000 */
[----:B------:R-:W-:Y:S02]  /*235b0*/  IADD3 R43, PT, PT, R43, R110, R44 ;  /* 0x0000006e2b2b7210 */ /* 0x000fe40007ffe02c */
[----:B------:R1:W3:Y:S01]  /*235c0*/  LDG.E.U8 R35, desc[UR6][R34.64] ;  /* 0x0000000622237981 */ /* 0x0002e2000c1e1100 */
[----:B0-----:R-:W-:-:S03]  /*235d0*/  IADD3 R8, P0, PT, R138, UR12, RZ ;  /* 0x0000000c8a087c10 */ /* 0x001fc6000ff1e0ff */
[----:B------:R0:W3:Y:S01]  /*235e0*/  LDG.E.U8 R68, desc[UR6][R12.64] ;  /* 0x000000060c447981 */ /* 0x0000e2000c1e1100 */
[----:B-1----:R-:W-:Y:S01]  /*235f0*/  IMAD R27, R163, UR9, R0 ;  /* 0x00000009a31b7c24 */ /* 0x002fe2000f8e0200 */
[----:B------:R-:W-:-:S04]  /*23600*/  LEA.HI.X.SX32 R9, R138, UR13, 0x1, P0 ;  /* 0x0000000d8a097c11 */ /* 0x000fc800080f0eff */
[----:B------:R-:W-:Y:S01]  /*23610*/  IADD3 R26, P0, PT, R27, UR12, RZ ;  /* 0x0000000c1b1a7c10 */ /* 0x000fe2000ff1e0ff */
[----:B------:R-:W-:-:S03]  /*23620*/  IMAD R34, R151, UR9, R0 ;  /* 0x0000000997227c24 */ /* 0x000fc6000f8e0200 */
[----:B------:R-:W-:Y:S01]  /*23630*/  LEA.HI.X.SX32 R27, R27, UR13, 0x1, P0 ;  /* 0x0000000d1b1b7c11 */ /* 0x000fe200080f0eff */
[----:B------:R-:W-:Y:S01]  /*23640*/  VIADD R163, R163, UR4 ;  /* 0x00000004a3a37c36 */ /* 0x000fe20008000000 */
[----:B------:R-:W-:Y:S02]  /*23650*/  IADD3 R138, PT, PT, R42, R43, R29 ;  /* 0x0000002b2a8a7210 */ /* 0x000fe40007ffe01d */
[----:B------:R1:W3:Y:S01]  /*23660*/  LDG.E.U8 R29, desc[UR6][R8.64] ;  /* 0x00000006081d7981 */ /* 0x0002e2000c1e1100 */
[C---:B------:R-:W-:Y:S01]  /*23670*/  IADD3 R42, P0, PT, R34.reuse, UR12, RZ ;  /* 0x0000000c222a7c10 */ /* 0x040fe2000ff1e0ff */
[C---:B0-----:R-:W-:Y:S02]  /*23680*/  IMAD R13, R163.reuse, UR9, R0 ;  /* 0x00000009a30d7c24 */ /* 0x041fe4000f8e0200 */
[----:B------:R0:W3:Y:S01]  /*23690*/  LDG.E.U8 R44, desc[UR6][R26.64] ;  /* 0x000000061a2c7981 */ /* 0x0000e2000c1e1100 */
[----:B------:R-:W-:Y:S01]  /*236a0*/  VIADD R163, R163, UR4 ;  /* 0x00000004a3a37c36 */ /* 0x000fe20008000000 */
[----:B------:R-:W-:-:S02]  /*236b0*/  LEA.HI.X.SX32 R43, R34, UR13, 0x1, P0 ;  /* 0x0000000d222b7c11 */ /* 0x000fc400080f0eff */
[----:B------:R-:W-:Y:S01]  /*236c0*/  IADD3 R12, P0, PT, R13, UR12, RZ ;  /* 0x0000000c0d0c7c10 */ /* 0x000fe2000ff1e0ff */
[C-C-:B------:R-:W-:Y:S02]  /*236d0*/  IMAD R34, R163.reuse, UR9, R0.reuse ;  /* 0x00000009a3227c24 */ /* 0x140fe4000f8e0200 */
[----:B------:R-:W-:Y:S01]  /*236e0*/  VIADD R163, R163, UR4 ;  /* 0x00000004a3a37c36 */ /* 0x000fe20008000000 */
[----:B------:R-:W-:Y:S01]  /*236f0*/  LEA.HI.X.SX32 R13, R13, UR13, 0x1, P0 ;  /* 0x0000000d0d0d7c11 */ /* 0x000fe200080f0eff */
[----:B------:R0:W3:Y:S01]  /*23700*/  LDG.E.U8 R110, desc[UR6][R42.64] ;  /* 0x000000062a6e7981 */ /* 0x0000e2000c1e1100 */
        /* <DEDUP_REMOVED lines=9> */
[----:B------:R-:W-:Y:S01]  /*237a0*/  IADD3 R70, PT, PT, R70, R138, R103 ;  /* 0x0000008a46467210 */ /* 0x000fe20007ffe067 */
[C---:B------:R-:W-:Y:S01]  /*237b0*/  IMAD R43, R163.reuse, UR9, R0 ;  /* 0x00000009a32b7c24 */ /* 0x040fe2000f8e0200 */
[C---:B0-----:R-:W-:Y:S01]  /*237c0*/  IADD3 R12, P0, PT, R42.reuse, UR12, RZ ;  /* 0x0000000c2a0c7c10 */ /* 0x041fe2000ff1e0ff */
[----:B------:R-:W-:Y:S01]  /*237d0*/  VIADD R163, R163, UR4 ;  /* 0x00000004a3a37c36 */ /* 0x000fe20008000000 */
[----:B------:R-:W-:Y:S01]  /*237e0*/  IADD3 R138, PT, PT, R71, R70, R36 ;  /* 0x00000046478a7210 */ /* 0x000fe20007ffe024 */
        /* <DEDUP_REMOVED lines=8> */
[C---:B0-----:R-:W-:Y:S02]  /*23870*/  IMAD R27, R163.reuse, UR9, R0 ;  /* 0x00000009a31b7c24 */ /* 0x041fe4000f8e0200 */
[----:B------:R-:W-:Y:S01]  /*23880*/  VIADD R163, R163, UR4 ;  /* 0x00000004a3a37c36 */ /* 0x000fe20008000000 */
[----:B------:R-:W-:Y:S01]  /*23890*/  IADD3 R136, PT, PT, R136, R138, R141 ;  /* 0x0000008a88887210 */ /* 0x000fe20007ffe08d */
[----:B------:R-:W3:Y:S01]  /*238a0*/  LDG.E.U8 R70, desc[UR6][R70.64] ;  /* 0x0000000646467981 */ /* 0x000ee2000c1e1100 */
[----:B-1----:R-:W-:-:S04]  /*238b0*/  IADD3 R8, P0, PT, R42, UR12, RZ ;  /* 0x0000000c2a087c10 */ /* 0x002fc8000ff1e0ff */
[----:B------:R-:W-:Y:S01]  /*238c0*/  LEA.HI.X.SX32 R9, R42, UR13, 0x1, P0 ;  /* 0x0000000d2a097c11 */ /* 0x000fe200080f0eff */
[----:B------:R-:W-:Y:S01]  /*238d0*/  IMAD R12, R163, UR9, R0 ;  /* 0x00000009a30c7c24 */ /* 0x000fe2000f8e0200 */
[----:B------:R-:W-:Y:S02]  /*238e0*/  IADD3 R26, P0, PT, R27, UR12, RZ ;  /* 0x0000000c1b1a7c10 */ /* 0x000fe4000ff1e0ff */
[----:B------:R-:W-:Y:S01]  /*238f0*/  IADD3 R136, PT, PT, R47, R136, R46 ;  /* 0x000000882f887210 */ /* 0x000fe20007ffe02e */
[----:B------:R-:W3:Y:S01]  /*23900*/  LDG.E.U8 R71, desc[UR6][R8.64] ;  /* 0x0000000608477981 */ /* 0x000ee2000c1e1100 */
[----:B------:R-:W-:Y:S02]  /*23910*/  LEA.HI.X.SX32 R27, R27, UR13, 0x1, P0 ;  /* 0x0000000d1b1b7c11 */ /* 0x000fe400080f0eff */
[C---:B------:R-:W-:Y:S01]  /*23920*/  IADD3 R46, P0, PT, R12.reuse, UR12, RZ ;  /* 0x0000000c0c2e7c10 */ /* 0x040fe2000ff1e0ff */
[----:B------:R-:W-:Y:S02]  /*23930*/  VIADD R163, R163, UR4 ;  /* 0x00000004a3a37c36 */ /* 0x000fe40008000000 */
[----:B------:R0:W3:Y:S01]  /*23940*/  LDG.E.U8 R43, desc[UR6][R26.64] ;  /* 0x000000061a2b7981 */ /* 0x0000e2000c1e1100 */
[----:B------:R-:W-:Y:S01]  /*23950*/  LEA.HI.X.SX32 R47, R12, UR13, 0x1, P0 ;  /* 0x0000000d0c2f7c11 */ /* 0x000fe200080f0eff */
[----:B------:R-:W-:-:S02]  /*23960*/  IMAD R13, R163, UR9, R0 ;  /* 0x00000009a30d7c24 */ /* 0x000fc4000f8e0200 */
[----:B------:R-:W-:Y:S02]  /*23970*/  VIADD R163, R163, UR4 ;  /* 0x00000004a3a37c36 */ /* 0x000fe40008000000 */
[----:B------:R1:W3:Y:S01]  /*23980*/  LDG.E.U8 R46, desc[UR6][R46.64] ;  /* 0x000000062e2e7981 */ /* 0x0002e2000c1e1100 */
[----:B------:R-:W-:Y:S01]  /*23990*/  IADD3 R12, P0, PT, R13, UR12, RZ ;  /* 0x0000000c0d0c7c10 */ /* 0x000fe2000ff1e0ff */
[C-C-:B------:R-:W-:Y:S02]  /*239a0*/  IMAD R138, R163.reuse, UR9, R0.reuse ;  /* 0x00000009a38a7c24 */ /* 0x140fe4000f8e0200 */
[----:B------:R-:W-:Y:S01]  /*239b0*/  VIADD R163, R163, UR4 ;  /* 0x00000004a3a37c36 */ /* 0x000fe20008000000 */
[----:B------:R-:W-:Y:S02]  /*239c0*/  LEA.HI.X.SX32 R13, R13, UR13, 0x1, P0 ;  /* 0x0000000d0d0d7c11 */ /* 0x000fe400080f0eff */
[----:B------:R-:W-:Y:S01]  /*239d0*/  IADD3 R30, PT, PT, R30, R136, R111 ;  /* 0x000000881e1e7210 */ /* 0x000fe20007ffe06f */
[C---:B0-----:R-:W-:Y:S01]  /*239e0*/  IMAD R26, R163.reuse, UR9, R0 ;  /* 0x00000009a31a7c24 */ /* 0x041fe2000f8e0200 */
[C---:B------:R-:W-:Y:S01]  /*239f0*/  IADD3 R8, P0, PT, R138.reuse, UR12, RZ ;  /* 0x0000000c8a087c10 */ /* 0x040fe2000ff1e0ff */
[----:B------:R-:W-:Y:S01]  /*23a00*/  VIADD R163, R163, UR4 ;  /* 0x00000004a3a37c36 */ /* 0x000fe20008000000 */
[----:B------:R-:W-:Y:S01]  /*23a10*/  IADD3 R111, PT, PT, R31, R30, R28 ;  /* 0x0000001e1f6f7210 */ /* 0x000fe20007ffe01c */
[----:B------:R0:W3:Y:S01]  /*23a20*/  LDG.E.U8 R42, desc[UR6][R12.64] ;  /* 0x000000060c2a7981 */ /* 0x0000e2000c1e1100 */
[----:B------:R-:W-:Y:S01]  /*23a30*/  LEA.HI.X.SX32 R9, R138, UR13, 0x1, P0 ;  /* 0x0000000d8a097c11 */ /* 0x000fe200080f0eff */
[C---:B------:R-:W-:Y:S01]  /*23a40*/  IMAD R27, R163.reuse, UR9, R0 ;  /* 0x00000009a31b7c24 */ /* 0x040fe2000f8e0200 */
[----:B------:R-:W-:Y:S01]  /*23a50*/  IADD3 R30, P0, PT, R26, UR12, RZ ;  /* 0x0000000c1a1e7c10 */ /* 0x000fe2000ff1e0ff */
[----:B-1----:R-:W-:-:S02]  /*23a60*/  VIADD R47, R163, UR4 ;  /* 0x00000004a32f7c36 */ /* 0x002fc40008000000 */
[----:B------:R1:W3:Y:S01]  /*23a70*/  LDG.E.U8 R163, desc[UR6][R8.64] ;  /* 0x0000000608a37981 */ /* 0x0002e2000c1e1100 */
[----:B------:R-:W-:Y:S01]  /*23a80*/  LEA.HI.X.SX32 R31, R26, UR13, 0x1, P0 ;  /* 0x0000000d1a1f7c11 */ /* 0x000fe200080f0eff */
[----:B------:R-:W-:Y:S01]  /*23a90*/  VIADD R141, R47, UR4 ;  /* 0x000000042f8d7c36 */ /* 0x000fe20008000000 */
[----:B------:R-:W-:Y:S01]  /*23aa0*/  IADD3 R26, P0, PT, R27, UR12, RZ ;  /* 0x0000000c1b1a7c10 */ /* 0x000fe2000ff1e0ff */
[--C-:B0-----:R-:W-:Y:S02]  /*23ab0*/  IMAD R13, R47, UR9, R0.reuse ;  /* 0x000000092f0d7c24 */ /* 0x101fe4000f8e0200 */
[----:B------:R-:W-:Y:S01]  /*23ac0*/  IMAD R136, R141, UR9, R0 ;  /* 0x000000098d887c24 */ /* 0x000fe2000f8e0200 */
[----:B------:R-:W-:Y:S01]  /*23ad0*/  LEA.HI.X.SX32 R27, R27, UR13, 0x1, P0 ;  /* 0x0000000d1b1b7c11 */ /* 0x000fe200080f0eff */
[----:B------:R-:W-:Y:S01]  /*23ae0*/  VIADD R141, R141, UR4 ;  /* 0x000000048d8d7c36 */ /* 0x000fe20008000000 */
[C---:B------:R-:W-:Y:S01]  /*23af0*/  IADD3 R12, P0, PT, R13.reuse, UR12, RZ ;  /* 0x0000000c0d0c7c10 */ /* 0x040fe2000ff1e0ff */
[----:B------:R0:W3:Y:S03]  /*23b00*/  LDG.E.U8 R28, desc[UR6][R30.64] ;  /* 0x000000061e1c7981 */ /* 0x0000e6000c1e1100 */
[----:B------:R-:W-:Y:S01]  /*23b10*/  LEA.HI.X.SX32 R13, R13, UR13, 0x1, P0 ;  /* 0x0000000d0d0d7c11 */ /* 0x000fe200080f0eff */
[----:B------:R0:W3:Y:S01]  /*23b20*/  LDG.E.U8 R47, desc[UR6][R26.64] ;  /* 0x000000061a2f7981 */ /* 0x0000e2000c1e1100 */
[----:B-1----:R-:W-:-:S02]  /*23b30*/  IADD3 R8, P0, PT, R136, UR12, RZ ;  /* 0x0000000c88087c10 */ /* 0x002fc4000ff1e0ff */
[----:B--2---:R-:W-:Y:S01]  /*23b40*/  IADD3 R90, PT, PT, R105, R111, R90 ;  /* 0x0000006f695a7210 */ /* 0x004fe20007ffe05a */
[----:B------:R1:W2:Y:S01]  /*23b50*/  LDG.E.U8 R138, desc[UR6][R12.64] ;  /* 0x000000060c8a7981 */ /* 0x0002a2000c1e1100 */
[C-C-:B0-----:R-:W-:Y:S02]  /*23b60*/  IMAD R31, R141.reuse, UR9, R0.reuse ;  /* 0x000000098d1f7c24 */ /* 0x141fe4000f8e0200 */
[----:B------:R-:W-:Y:S01]  /*23b70*/  VIADD R141, R141, UR4 ;  /* 0x000000048d8d7c36 */ /* 0x000fe20008000000 */
[----:B------:R-:W-:Y:S02]  /*23b80*/  LEA.HI.X.SX32 R9, R136, UR13, 0x1, P0 ;  /* 0x0000000d88097c11 */ /* 0x000fe400080f0eff */
[----:B------:R-:W-:Y:S01]  /*23b90*/  IADD3 R30, P0, PT, R31, UR12, RZ ;  /* 0x0000000c1f1e7c10 */ /* 0x000fe2000ff1e0ff */
[----:B------:R-:W-:Y:S02]  /*23ba0*/  IMAD R27, R141, UR9, R0 ;  /* 0x000000098d1b7c24 */ /* 0x000fe4000f8e0200 */
[----:B------:R-:W2:Y:S01]  /*23bb0*/  LDG.E.U8 R161, desc[UR6][R8.64] ;  /* 0x0000000608a17981 */ /* 0x000ea2000c1e1100 */
[----:B------:R-:W-:-:S02]  /*23bc0*/  LEA.HI.X.SX32 R31, R31, UR13, 0x1, P0 ;  /* 0x0000000d1f1f7c11 */ /* 0x000fc400080f0eff */
[----:B------:R-:W-:-:S04]  /*23bd0*/  IADD3 R26, P0, PT, R27, UR12, RZ ;  /* 0x0000000c1b1a7c10 */ /* 0x000fc8000ff1e0ff */
[----:B------:R-:W-:Y:S01]  /*23be0*/  LEA.HI.X.SX32 R27, R27, UR13, 0x1, P0 ;  /* 0x0000000d1b1b7c11 */ /* 0x000fe200080f0eff */
[----:B------:R-:W-:Y:S01]  /*23bf0*/  VIADD R141, R141, UR4 ;  /* 0x000000048d8d7c36 */ /* 0x000fe20008000000 */
[----:B------:R-:W-:Y:S02]  /*23c00*/  IADD3 R101, PT, PT, R101, R90, R2 ;  /* 0x0000005a65657210 */ /* 0x000fe40007ffe002 */
[----:B------:R0:W2:Y:S04]  /*23c10*/  LDG.E.U8 R2, desc[UR6][R30.64] ;  /* 0x000000061e027981 */ /* 0x0000a8000c1e1100 */
[----:B------:R0:W2:Y:S01]  /*23c20*/  LDG.E.U8 R143, desc[UR6][R26.64] ;  /* 0x000000061a8f7981 */ /* 0x0000a2000c1e1100 */
[C---:B-1----:R-:W-:Y:S02]  /*23c30*/  IMAD R13, R141.reuse, UR9, R0 ;  /* 0x000000098d0d7c24 */ /* 0x042fe4000f8e0200 */
[----:B------:R-:W-:-:S03]  /*23c40*/  VIADD R141, R141, UR4 ;  /* 0x000000048d8d7c36 */ /* 0x000fc60008000000 */
[----:B------:R-:W-:Y:S01]  /*23c50*/  IADD3 R12, P0, PT, R13, UR12, RZ ;  /* 0x0000000c0d0c7c10 */ /* 0x000fe2000ff1e0ff */
[C---:B------:R-:W-:Y:S02]  /*23c60*/  IMAD R105, R141.reuse, UR9, R0 ;  /* 0x000000098d697c24 */ /* 0x040fe4000f8e0200 */
[----:B------:R-:W-:Y:S01]  /*23c70*/  VIADD R141, R141, UR4 ;  /* 0x000000048d8d7c36 */ /* 0x000fe20008000000 */
[----:B------:R-:W-:Y:S02]  /*23c80*/  LEA.HI.X.SX32 R13, R13, UR13, 0x1, P0 ;  /* 0x0000000d0d0d7c11 */ /* 0x000fe400080f0eff */
[----:B------:R-:W-:Y:S01]  /*23c90*/  IADD3 R80, PT, PT, R91, R101, R80 ;  /* 0x000000655b507210 */ /* 0x000fe20007ffe050 */
[----:B0-----:R-:W-:Y:S01]  /*23ca0*/  IMAD R30, R141, UR9, R0 ;  /* 0x000000098d1e7c24 */ /* 0x001fe2000f8e0200 */
[----:B------:R-:W-:Y:S01]  /*23cb0*/  IADD3 R8, P0, PT, R105, UR12, RZ ;  /* 0x0000000c69087c10 */ /* 0x000fe2000ff1e0ff */
[----:B------:R-:W-:Y:S01]  /*23cc0*/  VIADD R141, R141, UR4 ;  /* 0x000000048d8d7c36 */ /* 0x000fe20008000000 */
[----:B------:R-:W-:Y:S01]  /*23cd0*/  IADD3 R80, PT, PT, R33, R80, R32 ;  /* 0x0000005021507210 */ /* 0x000fe20007ffe020 */
[----:B------:R0:W2:Y:S01]  /*23ce0*/  LDG.E.U8 R90, desc[UR6][R12.64] ;  /* 0x000000060c5a7981 */ /* 0x0000a2000c1e1100 */
[----:B------:R-:W-:Y:S01]  /*23cf0*/  LEA.HI.X.SX32 R9, R105, UR13, 0x1, P0 ;  /* 0x0000000d69097c11 */ /* 0x000fe200080f0eff */
[C---:B------:R-:W-:Y:S01]  /*23d00*/  VIADD R27, R141.reuse, UR4 ;  /* 0x000000048d1b7c36 */ /* 0x040fe20008000000 */
[----:B------:R-:W-:Y:S01]  /*23d10*/  IADD3 R32, P0, PT, R30, UR12, RZ ;  /* 0x0000000c1e207c10 */ /* 0x000fe2000ff1e0ff */
[----:B------:R-:W-:-:S02]  /*23d20*/  IMAD R141, R141, UR9, R0 ;  /* 0x000000098d8d7c24 */ /* 0x000fc4000f8e0200 */
[----:B------:R-:W-:Y:S01]  /*23d30*/  VIADD R31, R27, UR4 ;  /* 0x000000041b1f7c36 */ /* 0x000fe20008000000 */
[----:B------:R-:W-:Y:S01]  /*23d40*/  LEA.HI.X.SX32 R33, R30, UR13, 0x1, P0 ;  /* 0x0000000d1e217c11 */ /* 0x000fe200080f0eff */
[----:B------:R1:W2:Y:S01]  /*23d50*/  LDG.E.U8 R91, desc[UR6][R8.64] ;  /* 0x00000006085b7981 */ /* 0x0002a2000c1e1100 */
[----:B------:R-:W-:Y:S01]  /*23d60*/  IADD3 R26, P0, PT, R141, UR12, RZ ;  /* 0x0000000c8d1a7c10 */ /* 0x000fe2000ff1e0ff */
[--C-:B0-----:R-:W-:Y:S02]  /*23d70*/  IMAD R13, R27, UR9, R0.reuse ;  /* 0x000000091b0d7c24 */ /* 0x101fe4000f8e0200 */
[----:B------:R-:W-:Y:S01]  /*23d80*/  VIADD R105, R31, UR4 ;  /* 0x000000041f697c36 */ /* 0x000fe20008000000 */
[----:B------:R-:W-:Y:S01]  /*23d90*/  LEA.HI.X.SX32 R27, R141, UR13, 0x1, P0 ;  /* 0x0000000d8d1b7c11 */ /* 0x000fe200080f0eff */
[--C-:B------:R-:W-:Y:S01]  /*23da0*/  IMAD R31, R31, UR9, R0.reuse ;  /* 0x000000091f1f7c24 */ /* 0x100fe2000f8e0200 */
[----:B------:R-:W-:Y:S01]  /*23db0*/  IADD3 R12, P1, PT, R13, UR12, RZ ;  /* 0x0000000c0d0c7c10 */ /* 0x000fe2000ff3e0ff */
[----:B-1----:R-:W-:Y:S01]  /*23dc0*/  IMAD R9, R105, UR9, R0 ;  /* 0x0000000969097c24 */ /* 0x002fe2000f8e0200 */
[----:B------:R-:W-:Y:S01]  /*23dd0*/  IADD3 R101, PT, PT, R73, R80, R72 ;  /* 0x0000005049657210 */ /* 0x000fe20007ffe048 */
[----:B------:R-:W-:Y:S01]  /*23de0*/  VIADD R105, R105, UR4 ;  /* 0x0000000469697c36 */ /* 0x000fe20008000000 */
[----:B------:R0:W2:Y:S01]  /*23df0*/  LDG.E.U8 R72, desc[UR6][R32.64] ;  /* 0x0000000620487981 */ /* 0x0000a2000c1e1100 */
[----:B------:R-:W-:-:S03]  /*23e00*/  LEA.HI.X.SX32 R13, R13, UR13, 0x1, P1 ;  /* 0x0000000d0d0d7c11 */ /* 0x000fc600088f0eff */
[----:B------:R1:W2:Y:S01]  /*23e10*/  LDG.E.U8 R73, desc[UR6][R26.64] ;  /* 0x000000061a497981 */ /* 0x0002a2000c1e1100 */
[----:B------:R-:W-:Y:S01]  /*23e20*/  IADD3 R30, P0, PT, R31, UR12, RZ ;  /* 0x0000000c1f1e7c10 */ /* 0x000fe2000ff1e0ff */
[----:B------:R-:W-:Y:S02]  /*23e30*/  VIADD R87, R87, UR4 ;  /* 0x0000000457577c36 */ /* 0x000fe40008000000 */
[--C-:B0-----:R-:W-:Y:S01]  /*23e40*/  IMAD R33, R105, UR9, R0.reuse ;  /* 0x0000000969217c24 */ /* 0x101fe2000f8e0200 */
[----:B------:R0:W2:Y:S01]  /*23e50*/  LDG.E.U8 R136, desc[UR6][R12.64] ;  /* 0x000000060c887981 */ /* 0x0000a2000c1e1100 */
[----:B------:R-:W-:Y:S01]  /*23e60*/  LEA.HI.X.SX32 R31, R31, UR13, 0x1, P0 ;  /* 0x0000000d1f1f7c11 */ /* 0x000fe200080f0eff */
[----:B------:R-:W-:Y:S01]  /*23e70*/  VIADD R105, R105, UR4 ;  /* 0x0000000469697c36 */ /* 0x000fe20008000000 */
[----:B------:R-:W-:Y:S01]  /*23e80*/  IADD3 R8, P1, PT, R9, UR12, RZ ;  /* 0x0000000c09087c10 */ /* 0x000fe2000ff3e0ff */
[--C-:B-1----:R-:W-:Y:S01]  /*23e90*/  IMAD R27, R87, UR9, R0.reuse ;  /* 0x00000009571b7c24 */ /* 0x102fe2000f8e0200 */
[----:B0-----:R-:W-:Y:S01]  /*23ea0*/  IADD3 R12, P0, PT, R33, UR12, RZ ;  /* 0x0000000c210c7c10 */ /* 0x001fe2000ff1e0ff */
[----:B------:R-:W-:Y:S01]  /*23eb0*/  IMAD R105, R105, UR9, R0 ;  /* 0x0000000969697c24 */ /* 0x000fe2000f8e0200 */
[----:B------:R-:W-:Y:S01]  /*23ec0*/  LEA.HI.X.SX32 R9, R9, UR13, 0x1, P1 ;  /* 0x0000000d09097c11 */ /* 0x000fe200088f0eff */
[----:B------:R-:W2:Y:S01]  /*23ed0*/  LDG.E.U8 R141, desc[UR6][R30.64] ;  /* 0x000000061e8d7981 */ /* 0x000ea2000c1e1100 */
[----:B------:R-:W-:-:S02]  /*23ee0*/  LEA.HI.X.SX32 R13, R33, UR13, 0x1, P0 ;  /* 0x0000000d210d7c11 */ /* 0x000fc400080f0eff */
[C---:B------:R-:W-:Y:S01]  /*23ef0*/  IADD3 R26, P0, PT, R27.reuse, UR12, RZ ;  /* 0x0000000c1b1a7c10 */ /* 0x040fe2000ff1e0ff */
[----:B------:R0:W2:Y:S03]  /*23f00*/  LDG.E.U8 R80, desc[UR6][R8.64] ;  /* 0x0000000608507981 */ /* 0x0000a6000c1e1100 */
[----:B------:R-:W-:Y:S02]  /*23f10*/  LEA.HI.X.SX32 R27, R27, UR13, 0x1, P0 ;  /* 0x0000000d1b1b7c11 */ /* 0x000fe400080f0eff */
[----:B------:R-:W-:Y:S02]  /*23f20*/  IADD3 R32, PT, PT, R144, R101, R53 ;  /* 0x0000006590207210 */ /* 0x000fe40007ffe035 */
[----:B------:R1:W2:Y:S01]  /*23f30*/  LDG.E.U8 R101, desc[UR6][R12.64] ;  /* 0x000000060c657981 */ /* 0x0002a2000c1e1100 */
[----:B0-----:R-:W-:Y:S01]  /*23f40*/  IADD3 R8, P0, PT, R105, UR12, RZ ;  /* 0x0000000c69087c10 */ /* 0x001fe2000ff1e0ff */
[----:B------:R-:W-:-:S02]  /*23f50*/  VIADD R149, R149, UR4 ;  /* 0x0000000495957c36 */ /* 0x000fc40008000000 */
[----:B------:R0:W2:Y:S01]  /*23f60*/  LDG.E.U8 R53, desc[UR6][R26.64] ;  /* 0x000000061a357981 */ /* 0x0000a2000c1e1100 */
[----:B------:R-:W-:-:S05]  /*23f70*/  LEA.HI.X.SX32 R9, R105, UR13, 0x1, P0 ;  /* 0x0000000d69097c11 */ /* 0x000fca00080f0eff */
[----:B------:R4:W2:Y:S01]  /*23f80*/  LDG.E.U8 R144, desc[UR6][R8.64] ;  /* 0x0000000608907981 */ /* 0x0008a2000c1e1100 */
[----:B------:R-:W-:Y:S01]  /*23f90*/  IMAD R30, R149, UR9, R0 ;  /* 0x00000009951e7c24 */ /* 0x000fe2000f8e0200 */
[----:B------:R-:W-:Y:S01]  /*23fa0*/  IADD3 R32, PT, PT, R93, R32, R150 ;  /* 0x000000205d207210 */ /* 0x000fe20007ffe096 */
[----:B------:R-:W-:Y:S02]  /*23fb0*/  VIADD R167, R167, UR4 ;  /* 0x00000004a7a77c36 */ /* 0x000fe40008000000 */
[----:B------:R-:W-:Y:S01]  /*23fc0*/  VIADD R169, R169, UR4 ;  /* 0x00000004a9a97c36 */ /* 0x000fe20008000000 */
[----:B-1----:R-:W-:Y:S01]  /*23fd0*/  IADD3 R12, P0, PT, R30, UR12, RZ ;  /* 0x0000000c1e0c7c10 */ /* 0x002fe2000ff1e0ff */
[--C-:B------:R-:W-:Y:S01]  /*23fe0*/  IMAD R31, R167, UR9, R0.reuse ;  /* 0x00000009a71f7c24 */ /* 0x100fe2000f8e0200 */
[----:B------:R-:W-:Y:S01]  /*23ff0*/  IADD3 R51, PT, PT, R148, R32, R51 ;  /* 0x0000002094337210 */ /* 0x000fe20007ffe033 */
[----:B------:R-:W-:Y:S01]  /*24000*/  VIADD R95, R95, UR4 ;  /* 0x000000045f5f7c36 */ /* 0x000fe20008000000 */
[----:B------:R-:W-:Y:S01]  /*24010*/  LEA.HI.X.SX32 R13, R30, UR13, 0x1, P0 ;  /* 0x0000000d1e0d7c11 */ /* 0x000fe200080f0eff */
[--C-:B0-----:R-:W-:Y:S01]  /*24020*/  IMAD R27, R169, UR9, R0.reuse ;  /* 0x00000009a91b7c24 */ /* 0x101fe2000f8e0200 */
[----:B------:R-:W-:Y:S01]  /*24030*/  IADD3 R105, PT, PT, R50, R51, R7 ;  /* 0x0000003332697210 */ /* 0x000fe20007ffe007 */
[--C-:B------:R-:W-:Y:S01]  /*24040*/  IMAD R7, R95, UR9, R0.reuse ;  /* 0x000000095f077c24 */ /* 0x100fe2000f8e0200 */
[----:B------:R-:W-:Y:S01]  /*24050*/  IADD3 R32, P0, PT, R31, UR12, RZ ;  /* 0x0000000c1f207c10 */ /* 0x000fe2000ff1e0ff */
[----:B------:R-:W-:Y:S01]  /*24060*/  VIADD R151, R151, UR4 ;  /* 0x0000000497977c36 */ /* 0x000fe20008000000 */
[----:B------:R-:W-:Y:S01]  /*24070*/  IADD3 R30, P1, PT, R27, UR12, RZ ;  /* 0x0000000c1b1e7c10 */ /* 0x000fe2000ff3e0ff */
[----:B------:R-:W-:Y:S01]  /*24080*/  VIADD R87, R87, UR4 ;  /* 0x0000000457577c36 */ /* 0x000fe20008000000 */
[----:B------:R-:W-:Y:S01]  /*24090*/  LEA.HI.X.SX32 R33, R31, UR13, 0x1, P0 ;  /* 0x0000000d1f217c11 */ /* 0x000fe200080f0eff */
[--C-:B----4-:R-:W-:Y:S01]  /*240a0*/  IMAD R9, R151, UR9, R0.reuse ;  /* 0x0000000997097c24 */ /* 0x110fe2000f8e0200 */
[----:B------:R-:W-:Y:S01]  /*240b0*/  IADD3 R26, P0, PT, R7, UR12, RZ ;  /* 0x0000000c071a7c10 */ /* 0x000fe2000ff1e0ff */
[----:B------:R-:W-:Y:S01]  /*240c0*/  VIADD R149, R149, UR4 ;  /* 0x0000000495957c36 */ /* 0x000fe20008000000 */
[----:B------:R-:W-:Y:S01]  /*240d0*/  LEA.HI.X.SX32 R31, R27, UR13, 0x1, P1 ;  /* 0x0000000d1b1f7c11 */ /* 0x000fe200088f0eff */
[--C-:B------:R-:W-:Y:S01]  /*240e0*/  IMAD R51, R87, UR9, R0.reuse ;  /* 0x0000000957337c24 */ /* 0x100fe2000f8e0200 */
[----:B------:R-:W-:Y:S01]  /*240f0*/  LEA.HI.X.SX32 R27, R7, UR13, 0x1, P0 ;  /* 0x0000000d071b7c11 */ /* 0x000fe200080f0eff */
[----:B------:R-:W-:Y:S01]  /*24100*/  VIADD R167, R167, UR4 ;  /* 0x00000004a7a77c36 */ /* 0x000fe20008000000 */
[C---:B------:R-:W-:Y:S01]  /*24110*/  IADD3 R8, P0, PT, R9.reuse, UR12, RZ ;  /* 0x0000000c09087c10 */ /* 0x040fe2000ff1e0ff */
[----:B------:R0:W4:Y:S03]  /*24120*/  LDG.E.U8 R7, desc[UR6][R30.64] ;  /* 0x000000061e077981 */ /* 0x000126000c1e1100 */
[----:B------:R-:W-:Y:S01]  /*24130*/  LEA.HI.X.SX32 R9, R9, UR13, 0x1, P0 ;  /* 0x0000000d09097c11 */ /* 0x000fe200080f0eff */
[----:B------:R1:W4:Y:S01]  /*24140*/  LDG.E.U8 R13, desc[UR6][R12.64] ;  /* 0x000000060c0d7981 */ /* 0x000322000c1e1100 */
[----:B------:R-:W-:Y:S01]  /*24150*/  IADD3 R50, P0, PT, R51, UR12, RZ ;  /* 0x0000000c33327c10 */ /* 0x000fe2000ff1e0ff */
[----:B------:R-:W-:Y:S01]  /*24160*/  VIADD R95, R95, UR4 ;  /* 0x000000045f5f7c36 */ /* 0x000fe20008000000 */
[----:B------:R-:W-:Y:S01]  /*24170*/  IADD3 R75, PT, PT, R108, R105, R75 ;  /* 0x000000696c4b7210 */ /* 0x000fe20007ffe04b */
[----:B------:R5:W4:Y:S01]  /*24180*/  LDG.E.U8 R147, desc[UR6][R26.64] ;  /* 0x000000061a937981 */ /* 0x000b22000c1e1100 */
[--C-:B0-----:R-:W-:Y:S01]  /*24190*/  IMAD R31, R149, UR9, R0.reuse ;  /* 0x00000009951f7c24 */ /* 0x101fe2000f8e0200 */
[----:B------:R-:W-:Y:S01]  /*241a0*/  LEA.HI.X.SX32 R51, R51, UR13, 0x1, P0 ;  /* 0x0000000d33337c11 */ /* 0x000fe200080f0eff */
[----:B------:R-:W-:Y:S01]  /*241b0*/  VIADD R169, R169, UR4 ;  /* 0x00000004a9a97c36 */ /* 0x000fe20008000000 */
[----:B------:R0:W4:Y:S01]  /*241c0*/  LDG.E.U8 R93, desc[UR6][R32.64] ;  /* 0x00000006205d7981 */ /* 0x000122000c1e1100 */
[----:B-1----:R-:W-:Y:S01]  /*241d0*/  IMAD R12, R167, UR9, R0 ;  /* 0x00000009a70c7c24 */ /* 0x002fe2000f8e0200 */
[----:B------:R-:W-:-:S02]  /*241e0*/  IADD3 R30, P0, PT, R31, UR12, RZ ;  /* 0x0000000c1f1e7c10 */ /* 0x000fc4000ff1e0ff */
[----:B-----5:R-:W-:Y:S01]  /*241f0*/  IADD3 R69, PT, PT, R104, R75, R69 ;  /* 0x0000004b68457210 */ /* 0x020fe20007ffe045 */
[--C-:B------:R-:W-:Y:S01]  /*24200*/  IMAD R27, R95, UR9, R0.reuse ;  /* 0x000000095f1b7c24 */ /* 0x100fe2000f8e0200 */
[----:B------:R-:W-:Y:S01]  /*24210*/  LEA.HI.X.SX32 R31, R31, UR13, 0x1, P0 ;  /* 0x0000000d1f1f7c11 */ /* 0x000fe200080f0eff */
[----:B------:R-:W-:Y:S01]  /*24220*/  VIADD R151, R151, UR4 ;  /* 0x0000000497977c36 */ /* 0x000fe20008000000 */
[C---:B------:R-:W-:Y:S01]  /*24230*/  IADD3 R104, P0, PT, R12.reuse, UR12, RZ ;  /* 0x0000000c0c687c10 */ /* 0x040fe2000ff1e0ff */
[----:B------:R1:W5:Y:S01]  /*24240*/  LDG.E.U8 R111, desc[UR6][R8.64] ;  /* 0x00000006086f7981 */ /* 0x000362000c1e1100 */
[----:B------:R-:W-:Y:S02]  /*24250*/  VIADD R75, R87, UR4 ;  /* 0x00000004574b7c36 */ /* 0x000fe40008000000 */
[----:B------:R-:W-:Y:S01]  /*24260*/  LEA.HI.X.SX32 R105, R12, UR13, 0x1, P0 ;  /* 0x0000000d0c697c11 */ /* 0x000fe200080f0eff */
[--C-:B0-----:R-:W-:Y:S01]  /*24270*/  IMAD R33, R151, UR9, R0.reuse ;  /* 0x0000000997217c24 */ /* 0x101fe2000f8e0200 */
[----:B------:R-:W-:Y:S01]  /*24280*/  IADD3 R26, P0, PT, R27, UR12, RZ ;  /* 0x0000000c1b1a7c10 */ /* 0x000fe2000ff1e0ff */
[----:B------:R0:W5:Y:S01]  /*24290*/  LDG.E.U8 R50, desc[UR6][R50.64] ;  /* 0x0000000632327981 */ /* 0x000162000c1e1100 */
[----:B-1----:R-:W-:-:S02]  /*242a0*/  IMAD R9, R169, UR9, R0 ;  /* 0x00000009a9097c24 */ /* 0x002fc4000f8e0200 */
[----:B------:R-:W-:Y:S01]  /*242b0*/  LEA.HI.X.SX32 R27, R27, UR13, 0x1, P0 ;  /* 0x0000000d1b1b7c11 */ /* 0x000fe200080f0eff */
[----:B------:R-:W-:Y:S01]  /*242c0*/  VIADD R149, R149, UR4 ;  /* 0x0000000495957c36 */ /* 0x000fe20008000000 */
[----:B------:R-:W-:Y:S01]  /*242d0*/  IADD3 R32, P0, PT, R33, UR12, RZ ;  /* 0x0000000c21207c10 */ /* 0x000fe2000ff1e0ff */
[----:B------:R1:W5:Y:S01]  /*242e0*/  LDG.E.U8 R12, desc[UR6][R30.64] ;  /* 0x000000061e0c7981 */ /* 0x000362000c1e1100 */
[----:B------:R-:W-:Y:S01]  /*242f0*/  IADD3 R8, P1, PT, R9, UR12, RZ ;  /* 0x0000000c09087c10 */ /* 0x000fe2000ff3e0ff */
[----:B0-----:R-:W-:Y:S01]  /*24300*/  IMAD R51, R75, UR9, R0 ;  /* 0x000000094b337c24 */ /* 0x001fe2000f8e0200 */
[----:B---3--:R-:W-:Y:S01]  /*24310*/  IADD3 R49, PT, PT, R49, R69, R102 ;  /* 0x0000004531317210 */ /* 0x008fe20007ffe066 */
[----:B------:R-:W-:Y:S01]  /*24320*/  IMAD R69, R149, UR9, R0 ;  /* 0x0000000995457c24 */ /* 0x000fe2000f8e0200 */
[----:B------:R-:W-:Y:S01]  /*24330*/  LEA.HI.X.SX32 R9, R9, UR13, 0x1, P1 ;  /* 0x0000000d09097c11 */ /* 0x000fe200088f0eff */
[----:B------:R-:W-:Y:S01]  /*24340*/  VIADD R167, R167, UR4 ;  /* 0x00000004a7a77c36 */ /* 0x000fe20008000000 */
[----:B------:R-:W-:Y:S01]  /*24350*/  LEA.HI.X.SX32 R33, R33, UR13, 0x1, P0 ;  /* 0x0000000d21217c11 */ /* 0x000fe200080f0eff */
[----:B------:R0:W3:Y:S01]  /*24360*/  LDG.E.U8 R87, desc[UR6][R26.64] ;  /* 0x000000061a577981 */ /* 0x0000e2000c1e1100 */
[----:B------:R-:W-:-:S02]  /*24370*/  IADD3 R45, PT, PT, R45, R49, R94 ;  /* 0x000000312d2d7210 */ /* 0x000fc40007ffe05e */
[----:B-1----:R-:W-:Y:S01]  /*24380*/  IADD3 R30, P0, PT, R51, UR12, RZ ;  /* 0x0000000c331e7c10 */ /* 0x002fe2000ff1e0ff */
[----:B------:R1:W5:Y:S01]  /*24390*/  LDG.E.U8 R8, desc[UR6][R8.64] ;  /* 0x0000000608087981 */ /* 0x000362000c1e1100 */
[----:B------:R-:W-:Y:S01]  /*243a0*/  VIADD R49, R169, UR4 ;  /* 0x00000004a9317c36 */ /* 0x000fe20008000000 */
[----:B------:R-:W-:Y:S02]  /*243b0*/  IADD3 R35, PT, PT, R68, R45, R35 ;  /* 0x0000002d44237210 */ /* 0x000fe40007ffe023 */
[----:B------:R-:W-:Y:S01]  /*243c0*/  LEA.HI.X.SX32 R31, R51, UR13, 0x1, P0 ;  /* 0x0000000d331f7c11 */ /* 0x000fe200080f0eff */
[----:B------:R1:W3:Y:S01]  /*243d0*/  LDG.E.U8 R108, desc[UR6][R32.64] ;  /* 0x00000006206c7981 */ /* 0x0002e2000c1e1100 */
[----:B0-----:R-:W-:-:S03]  /*243e0*/  IADD3 R26, P0, PT, R69, UR12, RZ ;  /* 0x0000000c451a7c10 */ /* 0x001fc6000ff1e0ff */
[----:B------:R-:W5:Y:S01]  /*243f0*/  LDG.E.U8 R104, desc[UR6][R104.64] ;  /* 0x0000000668687981 */ /* 0x000f62000c1e1100 */
[C-C-:B-1----:R-:W-:Y:S02]  /*24400*/  IMAD R9, R167.reuse, UR9, R0.reuse ;  /* 0x00000009a7097c24 */ /* 0x142fe4000f8e0200 */
[----:B------:R-:W-:Y:S01]  /*24410*/  VIADD R167, R167, UR4 ;  /* 0x00000004a7a77c36 */ /* 0x000fe20008000000 */
[----:B------:R-:W-:Y:S01]  /*24420*/  LEA.HI.X.SX32 R27, R69, UR13, 0x1, P0 ;  /* 0x0000000d451b7c11 */ /* 0x000fe200080f0eff */
[--C-:B------:R-:W-:Y:S01]  /*24430*/  IMAD R45, R49, UR9, R0.reuse ;  /* 0x00000009312d7c24 */ /* 0x100fe2000f8e0200 */
[----:B------:R-:W-:Y:S01]  /*24440*/  IADD3 R102, PT, PT, R44, R35, R29 ;  /* 0x000000232c667210 */ /* 0x000fe20007ffe01d */
[--C-:B------:R-:W-:Y:S01]  /*24450*/  IMAD R35, R167, UR9, R0.reuse ;  /* 0x00000009a7237c24 */ /* 0x100fe2000f8e0200 */
[----:B------:R-:W-:Y:S01]  /*24460*/  IADD3 R32, P0, PT, R9, UR12, RZ ;  /* 0x0000000c09207c10 */ /* 0x000fe2000ff1e0ff */
[----:B------:R-:W-:Y:S01]  /*24470*/  VIADD R167, R167, UR4 ;  /* 0x00000004a7a77c36 */ /* 0x000fe20008000000 */
[----:B------:R0:W3:Y:S02]  /*24480*/  LDG.E.U8 R51, desc[UR6][R30.64] ;  /* 0x000000061e337981 */ /* 0x0000e4000c1e1100 */
[----:B------:R-:W-:Y:S01]  /*24490*/  LEA.HI.X.SX32 R33, R9, UR13, 0x1, P0 ;  /* 0x0000000d09217c11 */ /* 0x000fe200080f0eff */
[----:B------:R-:W-:Y:S01]  /*244a0*/  IMAD R29, R167, UR9, R0 ;  /* 0x00000009a71d7c24 */ /* 0x000fe2000f8e0200 */
[----:B------:R-:W-:Y:S01]  /*244b0*/  IADD3 R44, P0, PT, R35, UR12, RZ ;  /* 0x0000000c232c7c10 */ /* 0x000fe2000ff1e0ff */
[----:B------:R-:W-:Y:S01]  /*244c0*/  VIADD R167, R167, UR4 ;  /* 0x00000004a7a77c36 */ /* 0x000fe20008000000 */
[----:B------:R-:W3:Y:S01]  /*244d0*/  LDG.E.U8 R9, desc[UR6][R26.64] ;  /* 0x000000061a097981 */ /* 0x000ee2000c1e1100 */
[----:B0-----:R-:W-:-:S03]  /*244e0*/  IADD3 R30, P1, PT, R45, UR12, RZ ;  /* 0x0000000c2d1e7c10 */ /* 0x001fc6000ff3e0ff */
[----:B------:R0:W5:Y:S01]  /*244f0*/  LDG.E.U8 R105, desc[UR6][R32.64] ;  /* 0x0000000620697981 */ /* 0x000162000c1e1100 */
[----:B------:R-:W-:Y:S02]  /*24500*/  LEA.HI.X.SX32 R31, R45, UR13, 0x1, P1 ;  /* 0x0000000d2d1f7c11 */ /* 0x000fe400088f0eff */
[----:B------:R-:W-:Y:S01]  /*24510*/  LEA.HI.X.SX32 R45, R35, UR13, 0x1, P0 ;  /* 0x0000000d232d7c11 */ /* 0x000fe200080f0eff */
[--C-:B------:R-:W-:Y:S01]  /*24520*/  IMAD R35, R167, UR9, R0.reuse ;  /* 0x00000009a7237c24 */ /* 0x100fe2000f8e0200 */
[----:B------:R-:W-:Y:S01]  /*24530*/  IADD3 R68, P0, PT, R29, UR12, RZ ;  /* 0x0000000c1d447c10 */ /* 0x000fe2000ff1e0ff */
[----:B------:R-:W-:Y:S01]  /*24540*/  VIADD R167, R167, UR4 ;  /* 0x00000004a7a77c36 */ /* 0x000fe20008000000 */
[----:B------:R1:W3:Y:S02]  /*24550*/  LDG.E.U8 R94, desc[UR6][R30.64] ;  /* 0x000000061e5e7981 */ /* 0x0002e4000c1e1100 */
[----:B------:R-:W-:Y:S01]  /*24560*/  LEA.HI.X.SX32 R69, R29, UR13, 0x1, P0 ;  /* 0x0000000d1d457c11 */ /* 0x000fe200080f0eff */
[--C-:B0-----:R-:W-:Y:S01]  /*24570*/  IMAD R32, R167, UR9, R0.reuse ;  /* 0x00000009a7207c24 */ /* 0x101fe2000f8e0200 */
[----:B------:R-:W-:Y:S01]  /*24580*/  IADD3 R26, P0, PT, R35, UR12, RZ ;  /* 0x0000000c231a7c10 */ /* 0x000fe2000ff1e0ff */
[----:B------:R-:W-:Y:S01]  /*24590*/  VIADD R167, R167, UR4 ;  /* 0x00000004a7a77c36 */ /* 0x000fe20008000000 */
[----:B------:R0:W3:Y:S02]  /*245a0*/  LDG.E.U8 R44, desc[UR6][R44.64] ;  /* 0x000000062c2c7981 */ /* 0x0000e4000c1e1100 */
[----:B------:R-:W-:Y:S01]  /*245b0*/  LEA.HI.X.SX32 R27, R35, UR13, 0x1, P0 ;  /* 0x0000000d231b7c11 */ /* 0x000fe200080f0eff */
[C---:B------:R-:W-:Y:S01]  /*245c0*/  IMAD R33, R167.reuse, UR9, R0 ;  /* 0x00000009a7217c24 */ /* 0x040fe2000f8e0200 */
[C---:B-1----:R-:W-:Y:S01]  /*245d0*/  IADD3 R30, P0, PT, R32.reuse, UR12, RZ ;  /* 0x0000000c201e7c10 */ /* 0x042fe2000ff1e0ff */
[----:B------:R-:W-:Y:S01]  /*245e0*/  VIADD R167, R167, UR4 ;  /* 0x00000004a7a77c36 */ /* 0x000fe20008000000 */
[----:B------:R1:W3:Y:S02]  /*245f0*/  LDG.E.U8 R29, desc[UR6][R68.64] ;  /* 0x00000006441d7981 */ /* 0x0002e4000c1e1100 */
[----:B------:R-:W-:-:S02]  /*24600*/  LEA.HI.X.SX32 R31, R32, UR13, 0x1, P0 ;  /* 0x0000000d201f7c11 */ /* 0x000fc400080f0eff */
[----:B------:R-:W-:Y:S01]  /*24610*/  IADD3 R32, P0, PT, R33, UR12, RZ ;  /* 0x0000000c21207c10 */ /* 0x000fe2000ff1e0ff */
[C---:B0-----:R-:W-:Y:S01]  /*24620*/  IMAD R45, R167.reuse, UR9, R0 ;  /* 0x00000009a72d7c24 */ /* 0x041fe2000f8e0200 */
[----:B------:R0:W3:Y:S01]  /*24630*/  LDG.E.U8 R35, desc[UR6][R26.64] ;  /* 0x000000061a237981 */ /* 0x0000e2000c1e1100 */
[----:B------:R-:W-:Y:S01]  /*24640*/  VIADD R167, R167, UR4 ;  /* 0x00000004a7a77c36 */ /* 0x000fe20008000000 */
[----:B------:R-:W-:-:S03]  /*24650*/  LEA.HI.X.SX32 R33, R33, UR13, 0x1, P0 ;  /* 0x0000000d21217c11 */ /* 0x000fc600080f0eff */
[----:B-1----:R-:W-:Y:S01]  /*24660*/  IMAD R68, R167, UR9, R0 ;  /* 0x00000009a7447c24 */ /* 0x002fe2000f8e0200 */
[----:B------:R-:W-:Y:S02]  /*24670*/  IADD3 R36, PT, PT, R36, R102, R165 ;  /* 0x0000006624247210 */ /* 0x000fe40007ffe0a5 */
[----:B0-----:R-:W-:Y:S01]  /*24680*/  IADD3 R26, P0, PT, R45, UR12, RZ ;  /* 0x0000000c2d1a7c10 */ /* 0x001fe2000ff1e0ff */
[----:B------:R-:W-:-:S03]  /*24690*/  VIADD R167, R167, UR4 ;  /* 0x00000004a7a77c36 */ /* 0x000fc60008000000 */
[----:B------:R-:W-:Y:S02]  /*246a0*/  LEA.HI.X.SX32 R27, R45, UR13, 0x1, P0 ;  /* 0x0000000d2d1b7c11 */ /* 0x000fe400080f0eff */
[C---:B------:R-:W-:Y:S02]  /*246b0*/  IADD3 R102, P0, PT, R68.reuse, UR12, RZ ;  /* 0x0000000c44667c10 */ /* 0x040fe4000ff1e0ff */
[----:B------:R-:W-:Y:S01]  /*246c0*/  IADD3 R148, PT, PT, R103, R36, R34 ;  /* 0x0000002467947210 */ /* 0x000fe20007ffe022 */
[----:B------:R-:W3:Y:S01]  /*246d0*/  LDG.E.U8 R45, desc[UR6][R26.64] ;  /* 0x000000061a2d7981 */ /* 0x000ee2000c1e1100 */
[----:B------:R-:W-:Y:S01]  /*246e0*/  LEA.HI.X.SX32 R103, R68, UR13, 0x1, P0 ;  /* 0x0000000d44677c11 */ /* 0x000fe200080f0eff */
[C---:B------:R-:W-:Y:S02]  /*246f0*/  IMAD R68, R167.reuse, UR9, R0 ;  /* 0x00000009a7447c24 */ /* 0x040fe4000f8e0200 */
[----:B------:R-:W-:Y:S01]  /*24700*/  VIADD R167, R167, UR4 ;  /* 0x00000004a7a77c36 */ /* 0x000fe20008000000 */
[----:B------:R0:W3:Y:S01]  /*24710*/  LDG.E.U8 R34, desc[UR6][R30.64] ;  /* 0x000000061e227981 */ /* 0x0000e2000c1e1100 */
[----:B------:R-:W-:-:S03]  /*24720*/  IADD3 R70, PT, PT, R71, R148, R70 ;  /* 0x0000009447467210 */ /* 0x000fc60007ffe046 */
[----:B------:R1:W3:Y:S01]  /*24730*/  LDG.E.U8 R36, desc[UR6][R32.64] ;  /* 0x0000000620247981 */ /* 0x0002e2000c1e1100 */
[----:B------:R-:W-:-:S03]  /*24740*/  IADD3 R46, PT, PT, R46, R70, R43 ;  /* 0x000000462e2e7210 */ /* 0x000fc60007ffe02b */
[----:B------:R-:W3:Y:S01]  /*24750*/  LDG.E.U8 R102, desc[UR6][R102.64] ;  /* 0x0000000666667981 */ /* 0x000ee2000c1e1100 */
[C---:B0-----:R-:W-:Y:S01]  /*24760*/  IADD3 R30, P0, PT, R68.reuse, UR12, RZ ;  /* 0x0000000c441e7c10 */ /* 0x041fe2000ff1e0ff */
[C-C-:B-1----:R-:W-:Y:S02]  /*24770*/  IMAD R32, R167.reuse, UR9, R0.reuse ;  /* 0x00000009a7207c24 */ /* 0x142fe4000f8e0200 */
[----:B------:R-:W-:Y:S01]  /*24780*/  VIADD R167, R167, UR4 ;  /* 0x00000004a7a77c36 */ /* 0x000fe20008000000 */
[----:B------:R-:W-:Y:S02]  /*24790*/  LEA.HI.X.SX32 R31, R68, UR13, 0x1, P0 ;  /* 0x0000000d441f7c11 */ /* 0x000fe400080f0eff */
[C---:B------:R-:W-:Y:S01]  /*247a0*/  IADD3 R70, P0, PT, R32.reuse, UR12, RZ ;  /* 0x0000000c20467c10 */ /* 0x040fe2000ff1e0ff */
[C-C-:B------:R-:W-:Y:S02]  /*247b0*/  IMAD R27, R167.reuse, UR9, R0.reuse ;  /* 0x00000009a71b7c24 */ /* 0x140fe4000f8e0200 */
[----:B------:R-:W-:Y:S01]  /*247c0*/  VIADD R167, R167, UR4 ;  /* 0x00000004a7a77c36 */ /* 0x000fe20008000000 */
[----:B------:R-:W-:Y:S01]  /*247d0*/  LEA.HI.X.SX32 R71, R32, UR13, 0x1, P0 ;  /* 0x0000000d20477c11 */ /* 0x000fe200080f0eff */
[----:B------:R0:W3:Y:S01]  /*247e0*/  LDG.E.U8 R103, desc[UR6][R30.64] ;  /* 0x000000061e677981 */ /* 0x0000e2000c1e1100 */
[----:B------:R-:W-:Y:S01]  /*247f0*/  IADD3 R26, P0, PT, R27, UR12, RZ ;  /* 0x0000000c1b1a7c10 */ /* 0x000fe2000ff1e0ff */
[----:B------:R-:W-:Y:S01]  /*24800*/  IMAD R32, R167, UR9, R0 ;  /* 0x00000009a7207c24 */ /* 0x000fe2000f8e0200 */
[----:B------:R-:W-:Y:S01]  /*24810*/  IADD3 R42, PT, PT, R163, R46, R42 ;  /* 0x0000002ea32a7210 */ /* 0x000fe20007ffe02a */
[----:B------:R-:W3:Y:S01]  /*24820*/  LDG.E.U8 R70, desc[UR6][R70.64] ;  /* 0x0000000646467981 */ /* 0x000ee2000c1e1100 */
[----:B------:R-:W-:Y:S01]  /*24830*/  LEA.HI.X.SX32 R27, R27, UR13, 0x1, P0 ;  /* 0x0000000d1b1b7c11 */ /* 0x000fe200080f0eff */
[----:B------:R-:W-:Y:S01]  /*24840*/  VIADD R167, R167, UR4 ;  /* 0x00000004a7a77c36 */ /* 0x000fe20008000000 */
[----:B------:R-:W-:-:S03]  /*24850*/  IADD3 R68, P0, PT, R32, UR12, RZ ;  /* 0x0000000c20447c10 */ /* 0x000fc6000ff1e0ff */
[----:B------:R1:W3:Y:S01]  /*24860*/  LDG.E.U8 R43, desc[UR6][R26.64] ;  /* 0x000000061a2b7981 */ /* 0x0002e2000c1e1100 */
[----:B------:R-:W-:Y:S01]  /*24870*/  LEA.HI.X.SX32 R69, R32, UR13, 0x1, P0 ;  /* 0x0000000d20457c11 */ /* 0x000fe200080f0eff */
[C---:B------:R-:W-:Y:S02]  /*24880*/  IMAD R32, R167.reuse, UR9, R0 ;  /* 0x00000009a7207c24 */ /* 0x040fe4000f8e0200 */
[----:B------:R-:W-:Y:S01]  /*24890*/  VIADD R167, R167, UR4 ;  /* 0x00000004a7a77c36 */ /* 0x000fe20008000000 */
[----:B------:R-:W-:Y:S01]  /*248a0*/  IADD3 R148, PT, PT, R47, R42, R28 ;  /* 0x0000002a2f947210 */ /* 0x000fe20007ffe01c */
[----:B------:R-:W-:Y:S01]  /*248b0*/  VIADD R95, R95, UR4 ;  /* 0x000000045f5f7c36 */ /* 0x000fe20008000000 */
[C---:B0-----:R-:W-:Y:S01]  /*248c0*/  IADD3 R30, P0, PT, R32.reuse, UR12, RZ ;  /* 0x0000000c201e7c10 */ /* 0x041fe2000ff1e0ff */
[C---:B------:R-:W-:Y:S01]  /*248d0*/  IMAD R33, R167.reuse, UR9, R0 ;  /* 0x00000009a7217c24 */ /* 0x040fe2000f8e0200 */
[----:B------:R-:W3:Y:S01]  /*248e0*/  LDG.E.U8 R68, desc[UR6][R68.64] ;  /* 0x0000000644447981 */ /* 0x000ee2000c1e1100 */
[----:B------:R-:W-:Y:S01]  /*248f0*/  VIADD R167, R167, UR4 ;  /* 0x00000004a7a77c36 */ /* 0x000fe20008000000 */
[----:B------:R-:W-:-:S02]  /*24900*/  LEA.HI.X.SX32 R31, R32, UR13, 0x1, P0 ;  /* 0x0000000d201f7c11 */ /* 0x000fc400080f0eff */
[----:B------:R-:W-:Y:S01]  /*24910*/  IADD3 R46, P0, PT, R33, UR12, RZ ;  /* 0x0000000c212e7c10 */ /* 0x000fe2000ff1e0ff */
[--C-:B-1----:R-:W-:Y:S02]  /*24920*/  IMAD R26, R167, UR9, R0.reuse ;  /* 0x00000009a71a7c24 */ /* 0x102fe4000f8e0200 */
[----:B------:R0:W3:Y:S01]  /*24930*/  LDG.E.U8 R71, desc[UR6][R30.64] ;  /* 0x000000061e477981 */ /* 0x0000e2000c1e1100 */
[----:B------:R-:W-:Y:S02]  /*24940*/  LEA.HI.X.SX32 R47, R33, UR13, 0x1, P0 ;  /* 0x0000000d212f7c11 */ /* 0x000fe400080f0eff */
[C---:B------:R-:W-:Y:S01]  /*24950*/  IADD3 R32, P0, PT, R26.reuse, UR12, RZ ;  /* 0x0000000c1a207c10 */ /* 0x040fe2000ff1e0ff */
[--C-:B------:R-:W-:Y:S02]  /*24960*/  IMAD R27, R95, UR9, R0.reuse ;  /* 0x000000095f1b7c24 */ /* 0x100fe4000f8e0200 */
[----:B------:R-:W-:Y:S01]  /*24970*/  VIADD R167, R167, UR4 ;  /* 0x00000004a7a77c36 */ /* 0x000fe20008000000 */
[----:B------:R-:W-:Y:S01]  /*24980*/  LEA.HI.X.SX32 R33, R26, UR13, 0x1, P0 ;  /* 0x0000000d1a217c11 */ /* 0x000fe200080f0eff */
[----:B------:R1:W3:Y:S01]  /*24990*/  LDG.E.U8 R42, desc[UR6][R46.64] ;  /* 0x000000062e2a7981 */ /* 0x0002e2000c1e1100 */
[----:B------:R-:W-:Y:S01]  /*249a0*/  IADD3 R26, P0, PT, R27, UR12, RZ ;  /* 0x0000000c1b1a7c10 */ /* 0x000fe2000ff1e0ff */
[----:B------:R-:W-:-:S02]  /*249b0*/  IMAD R150, R167, UR9, R0 ;  /* 0x00000009a7967c24 */ /* 0x000fc4000f8e0200 */
[----:B------:R-:W-:Y:S01]  /*249c0*/  VIADD R167, R167, UR4 ;  /* 0x00000004a7a77c36 */ /* 0x000fe20008000000 */
[----:B------:R-:W3:Y:S01]  /*249d0*/  LDG.E.U8 R69, desc[UR6][R32.64] ;  /* 0x0000000620457981 */ /* 0x000ee2000c1e1100 */
[----:B------:R-:W-:Y:S02]  /*249e0*/  LEA.HI.X.SX32 R27, R27, UR13, 0x1, P0 ;  /* 0x0000000d1b1b7c11 */ /* 0x000fe400080f0eff */
[----:B--2---:R-:W-:Y:S02]  /*249f0*/  IADD3 R138, PT, PT, R161, R148, R138 ;  /* 0x00000094a18a7210 */ /* 0x004fe40007ffe08a */
[C---:B0-----:R-:W-:Y:S01]  /*24a00*/  IADD3 R30, P0, PT, R150.reuse, UR12, RZ ;  /* 0x0000000c961e7c10 */ /* 0x041fe2000ff1e0ff */
[C---:B-1----:R-:W-:Y:S01]  /*24a10*/  IMAD R47, R167.reuse, UR9, R0 ;  /* 0x00000009a72f7c24 */ /* 0x042fe2000f8e0200 */
[----:B------:R0:W2:Y:S01]  /*24a20*/  LDG.E.U8 R28, desc[UR6][R26.64] ;  /* 0x000000061a1c7981 */ /* 0x0000a2000c1e1100 */
[----:B------:R-:W-:Y:S01]  /*24a30*/  VIADD R167, R167, UR4 ;  /* 0x00000004a7a77c36 */ /* 0x000fe20008000000 */
[----:B------:R-:W-:-:S02]  /*24a40*/  LEA.HI.X.SX32 R31, R150, UR13, 0x1, P0 ;  /* 0x0000000d961f7c11 */ /* 0x000fc400080f0eff */
[----:B------:R-:W-:Y:S01]  /*24a50*/  IADD3 R148, PT, PT, R143, R138, R2 ;  /* 0x0000008a8f947210 */ /* 0x000fe20007ffe002 */
[--C-:B------:R-:W-:Y:S01]  /*24a60*/  IMAD R2, R167, UR9, R0.reuse ;  /* 0x00000009a7027c24 */ /* 0x100fe2000f8e0200 */
[----:B------:R-:W-:Y:S01]  /*24a70*/  IADD3 R46, P0, PT, R47, UR12, RZ ;  /* 0x0000000c2f2e7c10 */ /* 0x000fe2000ff1e0ff */
[----:B------:R-:W-:Y:S01]  /*24a80*/  VIADD R167, R167, UR4 ;  /* 0x00000004a7a77c36 */ /* 0x000fe20008000000 */
[----:B------:R-:W2:Y:S02]  /*24a90*/  LDG.E.U8 R138, desc[UR6][R30.64] ;  /* 0x000000061e8a7981 */ /* 0x000ea4000c1e1100 */
        /* <DEDUP_REMOVED lines=14> */
[C---:B------:R-:W-:Y:S01]  /*24b80*/  IADD3 R30, P0, PT, R150.reuse, UR12, RZ ;  /* 0x0000000c961e7c10 */ /* 0x040fe2000ff1e0ff */
[C---:B-1----:R-:W-:Y:S02]  /*24b90*/  IMAD R33, R167.reuse, UR9, R0 ;  /* 0x00000009a7217c24 */ /* 0x042fe4000f8e0200 */
        /* <DEDUP_REMOVED lines=12> */
[----:B------:R-:W-:-:S02]  /*24c60*/  LEA.HI.X.SX32 R33, R33, UR13, 0x1, P0 ;  /* 0x0000000d21217c11 */ /* 0x000fc400080f0eff */
        /* <DEDUP_REMOVED lines=14> */
[----:B------:R-:W-:Y:S02]  /*24d50*/  LEA.HI.X.SX32 R47, R47, UR13, 0x1, P0 ;  /* 0x0000000d2f2f7c11 */ /* 0x000fe400080f0eff */
[----:B------:R-:W-:Y:S01]  /*24d60*/  IADD3 R32, P0, PT, R33, UR12, RZ ;  /* 0x0000000c21207c10 */ /* 0x000fe2000ff1e0ff */
[----:B------:R-:W-:Y:S01]  /*24d70*/  IMAD R150, R167, UR9, R0 ;  /* 0x00000009a7967c24 */ /* 0x000fe2000f8e0200 */
[----:B------:R-:W-:Y:S01]  /*24d80*/  IADD3 R136, PT, PT, R141, R148, R136 ;  /* 0x000000948d887210 */ /* 0x000fe20007ffe088 */
[----:B------:R-:W-:Y:S01]  /*24d90*/  VIADD R167, R167, UR4 ;  /* 0x00000004a7a77c36 */ /* 0x000fe20008000000 */
[----:B------:R-:W-:Y:S01]  /*24da0*/  LEA.HI.X.SX32 R33, R33, UR13, 0x1, P0 ;  /* 0x0000000d21217c11 */ /* 0x000fe200080f0eff */
[----:B------:R0:W2:Y:S01]  /*24db0*/  LDG.E.U8 R141, desc[UR6][R46.64] ;  /* 0x000000062e8d7981 */ /* 0x0000a2000c1e1100 */
[----:B------:R-:W-:-:S02]  /*24dc0*/  IADD3 R26, P0, PT, R27, UR12, RZ ;  /* 0x0000000c1b1a7c10 */ /* 0x000fc4000ff1e0ff */
[----:B------:R-:W-:Y:S02]  /*24dd0*/  IADD3 R148, PT, PT, R101, R136, R80 ;  /* 0x0000008865947210 */ /* 0x000fe40007ffe050 */
[----:B------:R1:W2:Y:S01]  /*24de0*/  LDG.E.U8 R136, desc[UR6][R30.64] ;  /* 0x000000061e887981 */ /* 0x0002a2000c1e1100 */
[----:B------:R-:W-:Y:S01]  /*24df0*/  LEA.HI.X.SX32 R27, R27, UR13, 0x1, P0 ;  /* 0x0000000d1b1b7c11 */ /* 0x000fe200080f0eff */
[----:B0-----:R-:W-:Y:S01]  /*24e00*/  IMAD R47, R167, UR9, R0 ;  /* 0x00000009a72f7c24 */ /* 0x001fe2000f8e0200 */
[----:B------:R-:W-:Y:S01]  /*24e10*/  IADD3 R144, PT, PT, R157, R148, R144 ;  /* 0x000000949d907210 */ /* 0x000fe20007ffe090 */
[----:B------:R-:W-:Y:S02]  /*24e20*/  VIADD R167, R167, UR4 ;  /* 0x00000004a7a77c36 */ /* 0x000fe40008000000 */
[----:B------:R0:W2:Y:S01]  /*24e30*/  LDG.E.U8 R101, desc[UR6][R26.64] ;  /* 0x000000061a657981 */ /* 0x0000a2000c1e1100 */
[----:B-1----:R-:W-:Y:S01]  /*24e40*/  IADD3 R30, P0, PT, R150, UR12, RZ ;  /* 0x0000000c961e7c10 */ /* 0x002fe2000ff1e0ff */
[----:B------:R-:W-:-:S02]  /*24e50*/  VIADD R157, R167, UR4 ;  /* 0x00000004a79d7c36 */ /* 0x000fc40008000000 */
[----:B------:R1:W2:Y:S01]  /*24e60*/  LDG.E.U8 R80, desc[UR6][R32.64] ;  /* 0x0000000620507981 */ /* 0x0002a2000c1e1100 */
[--C-:B------:R-:W-:Y:S01]  /*24e70*/  IMAD R167, R167, UR9, R0.reuse ;  /* 0x00000009a7a77c24 */ /* 0x100fe2000f8e0200 */
[----:B------:R-:W-:Y:S01]  /*24e80*/  LEA.HI.X.SX32 R31, R150, UR13, 0x1, P0 ;  /* 0x0000000d961f7c11 */ /* 0x000fe200080f0eff */
[----:B------:R-:W-:Y:S01]  /*24e90*/  VIADD R151, R151, UR4 ;  /* 0x0000000497977c36 */ /* 0x000fe20008000000 */
[----:B------:R-:W-:Y:S01]  /*24ea0*/  IADD3 R46, P0, PT, R47, UR12, RZ ;  /* 0x0000000c2f2e7c10 */ /* 0x000fe2000ff1e0ff */
[--C-:B0-----:R-:W-:Y:S01]  /*24eb0*/  IMAD R27, R157, UR9, R0.reuse ;  /* 0x000000099d1b7c24 */ /* 0x101fe2000f8e0200 */
[----:B------:R-:W-:Y:S01]  /*24ec0*/  IADD3 R100, PT, PT, R100, R144, R89 ;  /* 0x0000009064647210 */ /* 0x000fe20007ffe059 */
[----:B------:R-:W-:Y:S01]  /*24ed0*/  IMAD R148, R151, UR9, R0 ;  /* 0x0000000997947c24 */ /* 0x000fe2000f8e0200 */
[----:B------:R-:W-:Y:S01]  /*24ee0*/  LEA.HI.X.SX32 R47, R47, UR13, 0x1, P0 ;  /* 0x0000000d2f2f7c11 */ /* 0x000fe200080f0eff */
[----:B------:R0:W2:Y:S01]  /*24ef0*/  LDG.E.U8 R89, desc[UR6][R30.64] ;  /* 0x000000061e597981 */ /* 0x0000a2000c1e1100 */
[----:B------:R-:W-:Y:S01]  /*24f00*/  IADD3 R144, PT, PT, R155, R100, R74 ;  /* 0x000000649b907210 */ /* 0x000fe20007ffe04a */
[----:B------:R-:W-:Y:S01]  /*24f10*/  VIADD R155, R75, UR4 ;  /* 0x000000044b9b7c36 */ /* 0x000fe20008000000 */
[----:B-1----:R-:W-:Y:S01]  /*24f20*/  IADD3 R32, P0, PT, R167, UR12, RZ ;  /* 0x0000000ca7207c10 */ /* 0x002fe2000ff1e0ff */
[----:B------:R1:W2:Y:S01]  /*24f30*/  LDG.E.U8 R100, desc[UR6][R46.64] ;  /* 0x000000062e647981 */ /* 0x0002a2000c1e1100 */
[----:B------:R-:W-:Y:S01]  /*24f40*/  IADD3 R26, P1, PT, R27, UR12, RZ ;  /* 0x0000000c1b1a7c10 */ /* 0x000fe2000ff3e0ff */
[----:B------:R-:W-:Y:S01]  /*24f50*/  IMAD R150, R155, UR9, R0 ;  /* 0x000000099b967c24 */ /* 0x000fe2000f8e0200 */
[----:B------:R-:W-:Y:S01]  /*24f60*/  LEA.HI.X.SX32 R33, R167, UR13, 0x1, P0 ;  /* 0x0000000da7217c11 */ /* 0x000fe200080f0eff */
[----:B------:R-:W-:Y:S01]  /*24f70*/  VIADD R157, R157, UR4 ;  /* 0x000000049d9d7c36 */ /* 0x000fe20008000000 */
[----:B------:R-:W-:-:S02]  /*24f80*/  LEA.HI.X.SX32 R27, R27, UR13, 0x1, P1 ;  /* 0x0000000d1b1b7c11 */ /* 0x000fc400088f0eff */
[----:B0-----:R-:W-:Y:S01]  /*24f90*/  IADD3 R30, P0, PT, R148, UR12, RZ ;  /* 0x0000000c941e7c10 */ /* 0x001fe2000ff1e0ff */
[----:B------:R-:W2:Y:S01]  /*24fa0*/  LDG.E.U8 R74, desc[UR6][R32.64] ;  /* 0x00000006204a7981 */ /* 0x000ea2000c1e1100 */
[----:B------:R-:W-:Y:S01]  /*24fb0*/  IADD3 R144, PT, PT, R48, R144, R109 ;  /* 0x0000009030907210 */ /* 0x000fe20007ffe06d */
[C---:B-1----:R-:W-:Y:S01]  /*24fc0*/  VIADD R47, R157.reuse, UR4 ;  /* 0x000000049d2f7c36 */ /* 0x042fe20008000000 */
[----:B------:R-:W-:Y:S01]  /*24fd0*/  LEA.HI.X.SX32 R31, R148, UR13, 0x1, P0 ;  /* 0x0000000d941f7c11 */ /* 0x000fe200080f0eff */
[----:B------:R0:W2:Y:S01]  /*24fe0*/  LDG.E.U8 R75, desc[UR6][R26.64] ;  /* 0x000000061a4b7981 */ /* 0x0000a2000c1e1100 */
[C---:B------:R-:W-:Y:S01]  /*24ff0*/  IADD3 R48, P0, PT, R150.reuse, UR12, RZ ;  /* 0x0000000c96307c10 */ /* 0x040fe2000ff1e0ff */
[--C-:B------:R-:W-:Y:S02]  /*25000*/  IMAD R157, R157, UR9, R0.reuse ;  /* 0x000000099d9d7c24 */ /* 0x100fe4000f8e0200 */
[----:B------:R-:W-:Y:S01]  /*25010*/  VIADD R161, R49, UR4 ;  /* 0x0000000431a17c36 */ /* 0x000fe20008000000 */
[----:B------:R-:W-:Y:S01]  /*25020*/  LEA.HI.X.SX32 R49, R150, UR13, 0x1, P0 ;  /* 0x0000000d96317c11 */ /* 0x000fe200080f0eff */
[----:B------:R1:W2:Y:S01]  /*25030*/  LDG.E.U8 R109, desc[UR6][R30.64] ;  /* 0x000000061e6d7981 */ /* 0x0002a2000c1e1100 */
[----:B------:R-:W-:Y:S01]  /*25040*/  IADD3 R46, P0, PT, R157, UR12, RZ ;  /* 0x0000000c9d2e7c10 */ /* 0x000fe2000ff1e0ff */
[----:B0-----:R-:W-:-:S03]  /*25050*/  IMAD R27, R47, UR9, R0 ;  /* 0x000000092f1b7c24 */ /* 0x001fc6000f8e0200 */
[----:B------:R-:W-:Y:S02]  /*25060*/  LEA.HI.X.SX32 R47, R157, UR13, 0x1, P0 ;  /* 0x0000000d9d2f7c11 */ /* 0x000fe400080f0eff */
[----:B------:R-:W-:Y:S01]  /*25070*/  IADD3 R144, PT, PT, R134, R144, R139 ;  /* 0x0000009086907210 */ /* 0x000fe20007ffe08b */
[----:B------:R-:W-:Y:S01]  /*25080*/  IMAD R33, R161, UR9, R0 ;  /* 0x00000009a1217c24 */ /* 0x000fe2000f8e0200 */
[C---:B------:R-:W-:Y:S01]  /*25090*/  IADD3 R26, P0, PT, R27.reuse, UR12, RZ ;  /* 0x0000000c1b1a7c10 */ /* 0x040fe2000ff1e0ff */
[----:B------:R-:W2:Y:S03]  /*250a0*/  LDG.E.U8 R134, desc[UR6][R46.64] ;  /* 0x000000062e867981 */ /* 0x000ea6000c1e1100 */
[----:B------:R-:W-:Y:S01]  /*250b0*/  LEA.HI.X.SX32 R27, R27, UR13, 0x1, P0 ;  /* 0x0000000d1b1b7c11 */ /* 0x000fe200080f0eff */
[----:B------:R-:W-:Y:S01]  /*250c0*/  VIADD R151, R151, UR4 ;  /* 0x0000000497977c36 */ /* 0x000fe20008000000 */
[----:B------:R0:W2:Y:S04]  /*250d0*/  LDG.E.U8 R48, desc[UR6][R48.64] ;  /* 0x0000000630307981 */ /* 0x0000a8000c1e1100 */
[----:B------:R4:W2:Y:S01]  /*250e0*/  LDG.E.U8 R139, desc[UR6][R26.64] ;  /* 0x000000061a8b7981 */ /* 0x0008a2000c1e1100 */
[----:B------:R-:W-:-:S04]  /*250f0*/  VIADD R157, R95, UR4 ;  /* 0x000000045f9d7c36 */ /* 0x000fc80008000000 */
[--C-:B-1----:R-:W-:Y:S01]  /*25100*/  IMAD R31, R157, UR9, R0.reuse ;  /* 0x000000099d1f7c24 */ /* 0x102fe2000f8e0200 */
[----:B------:R-:W-:Y:S01]  /*25110*/  IADD3 R32, P1, PT, R33, UR12, RZ ;  /* 0x0000000c21207c10 */ /* 0x000fe2000ff3e0ff */
[----:B------:R-:W-:Y:S02]  /*25120*/  VIADD R155, R155, UR4 ;  /* 0x000000049b9b7c36 */ /* 0x000fe40008000000 */
[--C-:B0-----:R-:W-:Y:S01]  /*25130*/  IMAD R49, R151, UR9, R0.reuse ;  /* 0x0000000997317c24 */ /* 0x101fe2000f8e0200 */
[----:B------:R-:W-:Y:S01]  /*25140*/  IADD3 R30, P0, PT, R31, UR12, RZ ;  /* 0x0000000c1f1e7c10 */ /* 0x000fe2000ff1e0ff */
[----:B------:R-:W-:Y:S01]  /*25150*/  VIADD R161, R161, UR4 ;  /* 0x00000004a1a17c36 */ /* 0x000fe20008000000 */
[----:B------:R-:W-:Y:S01]  /*25160*/  LEA.HI.X.SX32 R33, R33, UR13, 0x1, P1 ;  /* 0x0000000d21217c11 */ /* 0x000fe200088f0eff */
[--C-:B------:R-:W-:Y:S01]  /*25170*/  IMAD R47, R155, UR9, R0.reuse ;  /* 0x000000099b2f7c24 */ /* 0x100fe2000f8e0200 */
[----:B------:R-:W-:Y:S01]  /*25180*/  LEA.HI.X.SX32 R31, R31, UR13, 0x1, P0 ;  /* 0x0000000d1f1f7c11 */ /* 0x000fe200080f0eff */
[----:B------:R-:W-:Y:S01]  /*25190*/  IMAD R46, R161, UR9, R0 ;  /* 0x00000009a12e7c24 */ /* 0x000fe2000f8e0200 */
[----:B------:R-:W-:Y:S01]  /*251a0*/  IADD3 R144, PT, PT, R106, R144, R107 ;  /* 0x000000906a907210 */ /* 0x000fe20007ffe06b */
[----:B------:R-:W-:Y:S01]  /*251b0*/  VIADD R157, R157, UR4 ;  /* 0x000000049d9d7c36 */ /* 0x000fe20008000000 */
[----:B------:R-:W-:Y:S01]  /*251c0*/  IADD3 R106, P0, PT, R49, UR12, RZ ;  /* 0x0000000c316a7c10 */ /* 0x000fe2000ff1e0ff */
[----:B------:R0:W2:Y:S01]  /*251d0*/  LDG.E.U8 R95, desc[UR6][R32.64] ;  /* 0x00000006205f7981 */ /* 0x0000a2000c1e1100 */
[----:B----4-:R-:W-:Y:S01]  /*251e0*/  IADD3 R26, P1, PT, R47, UR12, RZ ;  /* 0x0000000c2f1a7c10 */ /* 0x010fe2000ff3e0ff */
[----:B------:R-:W-:Y:S01]  /*251f0*/  VIADD R151, R151, UR4 ;  /* 0x0000000497977c36 */ /* 0x000fe20008000000 */
[----:B------:R-:W-:Y:S01]  /*25200*/  LEA.HI.X.SX32 R107, R49, UR13, 0x1, P0 ;  /* 0x0000000d316b7c11 */ /* 0x000fe200080f0eff */
[----:B------:R1:W4:Y:S01]  /*25210*/  LDG.E.U8 R152, desc[UR6][R30.64] ;  /* 0x000000061e987981 */ /* 0x000322000c1e1100 */
[----:B------:R-:W-:Y:S01]  /*25220*/  IADD3 R142, PT, PT, R37, R144, R142 ;  /* 0x00000090258e7210 */ /* 0x000fe20007ffe08e */
[----:B------:R-:W-:Y:S01]  /*25230*/  VIADD R165, R155, UR4 ;  /* 0x000000049ba57c36 */ /* 0x000fe20008000000 */
[----:B------:R-:W-:Y:S01]  /*25240*/  LEA.HI.X.SX32 R27, R47, UR13, 0x1, P1 ;  /* 0x0000000d2f1b7c11 */ /* 0x000fe200088f0eff */
[----:B------:R5:W4:Y:S01]  /*25250*/  LDG.E.U8 R106, desc[UR6][R106.64] ;  /* 0x000000066a6a7981 */ /* 0x000b22000c1e1100 */
[----:B0-----:R-:W-:Y:S01]  /*25260*/  IADD3 R32, P0, PT, R46, UR12, RZ ;  /* 0x0000000c2e207c10 */ /* 0x001fe2000ff1e0ff */
[----:B-1----:R-:W-:-:S03]  /*25270*/  IMAD R31, R157, UR9, R0 ;  /* 0x000000099d1f7c24 */ /* 0x002fc6000f8e0200 */
[----:B------:R-:W-:Y:S01]  /*25280*/  LEA.HI.X.SX32 R33, R46, UR13, 0x1, P0 ;  /* 0x0000000d2e217c11 */ /* 0x000fe200080f0eff */
[----:B------:R-:W-:Y:S01]  /*25290*/  IMAD R47, R151, UR9, R0 ;  /* 0x00000009972f7c24 */ /* 0x000fe2000f8e0200 */
[----:B------:R-:W-:Y:S01]  /*252a0*/  IADD3 R133, PT, PT, R133, R142, R140 ;  /* 0x0000008e85857210 */ /* 0x000fe20007ffe08c */
[----:B-----5:R-:W-:Y:S01]  /*252b0*/  IMAD R107, R165, UR9, R0 ;  /* 0x00000009a56b7c24 */ /* 0x020fe2000f8e0200 */
[----:B------:R-:W-:Y:S01]  /*252c0*/  IADD3 R30, P0, PT, R31, UR12, RZ ;  /* 0x0000000c1f1e7c10 */ /* 0x000fe2000ff1e0ff */
[----:B------:R-:W-:Y:S01]  /*252d0*/  VIADD R161, R161, UR4 ;  /* 0x00000004a1a17c36 */ /* 0x000fe20008000000 */
[----:B------:R0:W5:Y:S01]  /*252e0*/  LDG.E.U8 R49, desc[UR6][R26.64] ;  /* 0x000000061a317981 */ /* 0x000162000c1e1100 */
[----:B------:R-:W-:Y:S02]  /*252f0*/  IADD3 R140, PT, PT, R93, R133, R92 ;  /* 0x000000855d8c7210 */ /* 0x000fe40007ffe05c */
[----:B------:R-:W-:Y:S01]  /*25300*/  LEA.HI.X.SX32 R31, R31, UR13, 0x1, P0 ;  /* 0x0000000d1f1f7c11 */ /* 0x000fe200080f0eff */
[----:B------:R-:W-:Y:S01]  /*25310*/  IMAD R93, R161, UR9, R0 ;  /* 0x00000009a15d7c24 */ /* 0x000fe2000f8e0200 */
[----:B------:R-:W-:Y:S01]  /*25320*/  IADD3 R46, P0, PT, R107, UR12, RZ ;  /* 0x0000000c6b2e7c10 */ /* 0x000fe2000ff1e0ff */
[----:B------:R-:W-:Y:S01]  /*25330*/  VIADD R133, R157, UR4 ;  /* 0x000000049d857c36 */ /* 0x000fe20008000000 */
[----:B------:R1:W4:Y:S01]  /*25340*/  LDG.E.U8 R37, desc[UR6][R32.64] ;  /* 0x0000000620257981 */ /* 0x000322000c1e1100 */
[----:B0-----:R-:W-:Y:S01]  /*25350*/  IADD3 R26, P1, PT, R47, UR12, RZ ;  /* 0x0000000c2f1a7c10 */ /* 0x001fe2000ff3e0ff */
[----:B------:R-:W-:-:S02]  /*25360*/  VIADD R157, R151, UR4 ;  /* 0x00000004979d7c36 */ /* 0x000fc40008000000 */
[----:B------:R0:W5:Y:S01]  /*25370*/  LDG.E.U8 R155, desc[UR6][R30.64] ;  /* 0x000000061e9b7981 */ /* 0x000162000c1e1100 */
[----:B------:R-:W-:Y:S02]  /*25380*/  LEA.HI.X.SX32 R27, R47, UR13, 0x1, P1 ;  /* 0x0000000d2f1b7c11 */ /* 0x000fe400088f0eff */
[----:B------:R-:W-:Y:S01]  /*25390*/  LEA.HI.X.SX32 R47, R107, UR13, 0x1, P0 ;  /* 0x0000000d6b2f7c11 */ /* 0x000fe200080f0eff */
[--C-:B-1----:R-:W-:Y:S01]  /*253a0*/  IMAD R33, R133, UR9, R0.reuse ;  /* 0x0000000985217c24 */ /* 0x102fe2000f8e0200 */
[----:B------:R-:W-:Y:S01]  /*253b0*/  IADD3 R92, P0, PT, R93, UR12, RZ ;  /* 0x0000000c5d5c7c10 */ /* 0x000fe2000ff1e0ff */
[----:B------:R-:W-:Y:S01]  /*253c0*/  VIADD R151, R165, UR4 ;  /* 0x00000004a5977c36 */ /* 0x000fe20008000000 */
[----:B------:R1:W5:Y:S02]  /*253d0*/  LDG.E.U8 R107, desc[UR6][R26.64] ;  /* 0x000000061a6b7981 */ /* 0x000364000c1e1100 */
[----:B------:R-:W-:Y:S01]  /*253e0*/  LEA.HI.X.SX32 R93, R93, UR13, 0x1, P0 ;  /* 0x0000000d5d5d7c11 */ /* 0x000fe200080f0eff */
[----:B0-----:R-:W-:Y:S01]  /*253f0*/  IMAD R31, R157, UR9, R0 ;  /* 0x000000099d1f7c24 */ /* 0x001fe2000f8e0200 */
[----:B------:R-:W-:Y:S01]  /*25400*/  IADD3 R32, P0, PT, R33, UR12, RZ ;  /* 0x0000000c21207c10 */ /* 0x000fe2000ff1e0ff */
[----:B------:R-:W-:Y:S01]  /*25410*/  VIADD R161, R161, UR4 ;  /* 0x00000004a1a17c36 */ /* 0x000fe20008000000 */
[----:B------:R-:W-:Y:S01]  /*25420*/  IADD3 R140, PT, PT, R105, R140, R104 ;  /* 0x0000008c698c7210 */ /* 0x000fe20007ffe068 */
[----:B------:R0:W4:Y:S01]  /*25430*/  LDG.E.U8 R92, desc[UR6][R92.64] ;  /* 0x000000065c5c7981 */ /* 0x000122000c1e1100 */
[--C-:B-1----:R-:W-:Y:S01]  /*25440*/  IMAD R26, R151, UR9, R0.reuse ;  /* 0x00000009971a7c24 */ /* 0x102fe2000f8e0200 */
[----:B------:R-:W-:Y:S01]  /*25450*/  LEA.HI.X.SX32 R33, R33, UR13, 0x1, P0 ;  /* 0x0000000d21217c11 */ /* 0x000fe200080f0eff */
[----:B------:R-:W-:Y:S01]  /*25460*/  IMAD R27, R161, UR9, R0 ;  /* 0x00000009a11b7c24 */ /* 0x000fe2000f8e0200 */
[----:B------:R-:W-:Y:S01]  /*25470*/  IADD3 R104, P0, PT, R31, UR12, RZ ;  /* 0x0000000c1f687c10 */ /* 0x000fe2000ff1e0ff */
[----:B------:R-:W5:Y:S01]  /*25480*/  LDG.E.U8 R46, desc[UR6][R46.64] ;  /* 0x000000062e2e7981 */ /* 0x000f62000c1e1100 */
[C---:B------:R-:W-:Y:S01]  /*25490*/  IADD3 R30, P1, PT, R26.reuse, UR12, RZ ;  /* 0x0000000c1a1e7c10 */ /* 0x040fe2000ff3e0ff */
[----:B0-----:R-:W-:Y:S01]  /*254a0*/  VIADD R93, R133, UR4 ;  /* 0x00000004855d7c36 */ /* 0x001fe20008000000 */
[----:B------:R-:W-:Y:S01]  /*254b0*/  LEA.HI.X.SX32 R105, R31, UR13, 0x1, P0 ;  /* 0x0000000d1f697c11 */ /* 0x000fe200080f0eff */
[----:B------:R0:W5:Y:S01]  /*254c0*/  LDG.E.U8 R144, desc[UR6][R32.64] ;  /* 0x0000000620907981 */ /* 0x000162000c1e1100 */
[----:B------:R-:W-:Y:S01]  /*254d0*/  LEA.HI.X.SX32 R31, R26, UR13, 0x1, P1 ;  /* 0x0000000d1a1f7c11 */ /* 0x000fe200088f0eff */
[----:B------:R-:W-:Y:S01]  /*254e0*/  VIADD R157, R157, UR4 ;  /* 0x000000049d9d7c36 */ /* 0x000fe20008000000 */
[----:B------:R-:W-:Y:S01]  /*254f0*/  IADD3 R26, P0, PT, R27, UR12, RZ ;  /* 0x0000000c1b1a7c10 */ /* 0x000fe2000ff1e0ff */
[----:B------:R1:W5:Y:S01]  /*25500*/  LDG.E.U8 R104, desc[UR6][R104.64] ;  /* 0x0000000668687981 */ /* 0x000362000c1e1100 */
[----:B---3--:R-:W-:Y:S01]  /*25510*/  IADD3 R44, PT, PT, R29, R140, R44 ;  /* 0x0000008c1d2c7210 */ /* 0x008fe20007ffe02c */
[----:B0-----:R-:W-:-:S02]  /*25520*/  IMAD R32, R93, UR9, R0 ;  /* 0x000000095d207c24 */ /* 0x001fc4000f8e0200 */
[----:B------:R-:W-:Y:S01]  /*25530*/  VIADD R33, R151, UR4 ;  /* 0x0000000497217c36 */ /* 0x000fe20008000000 */
[----:B------:R-:W-:Y:S01]  /*25540*/  LEA.HI.X.SX32 R27, R27, UR13, 0x1, P0 ;  /* 0x0000000d1b1b7c11 */ /* 0x000fe200080f0eff */
[--C-:B------:R-:W-:Y:S01]  /*25550*/  IMAD R142, R157, UR9, R0.reuse ;  /* 0x000000099d8e7c24 */ /* 0x100fe2000f8e0200 */
[----:B------:R-:W-:Y:S01]  /*25560*/  IADD3 R44, PT, PT, R34, R44, R35 ;  /* 0x0000002c222c7210 */ /* 0x000fe20007ffe023 */
[----:B-1----:R-:W-:Y:S01]  /*25570*/  IMAD R105, R33, UR9, R0 ;  /* 0x0000000921697c24 */ /* 0x002fe2000f8e0200 */
[C---:B------:R-:W-:Y:S01]  /*25580*/  IADD3 R34, P0, PT, R32.reuse, UR12, RZ ;  /* 0x0000000c20227c10 */ /* 0x040fe2000ff1e0ff */
[----:B------:R-:W-:Y:S01]  /*25590*/  VIADD R133, R161, UR4 ;  /* 0x00000004a1857c36 */ /* 0x000fe20008000000 */
[----:B------:R0:W3:Y:S01]  /*255a0*/  LDG.E.U8 R47, desc[UR6][R30.64] ;  /* 0x000000061e2f7981 */ /* 0x0000e2000c1e1100 */
[----:B------:R-:W-:Y:S02]  /*255b0*/  IADD3 R140, PT, PT, R45, R44, R36 ;  /* 0x0000002c2d8c7210 */ /* 0x000fe40007ffe024 */
[----:B------:R-:W-:Y:S01]  /*255c0*/  LEA.HI.X.SX32 R35, R32, UR13, 0x1, P0 ;  /* 0x0000000d20237c11 */ /* 0x000fe200080f0eff */
[--C-:B------:R-:W-:Y:S01]  /*255d0*/  IMAD R32, R133, UR9, R0.reuse ;  /* 0x0000000985207c24 */ /* 0x100fe2000f8e0200 */
[----:B------:R-:W-:Y:S01]  /*255e0*/  IADD3 R44, P0, PT, R105, UR12, RZ ;  /* 0x0000000c692c7c10 */ /* 0x000fe2000ff1e0ff */
[----:B------:R-:W-:Y:S01]  /*255f0*/  VIADD R93, R93, UR4 ;  /* 0x000000045d5d7c36 */ /* 0x000fe20008000000 */
[----:B------:R1:W5:Y:S01]  /*25600*/  LDG.E.U8 R29, desc[UR6][R26.64] ;  /* 0x000000061a1d7981 */ /* 0x000362000c1e1100 */
[C---:B0-----:R-:W-:Y:S01]  /*25610*/  IADD3 R30, P1, PT, R142.reuse, UR12, RZ ;  /* 0x0000000c8e1e7c10 */ /* 0x041fe2000ff3e0ff */
[----:B------:R-:W-:Y:S01]  /*25620*/  VIADD R157, R157, UR4 ;  /* 0x000000049d9d7c36 */ /* 0x000fe20008000000 */
[----:B------:R-:W-:Y:S01]  /*25630*/  LEA.HI.X.SX32 R45, R105, UR13, 0x1, P0 ;  /* 0x0000000d692d7c11 */ /* 0x000fe200080f0eff */
[----:B------:R0:W3:Y:S01]  /*25640*/  LDG.E.U8 R151, desc[UR6][R34.64] ;  /* 0x0000000622977981 */ /* 0x0000e2000c1e1100 */
[----:B------:R-:W-:Y:S01]  /*25650*/  LEA.HI.X.SX32 R31, R142, UR13, 0x1, P1 ;  /* 0x0000000d8e1f7c11 */ /* 0x000fe200088f0eff */
[----:B------:R-:W-:Y:S01]  /*25660*/  IMAD R142, R93, UR9, R0 ;  /* 0x000000095d8e7c24 */ /* 0x000fe2000f8e0200 */
[C---:B-1----:R-:W-:Y:S01]  /*25670*/  IADD3 R26, P0, PT, R32.reuse, UR12, RZ ;  /* 0x0000000c201a7c10 */ /* 0x042fe2000ff1e0ff */
[----:B------:R-:W-:Y:S01]  /*25680*/  VIADD R161, R33, UR4 ;  /* 0x0000000421a17c36 */ /* 0x000fe20008000000 */
[----:B------:R-:W-:Y:S01]  /*25690*/  IADD3 R140, PT, PT, R103, R140, R102 ;  /* 0x0000008c678c7210 */ /* 0x000fe20007ffe066 */
[----:B------:R1:W3:Y:S01]  /*256a0*/  LDG.E.U8 R105, desc[UR6][R30.64] ;  /* 0x000000061e697981 */ /* 0x0002e2000c1e1100 */
[----:B------:R-:W-:-:S02]  /*256b0*/  LEA.HI.X.SX32 R27, R32, UR13, 0x1, P0 ;  /* 0x0000000d201b7c11 */ /* 0x000fc400080f0eff */
[C---:B------:R-:W-:Y:S01]  /*256c0*/  IADD3 R32, P0, PT, R142.reuse, UR12, RZ ;  /* 0x0000000c8e207c10 */ /* 0x040fe2000ff1e0ff */
[--C-:B0-----:R-:W-:Y:S01]  /*256d0*/  IMAD R34, R157, UR9, R0.reuse ;  /* 0x000000099d227c24 */ /* 0x101fe2000f8e0200 */
[----:B------:R-:W3:Y:S02]  /*256e0*/  LDG.E.U8 R44, desc[UR6][R44.64] ;  /* 0x000000062c2c7981 */ /* 0x000ee4000c1e1100 */
[----:B------:R-:W-:Y:S01]  /*256f0*/  LEA.HI.X.SX32 R33, R142, UR13, 0x1, P0 ;  /* 0x0000000d8e217c11 */ /* 0x000fe200080f0eff */
[----:B------:R-:W-:Y:S01]  /*25700*/  VIADD R35, R133, UR4 ;  /* 0x0000000485237c36 */ /* 0x000fe20008000000 */
[C---:B------:R-:W-:Y:S01]  /*25710*/  IADD3 R102, P0, PT, R34.reuse, UR12, RZ ;  /* 0x0000000c22667c10 */ /* 0x040fe2000ff1e0ff */
[--C-:B-1----:R-:W-:Y:S01]  /*25720*/  IMAD R31, R161, UR9, R0.reuse ;  /* 0x00000009a11f7c24 */ /* 0x102fe2000f8e0200 */
[----:B------:R0:W5:Y:S02]  /*25730*/  LDG.E.U8 R36, desc[UR6][R26.64] ;  /* 0x000000061a247981 */ /* 0x000164000c1e1100 */
[----:B------:R-:W-:Y:S01]  /*25740*/  LEA.HI.X.SX32 R103, R34, UR13, 0x1, P0 ;  /* 0x0000000d22677c11 */ /* 0x000fe200080f0eff */
[----:B------:R-:W-:Y:S01]  /*25750*/  IMAD R34, R35, UR9, R0 ;  /* 0x0000000923227c24 */ /* 0x000fe2000f8e0200 */
[----:B------:R-:W-:Y:S01]  /*25760*/  IADD3 R30, P1, PT, R31, UR12, RZ ;  /* 0x0000000c1f1e7c10 */ /* 0x000fe2000ff3e0ff */
[----:B------:R-:W-:Y:S01]  /*25770*/  VIADD R133, R93, UR4 ;  /* 0x000000045d857c36 */ /* 0x000fe20008000000 */
[----:B------:R1:W3:Y:S01]  /*25780*/  LDG.E.U8 R150, desc[UR6][R32.64] ;  /* 0x0000000620967981 */ /* 0x0002e2000c1e1100 */
[----:B------:R-:W-:Y:S01]  /*25790*/  IADD3 R70, PT, PT, R43, R140, R70 ;  /* 0x0000008c2b467210 */ /* 0x000fe20007ffe046 */
[----:B------:R-:W-:Y:S01]  /*257a0*/  VIADD R161, R161, UR4 ;  /* 0x00000004a1a17c36 */ /* 0x000fe20008000000 */
[----:B------:R-:W-:Y:S01]  /*257b0*/  LEA.HI.X.SX32 R31, R31, UR13, 0x1, P1 ;  /* 0x0000000d1f1f7c11 */ /* 0x000fe200088f0eff */
[----:B------:R-:W3:Y:S01]  /*257c0*/  LDG.E.U8 R102, desc[UR6][R102.64] ;  /* 0x0000000666667981 */ /* 0x000ee2000c1e1100 */
[----:B0-----:R-:W-:Y:S01]  /*257d0*/  IADD3 R26, P0, PT, R34, UR12, RZ ;  /* 0x0000000c221a7c10 */ /* 0x001fe2000ff1e0ff */
[----:B-1----:R-:W-:-:S03]  /*257e0*/  IMAD R33, R133, UR9, R0 ;  /* 0x0000000985217c24 */ /* 0x002fc6000f8e0200 */
[----:B------:R-:W-:Y:S01]  /*257f0*/  LEA.HI.X.SX32 R27, R34, UR13, 0x1, P0 ;  /* 0x0000000d221b7c11 */ /* 0x000fe200080f0eff */
[----:B------:R0:W3:Y:S01]  /*25800*/  LDG.E.U8 R45, desc[UR6][R30.64] ;  /* 0x000000061e2d7981 */ /* 0x0000e2000c1e1100 */
[----:B------:R-:W-:Y:S01]  /*25810*/  IADD3 R68, PT, PT, R71, R70, R68 ;  /* 0x0000004647447210 */ /* 0x000fe20007ffe044 */
[--C-:B------:R-:W-:Y:S01]  /*25820*/  IMAD R70, R161, UR9, R0.reuse ;  /* 0x00000009a1467c24 */ /* 0x100fe2000f8e0200 */
[----:B------:R-:W-:Y:S01]  /*25830*/  IADD3 R34, P0, PT, R33, UR12, RZ ;  /* 0x0000000c21227c10 */ /* 0x000fe2000ff1e0ff */
[----:B------:R-:W-:Y:S01]  /*25840*/  VIADD R43, R157, UR4 ;  /* 0x000000049d2b7c36 */ /* 0x000fe20008000000 */
[----:B------:R1:W3:Y:S01]  /*25850*/  LDG.E.U8 R93, desc[UR6][R26.64] ;  /* 0x000000061a5d7981 */ /* 0x0002e2000c1e1100 */
[----:B0-----:R-:W-:Y:S01]  /*25860*/  VIADD R31, R35, UR4 ;  /* 0x00000004231f7c36 */ /* 0x001fe20008000000 */
[----:B------:R-:W-:Y:S01]  /*25870*/  LEA.HI.X.SX32 R35, R33, UR13, 0x1, P0 ;  /* 0x0000000d21237c11 */ /* 0x000fe200080f0eff */
[--C-:B------:R-:W-:Y:S02]  /*25880*/  IMAD R142, R43, UR9, R0.reuse ;  /* 0x000000092b8e7c24 */ /* 0x100fe4000f8e0200 */
[----:B------:R-:W-:Y:S01]  /*25890*/  IMAD R30, R31, UR9, R0 ;  /* 0x000000091f1e7c24 */ /* 0x000fe2000f8e0200 */
[C---:B-1----:R-:W-:Y:S01]  /*258a0*/  IADD3 R26, P0, PT, R70.reuse, UR12, RZ ;  /* 0x0000000c461a7c10 */ /* 0x042fe2000ff1e0ff */
[----:B------:R-:W-:Y:S01]  /*258b0*/  VIADD R133, R133, UR4 ;  /* 0x0000000485857c36 */ /* 0x000fe20008000000 */
[----:B------:R-:W-:Y:S01]  /*258c0*/  IADD3 R140, PT, PT, R69, R68, R42 ;  /* 0x00000044458c7210 */ /* 0x000fe20007ffe02a */
[----:B------:R-:W-:Y:S01]  /*258d0*/  VIADD R69, R31, UR4 ;  /* 0x000000041f457c36 */ /* 0x000fe20008000000 */
[----:B------:R-:W-:Y:S01]  /*258e0*/  LEA.HI.X.SX32 R27, R70, UR13, 0x1, P0 ;  /* 0x0000000d461b7c11 */ /* 0x000fe200080f0eff */
[----:B------:R-:W-:Y:S01]  /*258f0*/  IMAD R31, R133, UR9, R0 ;  /* 0x00000009851f7c24 */ /* 0x000fe2000f8e0200 */
[----:B------:R-:W-:Y:S01]  /*25900*/  IADD3 R32, P1, PT, R142, UR12, RZ ;  /* 0x0000000c8e207c10 */ /* 0x000fe2000ff3e0ff */
[----:B------:R0:W3:Y:S01]  /*25910*/  LDG.E.U8 R157, desc[UR6][R34.64] ;  /* 0x00000006229d7981 */ /* 0x0000e2000c1e1100 */
[----:B------:R-:W-:-:S02]  /*25920*/  IADD3 R70, P0, PT, R30, UR12, RZ ;  /* 0x0000000c1e467c10 */ /* 0x000fc4000ff1e0ff */
[----:B------:R-:W-:Y:S01]  /*25930*/  LEA.HI.X.SX32 R33, R142, UR13, 0x1, P1 ;  /* 0x0000000d8e217c11 */ /* 0x000fe200088f0eff */
[--C-:B------:R-:W-:Y:S01]  /*25940*/  IMAD R142, R69, UR9, R0.reuse ;  /* 0x00000009458e7c24 */ /* 0x100fe2000f8e0200 */
[----:B------:R-:W-:Y:S01]  /*25950*/  LEA.HI.X.SX32 R71, R30, UR13, 0x1, P0 ;  /* 0x0000000d1e477c11 */ /* 0x000fe200080f0eff */
[----:B------:R-:W3:Y:S01]  /*25960*/  LDG.E.U8 R42, desc[UR6][R26.64] ;  /* 0x000000061a2a7981 */ /* 0x000ee2000c1e1100 */
[----:B------:R-:W-:Y:S01]  /*25970*/  IADD3 R30, P0, PT, R31, UR12, RZ ;  /* 0x0000000c1f1e7c10 */ /* 0x000fe2000ff1e0ff */
[----:B0-----:R-:W-:Y:S02]  /*25980*/  VIADD R35, R69, UR4 ;  /* 0x0000000445237c36 */ /* 0x001fe40008000000 */
[----:B------:R0:W3:Y:S01]  /*25990*/  LDG.E.U8 R103, desc[UR6][R32.64] ;  /* 0x0000000620677981 */ /* 0x0000e2000c1e1100 */
[----:B------:R-:W-:Y:S02]  /*259a0*/  LEA.HI.X.SX32 R31, R31, UR13, 0x1, P0 ;  /* 0x0000000d1f1f7c11 */ /* 0x000fe400080f0eff */
[----:B------:R-:W-:Y:S01]  /*259b0*/  IADD3 R68, P0, PT, R142, UR12, RZ ;  /* 0x0000000c8e447c10 */ /* 0x000fe2000ff1e0ff */
[----:B------:R-:W3:Y:S01]  /*259c0*/  LDG.E.U8 R70, desc[UR6][R70.64] ;  /* 0x0000000646467981 */ /* 0x000ee2000c1e1100 */
[----:B0-----:R-:W-:-:S03]  /*259d0*/  IMAD R32, R35, UR9, R0 ;  /* 0x0000000923207c24 */ /* 0x001fc6000f8e0200 */
[----:B------:R0:W3:Y:S01]  /*259e0*/  LDG.E.U8 R148, desc[UR6][R30.64] ;  /* 0x000000061e947981 */ /* 0x0000e2000c1e1100 */
        /* <DEDUP_REMOVED lines=8> */
[----:B0-----:R-:W-:Y:S01]  /*25a70*/  IMAD R30, R35, UR9, R0 ;  /* 0x00000009231e7c24 */ /* 0x001fe2000f8e0200 */
[----:B--2---:R-:W-:Y:S01]  /*25a80*/  IADD3 R138, PT, PT, R163, R140, R138 ;  /* 0x0000008ca38a7210 */ /* 0x004fe20007ffe08a */
[----:B------:R-:W-:Y:S01]  /*25a90*/  VIADD R31, R35, UR4 ;  /* 0x00000004231f7c36 */ /* 0x000fe20008000000 */
[----:B------:R-:W-:Y:S01]  /*25aa0*/  LEA.HI.X.SX32 R33, R33, UR13, 0x1, P0 ;  /* 0x0000000d21217c11 */ /* 0x000fe200080f0eff */
[----:B------:R0:W2:Y:S01]  /*25ab0*/  LDG.E.U8 R71, desc[UR6][R26.64] ;  /* 0x000000061a477981 */ /* 0x0000a2000c1e1100 */
[----:B------:R-:W-:Y:S01]  /*25ac0*/  IADD3 R138, PT, PT, R143, R138, R2 ;  /* 0x0000008a8f8a7210 */ /* 0x000fe20007ffe002 */
[C---:B------:R-:W-:Y:S01]  /*25ad0*/  VIADD R143, R31.reuse, UR4 ;  /* 0x000000041f8f7c36 */ /* 0x040fe20008000000 */
[C---:B------:R-:W-:Y:S01]  /*25ae0*/  IADD3 R34, P0, PT, R30.reuse, UR12, RZ ;  /* 0x0000000c1e227c10 */ /* 0x040fe2000ff1e0ff */
[--C-:B-1----:R-:W-:Y:S01]  /*25af0*/  IMAD R69, R31, UR9, R0.reuse ;  /* 0x000000091f457c24 */ /* 0x102fe2000f8e0200 */
[----:B------:R1:W2:Y:S01]  /*25b00*/  LDG.E.U8 R2, desc[UR6][R32.64] ;  /* 0x0000000620027981 */ /* 0x0002a2000c1e1100 */
[C---:B------:R-:W-:Y:S01]  /*25b10*/  IMAD R140, R143.reuse, UR9, R0 ;  /* 0x000000098f8c7c24 */ /* 0x040fe2000f8e0200 */
[----:B------:R-:W-:Y:S01]  /*25b20*/  LEA.HI.X.SX32 R35, R30, UR13, 0x1, P0 ;  /* 0x0000000d1e237c11 */ /* 0x000fe200080f0eff */
[----:B------:R-:W-:Y:S01]  /*25b30*/  VIADD R163, R143, UR4 ;  /* 0x000000048fa37c36 */ /* 0x000fe20008000000 */
[----:B------:R-:W-:-:S04]  /*25b40*/  IADD3 R30, P0, PT, R69, UR12, RZ ;  /* 0x0000000c451e7c10 */ /* 0x000fc8000ff1e0ff */
[----:B------:R-:W-:Y:S02]  /*25b50*/  LEA.HI.X.SX32 R31, R69, UR13, 0x1, P0 ;  /* 0x0000000d451f7c11 */ /* 0x000fe400080f0eff */
[C---:B0-----:R-:W-:Y:S01]  /*25b60*/  IADD3 R26, P0, PT, R140.reuse, UR12, RZ ;  /* 0x0000000c8c1a7c10 */ /* 0x041fe2000ff1e0ff */
[C-C-:B-1----:R-:W-:Y:S01]  /*25b70*/  IMAD R33, R163.reuse, UR9, R0.reuse ;  /* 0x00000009a3217c24 */ /* 0x142fe2000f8e0200 */
[----:B------:R0:W2:Y:S01]  /*25b80*/  LDG.E.U8 R69, desc[UR6][R34.64] ;  /* 0x0000000622457981 */ /* 0x0000a2000c1e1100 */
[----:B------:R-:W-:Y:S01]  /*25b90*/  VIADD R163, R163, UR4 ;  /* 0x00000004a3a37c36 */ /* 0x000fe20008000000 */
[----:B------:R-:W-:Y:S02]  /*25ba0*/  LEA.HI.X.SX32 R27, R140, UR13, 0x1, P0 ;  /* 0x0000000d8c1b7c11 */ /* 0x000fe400080f0eff */
[----:B------:R-:W-:Y:S01]  /*25bb0*/  IADD3 R32, P0, PT, R33, UR12, RZ ;  /* 0x0000000c21207c10 */ /* 0x000fe2000ff1e0ff */
[----:B------:R1:W2:Y:S01]  /*25bc0*/  LDG.E.U8 R143, desc[UR6][R30.64] ;  /* 0x000000061e8f7981 */ /* 0x0002a2000c1e1100 */
[----:B0-----:R-:W-:-:S02]  /*25bd0*/  IMAD R34, R163, UR9, R0 ;  /* 0x00000009a3227c24 */ /* 0x001fc4000f8e0200 */
[----:B------:R-:W-:Y:S01]  /*25be0*/  VIADD R163, R163, UR4 ;  /* 0x00000004a3a37c36 */ /* 0x000fe20008000000 */
[----:B------:R-:W-:Y:S02]  /*25bf0*/  LEA.HI.X.SX32 R33, R33, UR13, 0x1, P0 ;  /* 0x0000000d21217c11 */ /* 0x000fe400080f0eff */
[----:B------:R-:W-:Y:S01]  /*25c00*/  IADD3 R90, PT, PT, R90, R138, R91 ;  /* 0x0000008a5a5a7210 */ /* 0x000fe20007ffe05b */
[C---:B------:R-:W-:Y:S01]  /*25c10*/  IMAD R35, R163.reuse, UR9, R0 ;  /* 0x00000009a3237c24 */ /* 0x040fe2000f8e0200 */
[C---:B-1----:R-:W-:Y:S01]  /*25c20*/  IADD3 R30, P0, PT, R34.reuse, UR12, RZ ;  /* 0x0000000c221e7c10 */ /* 0x042fe2000ff1e0ff */
[----:B------:R-:W-:Y:S01]  /*25c30*/  VIADD R163, R163, UR4 ;  /* 0x00000004a3a37c36 */ /* 0x000fe20008000000 */
[----:B------:R-:W-:Y:S02]  /*25c40*/  IADD3 R138, PT, PT, R73, R90, R72 ;  /* 0x0000005a498a7210 */ /* 0x000fe40007ffe048 */
[----:B------:R-:W-:Y:S01]  /*25c50*/  LEA.HI.X.SX32 R31, R34, UR13, 0x1, P0 ;  /* 0x0000000d221f7c11 */ /* 0x000fe200080f0eff */
[----:B------:R-:W-:Y:S01]  /*25c60*/  IMAD R34, R163, UR9, R0 ;  /* 0x00000009a3227c24 */ /* 0x000fe2000f8e0200 */
[----:B------:R-:W-:Y:S01]  /*25c70*/  IADD3 R90, P0, PT, R35, UR12, RZ ;  /* 0x0000000c235a7c10 */ /* 0x000fe2000ff1e0ff */
[----:B------:R-:W-:Y:S01]  /*25c80*/  VIADD R163, R163, UR4 ;  /* 0x00000004a3a37c36 */ /* 0x000fe20008000000 */
[----:B------:R0:W2:Y:S02]  /*25c90*/  LDG.E.U8 R72, desc[UR6][R26.64] ;  /* 0x000000061a487981 */ /* 0x0000a4000c1e1100 */
[----:B------:R-:W-:-:S02]  /*25ca0*/  LEA.HI.X.SX32 R91, R35, UR13, 0x1, P0 ;  /* 0x0000000d235b7c11 */ /* 0x000fc400080f0eff */
[----:B------:R1:W2:Y:S04]  /*25cb0*/  LDG.E.U8 R73, desc[UR6][R32.64] ;  /* 0x0000000620497981 */ /* 0x0002a8000c1e1100 */
[----:B------:R1:W2:Y:S01]  /*25cc0*/  LDG.E.U8 R142, desc[UR6][R30.64] ;  /* 0x000000061e8e7981 */ /* 0x0002a2000c1e1100 */
[----:B0-----:R-:W-:-:S03]  /*25cd0*/  IADD3 R26, P0, PT, R34, UR12, RZ ;  /* 0x0000000c221a7c10 */ /* 0x001fc6000ff1e0ff */
[----:B------:R-:W2:Y:S01]  /*25ce0*/  LDG.E.U8 R90, desc[UR6][R90.64] ;  /* 0x000000065a5a7981 */ /* 0x000ea2000c1e1100 */
[C-C-:B-1----:R-:W-:Y:S02]  /*25cf0*/  IMAD R33, R163.reuse, UR9, R0.reuse ;  /* 0x00000009a3217c24 */ /* 0x142fe4000f8e0200 */
[----:B------:R-:W-:Y:S01]  /*25d00*/  VIADD R163, R163, UR4 ;  /* 0x00000004a3a37c36 */ /* 0x000fe20008000000 */
[----:B------:R-:W-:Y:S02]  /*25d10*/  LEA.HI.X.SX32 R27, R34, UR13, 0x1, P0 ;  /* 0x0000000d221b7c11 */ /* 0x000fe400080f0eff */
[----:B------:R-:W-:Y:S01]  /*25d20*/  IADD3 R32, P0, PT, R33, UR12, RZ ;  /* 0x0000000c21207c10 */ /* 0x000fe2000ff1e0ff */
[C---:B------:R-:W-:Y:S02]  /*25d30*/  IMAD R30, R163.reuse, UR9, R0 ;  /* 0x00000009a31e7c24 */ /* 0x040fe4000f8e0200 */
[----:B------:R-:W-:Y:S01]  /*25d40*/  VIADD R163, R163, UR4 ;  /* 0x00000004a3a37c36 */ /* 0x000fe20008000000 */
[----:B------:R0:W2:Y:S01]  /*25d50*/  LDG.E.U8 R91, desc[UR6][R26.64] ;  /* 0x000000061a5b7981 */ /* 0x0000a2000c1e1100 */
[----:B------:R-:W-:-:S02]  /*25d60*/  LEA.HI.X.SX32 R33, R33, UR13, 0x1, P0 ;  /* 0x0000000d21217c11 */ /* 0x000fc400080f0eff */
[----:B------:R-:W-:Y:S01]  /*25d70*/  IADD3 R136, PT, PT, R141, R138, R136 ;  /* 0x0000008a8d887210 */ /* 0x000fe20007ffe088 */
[C---:B------:R-:W-:Y:S01]  /*25d80*/  IMAD R31, R163.reuse, UR9, R0 ;  /* 0x00000009a31f7c24 */ /* 0x040fe2000f8e0200 */
[C---:B------:R-:W-:Y:S01]  /*25d90*/  IADD3 R34, P0, PT, R30.reuse, UR12, RZ ;  /* 0x0000000c1e227c10 */ /* 0x040fe2000ff1e0ff */
        /* <DEDUP_REMOVED lines=10> */
[C---:B0-----:R-:W-:Y:S01]  /*25e40*/  IADD3 R26, P0, PT, R136.reuse, UR12, RZ ;  /* 0x0000000c881a7c10 */ /* 0x041fe2000ff1e0ff */
[C---:B-1----:R-:W-:Y:S02]  /*25e50*/  IMAD R33, R163.reuse, UR9, R0 ;  /* 0x00000009a3217c24 */ /* 0x042fe4000f8e0200 */
[----:B------:R-:W-:Y:S01]  /*25e60*/  VIADD R163, R163, UR4 ;  /* 0x00000004a3a37c36 */ /* 0x000fe20008000000 */
[----:B------:R-:W-:Y:S01]  /*25e70*/  LEA.HI.X.SX32 R27, R136, UR13, 0x1, P0 ;  /* 0x0000000d881b7c11 */ /* 0x000fe200080f0eff */
[----:B------:R0:W2:Y:S01]  /*25e80*/  LDG.E.U8 R80, desc[UR6][R30.64] ;  /* 0x000000061e507981 */ /* 0x0000a2000c1e1100 */
[----:B------:R-:W-:Y:S01]  /*25e90*/  IADD3 R136, PT, PT, R75, R89, R74 ;  /* 0x000000594b887210 */ /* 0x000fe20007ffe04a */
[----:B------:R-:W-:Y:S01]  /*25ea0*/  IMAD R34, R163, UR9, R0 ;  /* 0x00000009a3227c24 */ /* 0x000fe2000f8e0200 */
[----:B------:R-:W-:Y:S01]  /*25eb0*/  IADD3 R32, P0, PT, R33, UR12, RZ ;  /* 0x0000000c21207c10 */ /* 0x000fe2000ff1e0ff */
[----:B------:R-:W2:Y:S01]  /*25ec0*/  LDG.E.U8 R89, desc[UR6][R26.64] ;  /* 0x000000061a597981 */ /* 0x000ea2000c1e1100 */
[----:B------:R-:W-:-:S02]  /*25ed0*/  VIADD R43, R43, UR4 ;  /* 0x000000042b2b7c36 */ /* 0x000fc40008000000 */
[----:B------:R-:W-:Y:S02]  /*25ee0*/  LEA.HI.X.SX32 R33, R33, UR13, 0x1, P0 ;  /* 0x0000000d21217c11 */ /* 0x000fe400080f0eff */
[C---:B0-----:R-:W-:Y:S01]  /*25ef0*/  IADD3 R30, P0, PT, R34.reuse, UR12, RZ ;  /* 0x0000000c221e7c10 */ /* 0x041fe2000ff1e0ff */
[--C-:B------:R-:W-:Y:S02]  /*25f00*/  IMAD R35, R43, UR9, R0.reuse ;  /* 0x000000092b237c24 */ /* 0x100fe4000f8e0200 */
[----:B------:R0:W2:Y:S01]  /*25f10*/  LDG.E.U8 R74, desc[UR6][R32.64] ;  /* 0x00000006204a7981 */ /* 0x0000a2000c1e1100 */
[----:B------:R-:W-:Y:S01]  /*25f20*/  VIADD R163, R163, UR4 ;  /* 0x00000004a3a37c36 */ /* 0x000fe20008000000 */
[----:B------:R-:W-:Y:S02]  /*25f30*/  LEA.HI.X.SX32 R31, R34, UR13, 0x1, P0 ;  /* 0x0000000d221f7c11 */ /* 0x000fe400080f0eff */
[----:B------:R-:W-:Y:S01]  /*25f40*/  IADD3 R100, P0, PT, R35, UR12, RZ ;  /* 0x0000000c23647c10 */ /* 0x000fe2000ff1e0ff */
[----:B------:R-:W-:-:S02]  /*25f50*/  IMAD R34, R163, UR9, R0 ;  /* 0x00000009a3227c24 */ /* 0x000fc4000f8e0200 */
[----:B------:R1:W2:Y:S01]  /*25f60*/  LDG.E.U8 R75, desc[UR6][R30.64] ;  /* 0x000000061e4b7981 */ /* 0x0002a2000c1e1100 */
[----:B------:R-:W-:Y:S01]  /*25f70*/  VIADD R163, R163, UR4 ;  /* 0x00000004a3a37c36 */ /* 0x000fe20008000000 */
[----:B------:R-:W-:Y:S02]  /*25f80*/  LEA.HI.X.SX32 R101, R35, UR13, 0x1, P0 ;  /* 0x0000000d23657c11 */ /* 0x000fe400080f0eff */
[----:B------:R-:W-:Y:S01]  /*25f90*/  IADD3 R134, PT, PT, R139, R136, R134 ;  /* 0x000000888b867210 */ /* 0x000fe20007ffe086 */
[C---:B0-----:R-:W-:Y:S01]  /*25fa0*/  IMAD R32, R163.reuse, UR9, R0 ;  /* 0x00000009a3207c24 */ /* 0x041fe2000f8e0200 */
[C---:B------:R-:W-:Y:S01]  /*25fb0*/  IADD3 R26, P0, PT, R34.reuse, UR12, RZ ;  /* 0x0000000c221a7c10 */ /* 0x040fe2000ff1e0ff */
[----:B------:R-:W-:Y:S01]  /*25fc0*/  VIADD R163, R163, UR4 ;  /* 0x00000004a3a37c36 */ /* 0x000fe20008000000 */
[----:B------:R-:W-:Y:S01]  /*25fd0*/  IADD3 R134, PT, PT, R137, R134, R38 ;  /* 0x0000008689867210 */ /* 0x000fe20007ffe026 */
[----:B------:R0:W2:Y:S01]  /*25fe0*/  LDG.E.U8 R100, desc[UR6][R100.64] ;  /* 0x0000000664647981 */ /* 0x0000a2000c1e1100 */
[----:B------:R-:W-:Y:S01]  /*25ff0*/  LEA.HI.X.SX32 R27, R34, UR13, 0x1, P0 ;  /* 0x0000000d221b7c11 */ /* 0x000fe200080f0eff */
[C-C-:B-1----:R-:W-:Y:S01]  /*26000*/  IMAD R30, R163.reuse, UR9, R0.reuse ;  /* 0x00000009a31e7c24 */ /* 0x142fe2000f8e0200 */
        /* <DEDUP_REMOVED lines=8> */
[C-C-:B0-----:R-:W-:Y:S01]  /*26090*/  IMAD R101, R31.reuse, UR9, R0.reuse ;  /* 0x000000091f657c24 */ /* 0x141fe2000f8e0200 */
[----:B------:R-:W-:Y:S01]  /*260a0*/  LEA.HI.X.SX32 R35, R30, UR13, 0x1, P0 ;  /* 0x0000000d1e237c11 */ /* 0x000fe200080f0eff */
[----:B------:R-:W-:Y:S01]  /*260b0*/  VIADD R165, R31, UR4 ;  /* 0x000000041fa57c36 */ /* 0x000fe20008000000 */
[----:B------:R-:W-:Y:S01]  /*260c0*/  IADD3 R32, P0, PT, R163, UR12, RZ ;  /* 0x0000000ca3207c10 */ /* 0x000fe2000ff1e0ff */
[----:B------:R-:W2:Y:S01]  /*260d0*/  LDG.E.U8 R139, desc[UR6][R38.64] ;  /* 0x00000006268b7981 */ /* 0x000ea2000c1e1100 */
[----:B------:R-:W-:Y:S01]  /*260e0*/  IADD3 R30, P1, PT, R101, UR12, RZ ;  /* 0x0000000c651e7c10 */ /* 0x000fe2000ff3e0ff */
[--C-:B-1----:R-:W-:Y:S01]  /*260f0*/  IMAD R27, R165, UR9, R0.reuse ;  /* 0x00000009a51b7c24 */ /* 0x102fe2000f8e0200 */
[----:B------:R-:W-:Y:S01]  /*26100*/  LEA.HI.X.SX32 R33, R163, UR13, 0x1, P0 ;  /* 0x0000000da3217c11 */ /* 0x000fe200080f0eff */
[----:B------:R-:W-:Y:S01]  /*26110*/  VIADD R163, R165, UR4 ;  /* 0x00000004a5a37c36 */ /* 0x000fe20008000000 */
[----:B------:R0:W2:Y:S01]  /*26120*/  LDG.E.U8 R136, desc[UR6][R34.64] ;  /* 0x0000000622887981 */ /* 0x0000a2000c1e1100 */
[----:B------:R-:W-:Y:S01]  /*26130*/  LEA.HI.X.SX32 R31, R101, UR13, 0x1, P1 ;  /* 0x0000000d651f7c11 */ /* 0x000fe200088f0eff */
[----:B------:R-:W-:Y:S01]  /*26140*/  VIADD R161, R161, UR4 ;  /* 0x00000004a1a17c36 */ /* 0x000fe20008000000 */
[----:B------:R-:W-:Y:S01]  /*26150*/  IADD3 R26, P0, PT, R27, UR12, RZ ;  /* 0x0000000c1b1a7c10 */ /* 0x000fe2000ff1e0ff */
[----:B------:R1:W2:Y:S01]  /*26160*/  LDG.E.U8 R137, desc[UR6][R32.64] ;  /* 0x0000000620897981 */ /* 0x0002a2000c1e1100 */
[----:B------:R-:W-:Y:S01]  /*26170*/  IADD3 R130, PT, PT, R130, R132, R135 ;  /* 0x0000008482827210 */ /* 0x000fe20007ffe087 */
[----:B0-----:R-:W-:-:S02]  /*26180*/  IMAD R34, R163, UR9, R0 ;  /* 0x00000009a3227c24 */ /* 0x001fc4000f8e0200 */
[----:B------:R0:W2:Y:S01]  /*26190*/  LDG.E.U8 R134, desc[UR6][R30.64] ;  /* 0x000000061e867981 */ /* 0x0000a2000c1e1100 */
[----:B------:R-:W-:Y:S01]  /*261a0*/  VIADD R163, R163, UR4 ;  /* 0x00000004a3a37c36 */ /* 0x000fe20008000000 */
[----:B------:R-:W-:Y:S01]  /*261b0*/  LEA.HI.X.SX32 R27, R27, UR13, 0x1, P0 ;  /* 0x0000000d1b1b7c11 */ /* 0x000fe200080f0eff */
[----:B-1----:R-:W-:Y:S01]  /*261c0*/  IMAD R33, R161, UR9, R0 ;  /* 0x00000009a1217c24 */ /* 0x002fe2000f8e0200 */
[C---:B------:R-:W-:Y:S01]  /*261d0*/  IADD3 R38, P0, PT, R34.reuse, UR12, RZ ;  /* 0x0000000c22267c10 */ /* 0x040fe2000ff1e0ff */
[----:B------:R-:W-:Y:S01]  /*261e0*/  VIADD R101, R133, UR4 ;  /* 0x0000000485657c36 */ /* 0x000fe20008000000 */
[----:B------:R-:W-:Y:S01]  /*261f0*/  IADD3 R98, PT, PT, R153, R130, R98 ;  /* 0x0000008299627210 */ /* 0x000fe20007ffe062 */
[----:B------:R1:W2:Y:S01]  /*26200*/  LDG.E.U8 R135, desc[UR6][R26.64] ;  /* 0x000000061a877981 */ /* 0x0002a2000c1e1100 */
[--C-:B0-----:R-:W-:Y:S01]  /*26210*/  IMAD R31, R163, UR9, R0.reuse ;  /* 0x00000009a31f7c24 */ /* 0x101fe2000f8e0200 */
[----:B------:R-:W-:Y:S01]  /*26220*/  LEA.HI.X.SX32 R39, R34, UR13, 0x1, P0 ;  /* 0x0000000d22277c11 */ /* 0x000fe200080f0eff */
[----:B------:R-:W-:Y:S01]  /*26230*/  IMAD R32, R101, UR9, R0 ;  /* 0x0000000965207c24 */ /* 0x000fe2000f8e0200 */
[----:B------:R-:W-:Y:S01]  /*26240*/  IADD3 R40, PT, PT, R40, R98, R99 ;  /* 0x0000006228287210 */ /* 0x000fe20007ffe063 */
[----:B------:R-:W-:Y:S01]  /*26250*/  VIADD R99, R43, UR4 ;  /* 0x000000042b637c36 */ /* 0x000fe20008000000 */
[----:B------:R-:W-:Y:S01]  /*26260*/  IADD3 R30, P0, PT, R31, UR12, RZ ;  /* 0x0000000c1f1e7c10 */ /* 0x000fe2000ff1e0ff */
[----:B------:R-:W-:Y:S01]  /*26270*/  VIADD R163, R163, UR4 ;  /* 0x00000004a3a37c36 */ /* 0x000fe20008000000 */
[----:B------:R-:W-:Y:S01]  /*26280*/  IADD3 R34, P1, PT, R33, UR12, RZ ;  /* 0x0000000c21227c10 */ /* 0x000fe2000ff3e0ff */
[----:B------:R0:W2:Y:S01]  /*26290*/  LDG.E.U8 R132, desc[UR6][R38.64] ;  /* 0x0000000626847981 */ /* 0x0000a2000c1e1100 */
[----:B------:R-:W-:-:S02]  /*262a0*/  LEA.HI.X.SX32 R31, R31, UR13, 0x1, P0 ;  /* 0x0000000d1f1f7c11 */ /* 0x000fc400080f0eff */
[----:B------:R-:W-:Y:S01]  /*262b0*/  LEA.HI.X.SX32 R35, R33, UR13, 0x1, P1 ;  /* 0x0000000d21237c11 */ /* 0x000fe200088f0eff */
[--C-:B------:R-:W-:Y:S01]  /*262c0*/  IMAD R33, R99, UR9, R0.reuse ;  /* 0x0000000963217c24 */ /* 0x100fe2000f8e0200 */
[C---:B-1----:R-:W-:Y:S01]  /*262d0*/  IADD3 R26, P0, PT, R32.reuse, UR12, RZ ;  /* 0x0000000c201a7c10 */ /* 0x042fe2000ff1e0ff */
[----:B------:R1:W2:Y:S01]  /*262e0*/  LDG.E.U8 R133, desc[UR6][R30.64] ;  /* 0x000000061e857981 */ /* 0x0002a2000c1e1100 */
[----:B------:R-:W-:Y:S02]  /*262f0*/  IMAD R163, R163, UR9, R0 ;  /* 0x00000009a3a37c24 */ /* 0x000fe4000f8e0200 */
[----:B------:R-:W-:Y:S01]  /*26300*/  LEA.HI.X.SX32 R27, R32, UR13, 0x1, P0 ;  /* 0x0000000d201b7c11 */ /* 0x000fe200080f0eff */
[----:B------:R-:W-:Y:S01]  /*26310*/  VIADD R161, R161, UR4 ;  /* 0x00000004a1a17c36 */ /* 0x000fe20008000000 */
[----:B------:R-:W-:Y:S01]  /*26320*/  IADD3 R32, P0, PT, R33, UR12, RZ ;  /* 0x0000000c21207c10 */ /* 0x000fe2000ff1e0ff */
[----:B0-----:R-:W-:Y:S01]  /*26330*/  VIADD R39, R101, UR4 ;  /* 0x0000000465277c36 */ /* 0x001fe20008000000 */
[----:B------:R-:W-:Y:S01]  /*26340*/  IADD3 R38, PT, PT, R4, R40, R41 ;  /* 0x0000002804267210 */ /* 0x000fe20007ffe029 */
[----:B------:R0:W2:Y:S01]  /*26350*/  LDG.E.U8 R43, desc[UR6][R34.64] ;  /* 0x00000006222b7981 */ /* 0x0000a2000c1e1100 */
[----:B------:R-:W-:-:S02]  /*26360*/  LEA.HI.X.SX32 R33, R33, UR13, 0x1, P0 ;  /* 0x0000000d21217c11 */ /* 0x000fc400080f0eff */
[----:B-1----:R-:W-:Y:S01]  /*26370*/  IADD3 R30, P0, PT, R163, UR12, RZ ;  /* 0x0000000ca31e7c10 */ /* 0x002fe2000ff1e0ff */
[--C-:B------:R-:W-:Y:S01]  /*26380*/  IMAD R98, R161, UR9, R0.reuse ;  /* 0x00000009a1627c24 */ /* 0x100fe2000f8e0200 */
[----:B------:R1:W2:Y:S02]  /*26390*/  LDG.E.U8 R153, desc[UR6][R26.64] ;  /* 0x000000061a997981 */ /* 0x0002a4000c1e1100 */
[----:B------:R-:W-:Y:S01]  /*263a0*/  LEA.HI.X.SX32 R31, R163, UR13, 0x1, P0 ;  /* 0x0000000da31f7c11 */ /* 0x000fe200080f0eff */
[--C-:B------:R-:W-:Y:S01]  /*263b0*/  IMAD R4, R39, UR9, R0.reuse ;  /* 0x0000000927047c24 */ /* 0x100fe2000f8e0200 */
[----:B------:R-:W-:Y:S01]  /*263c0*/  IADD3 R38, PT, PT, R146, R38, R145 ;  /* 0x0000002692267210 */ /* 0x000fe20007ffe091 */
[----:B0-----:R-:W-:Y:S01]  /*263d0*/  VIADD R35, R99, UR4 ;  /* 0x0000000463237c36 */ /* 0x001fe20008000000 */
[----:B------:R-:W2:Y:S04]  /*263e0*/  LDG.E.U8 R101, desc[UR6][R32.64] ;  /* 0x0000000620657981 */ /* 0x000ea8000c1e1100 */
[----:B------:R0:W2:Y:S01]  /*263f0*/  LDG.E.U8 R130, desc[UR6][R30.64] ;  /* 0x000000061e827981 */ /* 0x0000a2000c1e1100 */
[----:B------:R-:W-:Y:S01]  /*26400*/  IADD3 R40, P1, PT, R98, UR12, RZ ;  /* 0x0000000c62287c10 */ /* 0x000fe2000ff3e0ff */
[----:B------:R-:W-:Y:S01]  /*26410*/  IMAD R34, R35, UR9, R0 ;  /* 0x0000000923227c24 */ /* 0x000fe2000f8e0200 */
[----:B-1----:R-:W-:Y:S01]  /*26420*/  IADD3 R26, P0, PT, R4, UR12, RZ ;  /* 0x0000000c041a7c10 */ /* 0x002fe2000ff1e0ff */
[----:B------:R-:W-:Y:S01]  /*26430*/  VIADD R161, R161, UR4 ;  /* 0x00000004a1a17c36 */ /* 0x000fe20008000000 */
[----:B------:R-:W-:-:S02]  /*26440*/  LEA.HI.X.SX32 R41, R98, UR13, 0x1, P1 ;  /* 0x0000000d62297c11 */ /* 0x000fc400088f0eff */
[----:B------:R-:W-:Y:S01]  /*26450*/  LEA.HI.X.SX32 R27, R4, UR13, 0x1, P0 ;  /* 0x0000000d041b7c11 */ /* 0x000fe200080f0eff */
[----:B------:R-:W-:Y:S01]  /*26460*/  VIADD R39, R39, UR4 ;  /* 0x0000000427277c36 */ /* 0x000fe20008000000 */
[C---:B------:R-:W-:Y:S01]  /*26470*/  IADD3 R98, P0, PT, R34.reuse, UR12, RZ ;  /* 0x0000000c22627c10 */ /* 0x040fe2000ff1e0ff */
[----:B0-----:R-:W-:Y:S01]  /*26480*/  IMAD R30, R161, UR9, R0 ;  /* 0x00000009a11e7c24 */ /* 0x001fe2000f8e0200 */
[----:B------:R-:W-:Y:S01]  /*26490*/  IADD3 R38, PT, PT, R97, R38, R96 ;  /* 0x0000002661267210 */ /* 0x000fe20007ffe060 */
[----:B------:R-:W-:Y:S01]  /*264a0*/  IMAD R31, R39, UR9, R0 ;  /* 0x00000009271f7c24 */ /* 0x000fe2000f8e0200 */
[----:B------:R-:W-:Y:S01]  /*264b0*/  LEA.HI.X.SX32 R99, R34, UR13, 0x1, P0 ;  /* 0x0000000d22637c11 */ /* 0x000fe200080f0eff */
[----:B------:R-:W-:Y:S01]  /*264c0*/  VIADD R163, R35, UR4 ;  /* 0x0000000423a37c36 */ /* 0x000fe20008000000 */
[C---:B------:R-:W-:Y:S01]  /*264d0*/  IADD3 R34, P0, PT, R30.reuse, UR12, RZ ;  /* 0x0000000c1e227c10 */ /* 0x040fe2000ff1e0ff */
[----:B------:R-:W-:Y:S01]  /*264e0*/  VIADD R145, R161, UR4 ;  /* 0x00000004a1917c36 */ /* 0x000fe20008000000 */
[----:B------:R0:W2:Y:S02]  /*264f0*/  LDG.E.U8 R4, desc[UR6][R26.64] ;  /* 0x000000061a047981 */ /* 0x0000a4000c1e1100 */
[----:B------:R-:W-:Y:S01]  /*26500*/  LEA.HI.X.SX32 R35, R30, UR13, 0x1, P0 ;  /* 0x0000000d1e237c11 */ /* 0x000fe200080f0eff */
[----:B------:R-:W-:Y:S01]  /*26510*/  VIADD R161, R39, UR4 ;  /* 0x0000000427a17c36 */ /* 0x000fe20008000000 */
[----:B------:R-:W-:Y:S01]  /*26520*/  IADD3 R32, P0, PT, R31, UR12, RZ ;  /* 0x0000000c1f207c10 */ /* 0x000fe2000ff1e0ff */
[----:B------:R-:W2:Y:S01]  /*26530*/  LDG.E.U8 R40, desc[UR6][R40.64] ;  /* 0x0000000628287981 */ /* 0x000ea2000c1e1100 */
[----:B------:R-:W-:-:S03]  /*26540*/  IADD3 R146, PT, PT, R8, R38, R7 ;  /* 0x0000002608927210 */ /* 0x000fc60007ffe007 */
[----:B------:R-:W2:Y:S01]  /*26550*/  LDG.E.U8 R98, desc[UR6][R98.64] ;  /* 0x0000000662627981 */ /* 0x000ea2000c1e1100 */
[--C-:B0-----:R-:W-:Y:S02]  /*26560*/  IMAD R26, R163, UR9, R0.reuse ;  /* 0x00000009a31a7c24 */ /* 0x101fe4000f8e0200 */
[--C-:B------:R-:W-:Y:S01]  /*26570*/  IMAD R27, R145, UR9, R0.reuse ;  /* 0x00000009911b7c24 */ /* 0x100fe2000f8e0200 */
        /* <DEDUP_REMOVED lines=9> */
[----:B------:R0:W2:Y:S01]  /*26610*/  LDG.E.U8 R7, desc[UR6][R32.64] ;  /* 0x0000000620077981 */ /* 0x0000a2000c1e1100 */
[C---:B------:R-:W-:Y:S01]  /*26620*/  IADD3 R26, P0, PT, R8.reuse, UR12, RZ ;  /* 0x0000000c081a7c10 */ /* 0x040fe2000ff1e0ff */
[----:B------:R-:W-:Y:S01]  /*26630*/  VIADD R161, R161, UR4 ;  /* 0x00000004a1a17c36 */ /* 0x000fe20008000000 */
[----:B------:R-:W-:Y:S01]  /*26640*/  IADD3 R94, PT, PT, R95, R146, R94 ;  /* 0x000000925f5e7210 */ /* 0x000fe20007ffe05e */
[----:B------:R1:W2:Y:S01]  /*26650*/  LDG.E.U8 R41, desc[UR6][R34.64] ;  /* 0x0000000622297981 */ /* 0x0002a2000c1e1100 */
[----:B------:R-:W-:-:S02]  /*26660*/  LEA.HI.X.SX32 R27, R8, UR13, 0x1, P0 ;  /* 0x0000000d081b7c11 */ /* 0x000fc400080f0eff */
[----:B------:R-:W-:Y:S01]  /*26670*/  IADD3 R96, P0, PT, R97, UR12, RZ ;  /* 0x0000000c61607c10 */ /* 0x000fe2000ff1e0ff */
[----:B------:R5:W2:Y:S01]  /*26680*/  LDG.E.U8 R99, desc[UR6][R30.64] ;  /* 0x000000061e637981 */ /* 0x000aa2000c1e1100 */
[--C-:B0-----:R-:W-:Y:S02]  /*26690*/  IMAD R32, R145, UR9, R0.reuse ;  /* 0x0000000991207c24 */ /* 0x101fe4000f8e0200 */
[----:B------:R-:W-:Y:S01]  /*266a0*/  LEA.HI.X.SX32 R97, R97, UR13, 0x1, P0 ;  /* 0x0000000d61617c11 */ /* 0x000fe200080f0eff */
[----:B------:R-:W-:Y:S01]  /*266b0*/  VIADD R163, R163, UR4 ;  /* 0x00000004a3a37c36 */ /* 0x000fe20008000000 */
[----:B------:R0:W2:Y:S01]  /*266c0*/  LDG.E.U8 R8, desc[UR6][R26.64] ;  /* 0x000000061a087981 */ /* 0x0000a2000c1e1100 */
[----:B------:R-:W-:Y:S01]  /*266d0*/  VIADD R145, R145, UR4 ;  /* 0x0000000491917c36 */ /* 0x000fe20008000000 */
[----:B-1----:R-:W-:Y:S02]  /*266e0*/  IADD3 R34, P0, PT, R32, UR12, RZ ;  /* 0x0000000c20227c10 */ /* 0x002fe4000ff1e0ff */
[----:B----4-:R-:W-:Y:S01]  /*266f0*/  IADD3 R92, PT, PT, R92, R94, R37 ;  /* 0x0000005e5c5c7210 */ /* 0x010fe20007ffe025 */
[--C-:B-----5:R-:W-:Y:S01]  /*26700*/  IMAD R30, R161, UR9, R0.reuse ;  /* 0x00000009a11e7c24 */ /* 0x120fe2000f8e0200 */
[----:B------:R-:W-:Y:S01]  /*26710*/  LEA.HI.X.SX32 R35, R32, UR13, 0x1, P0 ;  /* 0x0000000d20237c11 */ /* 0x000fe200080f0eff */
[--C-:B------:R-:W-:Y:S01]  /*26720*/  IMAD R31, R163, UR9, R0.reuse ;  /* 0x00000009a31f7c24 */ /* 0x100fe2000f8e0200 */
[----:B------:R-:W4:Y:S01]  /*26730*/  LDG.E.U8 R96, desc[UR6][R96.64] ;  /* 0x0000000660607981 */ /* 0x000f22000c1e1100 */
[--C-:B------:R-:W-:Y:S01]  /*26740*/  IMAD R37, R145, UR9, R0.reuse ;  /* 0x0000000991257c24 */ /* 0x100fe2000f8e0200 */
[----:B0-----:R-:W-:Y:S01]  /*26750*/  IADD3 R26, P0, PT, R30, UR12, RZ ;  /* 0x0000000c1e1a7c10 */ /* 0x001fe2000ff1e0ff */
[----:B------:R-:W-:Y:S01]  /*26760*/  VIADD R161, R161, UR4 ;  /* 0x00000004a1a17c36 */ /* 0x000fe20008000000 */
[----:B------:R-:W-:Y:S01]  /*26770*/  IADD3 R92, PT, PT, R36, R92, R29 ;  /* 0x0000005c245c7210 */ /* 0x000fe20007ffe01d */
[----:B------:R-:W5:Y:S01]  /*26780*/  LDG.E.U8 R38, desc[UR6][R38.64] ;  /* 0x0000000626267981 */ /* 0x000f62000c1e1100 */
[----:B------:R-:W-:Y:S01]  /*26790*/  LEA.HI.X.SX32 R27, R30, UR13, 0x1, P0 ;  /* 0x0000000d1e1b7c11 */ /* 0x000fe200080f0eff */
[----:B------:R-:W-:Y:S01]  /*267a0*/  IMAD R29, R161, UR9, R0 ;  /* 0x00000009a11d7c24 */ /* 0x000fe2000f8e0200 */
[----:B------:R-:W-:Y:S01]  /*267b0*/  IADD3 R32, P1, PT, R31, UR12, RZ ;  /* 0x0000000c1f207c10 */ /* 0x000fe2000ff3e0ff */
[----:B------:R-:W-:Y:S01]  /*267c0*/  VIADD R163, R163, UR4 ;  /* 0x00000004a3a37c36 */ /* 0x000fe20008000000 */
[----:B------:R-:W-:-:S02]  /*267d0*/  IADD3 R36, P0, PT, R37, UR12, RZ ;  /* 0x0000000c25247c10 */ /* 0x000fc4000ff1e0ff */
[----:B------:R-:W-:Y:S01]  /*267e0*/  LEA.HI.X.SX32 R33, R31, UR13, 0x1, P1 ;  /* 0x0000000d1f217c11 */ /* 0x000fe200088f0eff */
[----:B------:R-:W-:Y:S01]  /*267f0*/  IMAD R95, R163, UR9, R0 ;  /* 0x00000009a35f7c24 */ /* 0x000fe2000f8e0200 */
[----:B------:R-:W-:Y:S01]  /*26800*/  LEA.HI.X.SX32 R37, R37, UR13, 0x1, P0 ;  /* 0x0000000d25257c11 */ /* 0x000fe200080f0eff */
[----:B------:R-:W-:Y:S01]  /*26810*/  VIADD R145, R145, UR4 ;  /* 0x0000000491917c36 */ /* 0x000fe20008000000 */
[----:B------:R-:W-:Y:S01]  /*26820*/  IADD3 R30, P0, PT, R29, UR12, RZ ;  /* 0x0000000c1d1e7c10 */ /* 0x000fe2000ff1e0ff */
[----:B------:R0:W5:Y:S01]  /*26830*/  LDG.E.U8 R97, desc[UR6][R32.64] ;  /* 0x0000000620617981 */ /* 0x000162000c1e1100 */
[----:B------:R-:W-:Y:S02]  /*26840*/  VIADD R161, R161, UR4 ;  /* 0x00000004a1a17c36 */ /* 0x000fe40008000000 */
[----:B------:R-:W-:Y:S01]  /*26850*/  LEA.HI.X.SX32 R31, R29, UR13, 0x1, P0 ;  /* 0x0000000d1d1f7c11 */ /* 0x000fe200080f0eff */
[----:B------:R1:W4:Y:S01]  /*26860*/  LDG.E.U8 R27, desc[UR6][R26.64] ;  /* 0x000000061a1b7981 */ /* 0x000322000c1e1100 */
[----:B------:R-:W-:-:S02]  /*26870*/  IADD3 R94, P0, PT, R95, UR12, RZ ;  /* 0x0000000c5f5e7c10 */ /* 0x000fc4000ff1e0ff */
[----:B---3--:R-:W-:Y:S01]  /*26880*/  IADD3 R92, PT, PT, R70, R92, R93 ;  /* 0x0000005c465c7210 */ /* 0x008fe20007ffe05d */
[----:B------:R-:W-:Y:S01]  /*26890*/  VIADD R163, R163, UR4 ;  /* 0x00000004a3a37c36 */ /* 0x000fe20008000000 */
[----:B------:R-:W3:Y:S01]  /*268a0*/  LDG.E.U8 R39, desc[UR6][R34.64] ;  /* 0x0000000622277981 */ /* 0x000ee2000c1e1100 */
[--C-:B0-----:R-:W-:Y:S01]  /*268b0*/  IMAD R32, R145, UR9, R0.reuse ;  /* 0x0000000991207c24 */ /* 0x101fe2000f8e0200 */
[----:B------:R-:W-:Y:S01]  /*268c0*/  LEA.HI.X.SX32 R95, R95, UR13, 0x1, P0 ;  /* 0x0000000d5f5f7c11 */ /* 0x000fe200080f0eff */
[----:B------:R-:W-:Y:S01]  /*268d0*/  VIADD R145, R145, UR4 ;  /* 0x0000000491917c36 */ /* 0x000fe20008000000 */
[----:B------:R0:W5:Y:S01]  /*268e0*/  LDG.E.U8 R29, desc[UR6][R30.64] ;  /* 0x000000061e1d7981 */ /* 0x000162000c1e1100 */
[C-C-:B-1----:R-:W-:Y:S01]  /*268f0*/  IMAD R26, R161.reuse, UR9, R0.reuse ;  /* 0x00000009a11a7c24 */ /* 0x142fe2000f8e0200 */
[----:B------:R-:W-:Y:S01]  /*26900*/  IADD3 R70, P0, PT, R32, UR12, RZ ;  /* 0x0000000c20467c10 */ /* 0x000fe2000ff1e0ff */
[----:B------:R-:W-:Y:S01]  /*26910*/  VIADD R161, R161, UR4 ;  /* 0x00000004a1a17c36 */ /* 0x000fe20008000000 */
[----:B------:R-:W3:Y:S04]  /*26920*/  LDG.E.U8 R94, desc[UR6][R94.64] ;  /* 0x000000065e5e7981 */ /* 0x000ee8000c1e1100 */
[----:B------:R-:W3:Y:S01]  /*26930*/  LDG.E.U8 R36, desc[UR6][R36.64] ;  /* 0x0000000624247981 */ /* 0x000ee2000c1e1100 */
[----:B0-----:R-:W-:-:S02]  /*26940*/  IMAD R30, R163, UR9, R0 ;  /* 0x00000009a31e7c24 */ /* 0x001fc4000f8e0200 */
[----:B------:R-:W-:Y:S01]  /*26950*/  IMAD R31, R145, UR9, R0 ;  /* 0x00000009911f7c24 */ /* 0x000fe2000f8e0200 */
[----:B--2---:R-:W-:Y:S02]  /*26960*/  IADD3 R92, PT, PT, R71, R92, R68 ;  /* 0x0000005c475c7210 */ /* 0x004fe40007ffe044 */
[----:B------:R-:W-:Y:S02]  /*26970*/  LEA.HI.X.SX32 R71, R32, UR13, 0x1, P0 ;  /* 0x0000000d20477c11 */ /* 0x000fe400080f0eff */
[----:B------:R-:W-:Y:S01]  /*26980*/  IADD3 R68, P0, PT, R26, UR12, RZ ;  /* 0x0000000c1a447c10 */ /* 0x000fe2000ff1e0ff */
[----:B------:R-:W-:Y:S01]  /*26990*/  VIADD R163, R163, UR4 ;  /* 0x00000004a3a37c36 */ /* 0x000fe20008000000 */
[C---:B------:R-:W-:Y:S01]  /*269a0*/  IADD3 R32, P1, PT, R30.reuse, UR12, RZ ;  /* 0x0000000c1e207c10 */ /* 0x040fe2000ff3e0ff */
[----:B------:R-:W-:Y:S01]  /*269b0*/  VIADD R145, R145, UR4 ;  /* 0x0000000491917c36 */ /* 0x000fe20008000000 */
[----:B------:R-:W2:Y:S01]  /*269c0*/  LDG.E.U8 R37, desc[UR6][R70.64] ;  /* 0x0000000646257981 */ /* 0x000ea2000c1e1100 */
[----:B------:R-:W-:Y:S01]  /*269d0*/  IMAD R93, R163, UR9, R0 ;  /* 0x00000009a35d7c24 */ /* 0x000fe2000f8e0200 */
[----:B------:R-:W-:-:S05]  /*269e0*/  LEA.HI.X.SX32 R33, R30, UR13, 0x1, P1 ;  /* 0x0000000d1e217c11 */ /* 0x000fca00088f0eff */
[----:B------:R0:W2:Y:S01]  /*269f0*/  LDG.E.U8 R95, desc[UR6][R32.64] ;  /* 0x00000006205f7981 */ /* 0x0000a2000c1e1100 */
[----:B------:R-:W-:Y:S01]  /*26a00*/  IADD3 R146, PT, PT, R69, R92, R2 ;  /* 0x0000005c45927210 */ /* 0x000fe20007ffe002 */
[----:B------:R-:W-:Y:S01]  /*26a10*/  IMAD R2, R161, UR9, R0 ;  /* 0x00000009a1027c24 */ /* 0x000fe2000f8e0200 */
[----:B------:R-:W-:Y:S02]  /*26a20*/  LEA.HI.X.SX32 R69, R26, UR13, 0x1, P0 ;  /* 0x0000000d1a457c11 */ /* 0x000fe400080f0eff */
[----:B------:R-:W-:-:S03]  /*26a30*/  IADD3 R34, P0, PT, R31, UR12, RZ ;  /* 0x0000000c1f227c10 */ /* 0x000fc6000ff1e0ff */
[----:B------:R1:W5:Y:S01]  /*26a40*/  LDG.E.U8 R26, desc[UR6][R68.64] ;  /* 0x00000006441a7981 */ /* 0x000362000c1e1100 */
[----:B------:R-:W-:Y:S02]  /*26a50*/  LEA.HI.X.SX32 R35, R31, UR13, 0x1, P0 ;  /* 0x0000000d1f237c11 */ /* 0x000fe400080f0eff */
[C---:B------:R-:W-:Y:S01]  /*26a60*/  IADD3 R30, P0, PT, R2.reuse, UR12, RZ ;  /* 0x0000000c021e7c10 */ /* 0x040fe2000ff1e0ff */
[----:B0-----:R-:W-:Y:S02]  /*26a70*/  VIADD R33, R163, UR4 ;  /* 0x00000004a3217c36 */ /* 0x001fe40008000000 */
[----:B------:R-:W2:Y:S01]  /*26a80*/  LDG.E.U8 R34, desc[UR6][R34.64] ;  /* 0x0000000622227981 */ /* 0x000ea2000c1e1100 */
[----:B------:R-:W-:Y:S02]  /*26a90*/  LEA.HI.X.SX32 R31, R2, UR13, 0x1, P0 ;  /* 0x0000000d021f7c11 */ /* 0x000fe400080f0eff */
[----:B------:R-:W-:Y:S01]  /*26aa0*/  IADD3 R92, P0, PT, R93, UR12, RZ ;  /* 0x0000000c5d5c7c10 */ /* 0x000fe2000ff1e0ff */
[----:B-1----:R-:W-:-:S02]  /*26ab0*/  IMAD R68, R145, UR9, R0 ;  /* 0x0000000991447c24 */ /* 0x002fc4000f8e0200 */
[----:B------:R-:W-:Y:S01]  /*26ac0*/  VIADD R69, R161, UR4 ;  /* 0x00000004a1457c36 */ /* 0x000fe20008000000 */
[----:B------:R-:W-:Y:S02]  /*26ad0*/  LEA.HI.X.SX32 R93, R93, UR13, 0x1, P0 ;  /* 0x0000000d5d5d7c11 */ /* 0x000fe400080f0eff */
[----:B------:R-:W-:Y:S01]  /*26ae0*/  IADD3 R143, PT, PT, R72, R146, R143 ;  /* 0x00000092488f7210 */ /* 0x000fe20007ffe08f */
[--C-:B------:R-:W-:Y:S01]  /*26af0*/  IMAD R32, R69, UR9, R0.reuse ;  /* 0x0000000945207c24 */ /* 0x100fe2000f8e0200 */
[----:B------:R-:W-:Y:S01]  /*26b00*/  IADD3 R72, P0, PT, R68, UR12, RZ ;  /* 0x0000000c44487c10 */ /* 0x000fe2000ff1e0ff */
[----:B------:R-:W-:Y:S01]  /*26b10*/  VIADD R161, R145, UR4 ;  /* 0x0000000491a17c36 */ /* 0x000fe20008000000 */
[----:B------:R0:W3:Y:S01]  /*26b20*/  LDG.E.U8 R2, desc[UR6][R30.64] ;  /* 0x000000061e027981 */ /* 0x0000e2000c1e1100 */
[----:B------:R-:W-:Y:S01]  /*26b30*/  IADD3 R142, PT, PT, R142, R143, R73 ;  /* 0x0000008f8e8e7210 */ /* 0x000fe20007ffe049 */
[----:B------:R-:W-:Y:S01]  /*26b40*/  VIADD R163, R69, UR4 ;  /* 0x0000000445a37c36 */ /* 0x000fe20008000000 */
[----:B------:R-:W-:Y:S01]  /*26b50*/  LEA.HI.X.SX32 R73, R68, UR13, 0x1, P0 ;  /* 0x0000000d44497c11 */ /* 0x000fe200080f0eff */
[C---:B------:R-:W-:Y:S01]  /*26b60*/  VIADD R165, R33.reuse, UR4 ;  /* 0x0000000421a57c36 */ /* 0x040fe20008000000 */
[----:B------:R-:W-:Y:S01]  /*26b70*/  IADD3 R70, P0, PT, R32, UR12, RZ ;  /* 0x0000000c20467c10 */ /* 0x000fe2000ff1e0ff */
[----:B------:R-:W2:Y:S01]  /*26b80*/  LDG.E.U8 R92, desc[UR6][R92.64] ;  /* 0x000000065c5c7981 */ /* 0x000ea2000c1e1100 */
[----:B0-----:R-:W-:-:S02]  /*26b90*/  IMAD R30, R33, UR9, R0 ;  /* 0x00000009211e7c24 */ /* 0x001fc4000f8e0200 */
[----:B------:R-:W-:Y:S01]  /*26ba0*/  LEA.HI.X.SX32 R71, R32, UR13, 0x1, P0 ;  /* 0x0000000d20477c11 */ /* 0x000fe200080f0eff */
[----:B------:R-:W-:Y:S01]  /*26bb0*/  IMAD R31, R163, UR9, R0 ;  /* 0x00000009a31f7c24 */ /* 0x000fe2000f8e0200 */
[----:B------:R-:W2:Y:S01]  /*26bc0*/  LDG.E.U8 R35, desc[UR6][R72.64] ;  /* 0x0000000648237981 */ /* 0x000ea2000c1e1100 */
[----:B------:R-:W-:Y:S01]  /*26bd0*/  IADD3 R142, PT, PT, R91, R142, R90 ;  /* 0x0000008e5b8e7210 */ /* 0x000fe20007ffe05a */
[--C-:B------:R-:W-:Y:S01]  /*26be0*/  IMAD R90, R161, UR9, R0.reuse ;  /* 0x00000009a15a7c24 */ /* 0x100fe2000f8e0200 */
[----:B------:R-:W-:Y:S01]  /*26bf0*/  IADD3 R68, P1, PT, R30, UR12, RZ ;  /* 0x0000000c1e447c10 */ /* 0x000fe2000ff3e0ff */
[----:B------:R-:W3:Y:S03]  /*26c00*/  LDG.E.U8 R145, desc[UR6][R70.64] ;  /* 0x0000000646917981 */ /* 0x000ee6000c1e1100 */
[----:B------:R-:W-:Y:S01]  /*26c10*/  IADD3 R32, P0, PT, R90, UR12, RZ ;  /* 0x0000000c5a207c10 */ /* 0x000fe2000ff1e0ff */
[----:B------:R-:W-:Y:S01]  /*26c20*/  IMAD R91, R165, UR9, R0 ;  /* 0x00000009a55b7c24 */ /* 0x000fe2000f8e0200 */
[----:B------:R-:W-:-:S02]  /*26c30*/  LEA.HI.X.SX32 R69, R30, UR13, 0x1, P1 ;  /* 0x0000000d1e457c11 */ /* 0x000fc400088f0eff */
[----:B------:R-:W-:Y:S01]  /*26c40*/  LEA.HI.X.SX32 R33, R90, UR13, 0x1, P0 ;  /* 0x0000000d5a217c11 */ /* 0x000fe200080f0eff */
[----:B------:R-:W-:Y:S01]  /*26c50*/  VIADD R161, R161, UR4 ;  /* 0x00000004a1a17c36 */ /* 0x000fe20008000000 */
[----:B------:R-:W-:Y:S01]  /*26c60*/  IADD3 R30, P0, PT, R31, UR12, RZ ;  /* 0x0000000c1f1e7c10 */ /* 0x000fe2000ff1e0ff */
[----:B------:R0:W2:Y:S01]  /*26c70*/  LDG.E.U8 R93, desc[UR6][R68.64] ;  /* 0x00000006445d7981 */ /* 0x0000a2000c1e1100 */
[----:B------:R-:W-:Y:S02]  /*26c80*/  VIADD R163, R163, UR4 ;  /* 0x00000004a3a37c36 */ /* 0x000fe40008000000 */
[----:B------:R-:W-:Y:S01]  /*26c90*/  LEA.HI.X.SX32 R31, R31, UR13, 0x1, P0 ;  /* 0x0000000d1f1f7c11 */ /* 0x000fe200080f0eff */
[----:B------:R1:W2:Y:S01]  /*26ca0*/  LDG.E.U8 R32, desc[UR6][R32.64] ;  /* 0x0000000620207981 */ /* 0x0002a2000c1e1100 */
[----:B------:R-:W-:Y:S02]  /*26cb0*/  IADD3 R90, P0, PT, R91, UR12, RZ ;  /* 0x0000000c5b5a7c10 */ /* 0x000fe4000ff1e0ff */
[----:B------:R-:W-:Y:S01]  /*26cc0*/  IADD3 R140, PT, PT, R140, R142, R141 ;  /* 0x0000008e8c8c7210 */ /* 0x000fe20007ffe08d */
[----:B------:R-:W-:-:S02]  /*26cd0*/  VIADD R165, R165, UR4 ;  /* 0x00000004a5a57c36 */ /* 0x000fc40008000000 */
[----:B0-----:R-:W-:Y:S01]  /*26ce0*/  IMAD R69, R161, UR9, R0 ;  /* 0x00000009a1457c24 */ /* 0x001fe2000f8e0200 */
[----:B------:R-:W-:Y:S01]  /*26cf0*/  LEA.HI.X.SX32 R91, R91, UR13, 0x1, P0 ;  /* 0x0000000d5b5b7c11 */ /* 0x000fe200080f0eff */
[----:B------:R0:W2:Y:S01]  /*26d00*/  LDG.E.U8 R143, desc[UR6][R30.64] ;  /* 0x000000061e8f7981 */ /* 0x0000a2000c1e1100 */
[----:B------:R-:W-:Y:S01]  /*26d10*/  IADD3 R80, PT, PT, R89, R140, R80 ;  /* 0x0000008c59507210 */ /* 0x000fe20007ffe050 */
[--C-:B-1----:R-:W-:Y:S01]  /*26d20*/  IMAD R33, R163, UR9, R0.reuse ;  /* 0x00000009a3217c24 */ /* 0x102fe2000f8e0200 */
[----:B------:R-:W-:Y:S01]  /*26d30*/  IADD3 R68, P0, PT, R69, UR12, RZ ;  /* 0x0000000c45447c10 */ /* 0x000fe2000ff1e0ff */
[----:B------:R-:W-:Y:S01]  /*26d40*/  VIADD R89, R161, UR4 ;  /* 0x00000004a1597c36 */ /* 0x000fe20008000000 */
[----:B------:R-:W2:Y:S02]  /*26d50*/  LDG.E.U8 R90, desc[UR6][R90.64] ;  /* 0x000000065a5a7981 */ /* 0x000ea4000c1e1100 */
[----:B------:R-:W-:Y:S01]  /*26d60*/  LEA.HI.X.SX32 R69, R69, UR13, 0x1, P0 ;  /* 0x0000000d45457c11 */ /* 0x000fe200080f0eff */
[----:B------:R-:W-:Y:S01]  /*26d70*/  IMAD R70, R89, UR9, R0 ;  /* 0x0000000959467c24 */ /* 0x000fe2000f8e0200 */
[----:B------:R-:W-:Y:S01]  /*26d80*/  IADD3 R140, P0, PT, R33, UR12, RZ ;  /* 0x0000000c218c7c10 */ /* 0x000fe2000ff1e0ff */
[----:B------:R-:W-:-:S02]  /*26d90*/  VIADD R163, R163, UR4 ;  /* 0x00000004a3a37c36 */ /* 0x000fc40008000000 */
[--C-:B0-----:R-:W-:Y:S01]  /*26da0*/  IMAD R30, R165, UR9, R0.reuse ;  /* 0x00000009a51e7c24 */ /* 0x101fe2000f8e0200 */
[----:B------:R-:W-:Y:S01]  /*26db0*/  LEA.HI.X.SX32 R141, R33, UR13, 0x1, P0 ;  /* 0x0000000d218d7c11 */ /* 0x000fe200080f0eff */
[----:B------:R-:W-:Y:S01]  /*26dc0*/  IMAD R71, R163, UR9, R0 ;  /* 0x00000009a3477c24 */ /* 0x000fe2000f8e0200 */
[C---:B------:R-:W-:Y:S01]  /*26dd0*/  IADD3 R72, P0, PT, R70.reuse, UR12, RZ ;  /* 0x0000000c46487c10 */ /* 0x040fe2000ff1e0ff */
[----:B------:R-:W-:Y:S01]  /*26de0*/  VIADD R31, R165, UR4 ;  /* 0x00000004a51f7c36 */ /* 0x000fe20008000000 */
[----:B------:R-:W-:Y:S01]  /*26df0*/  IADD3 R142, PT, PT, R75, R80, R74 ;  /* 0x000000504b8e7210 */ /* 0x000fe20007ffe04a */
[----:B------:R0:W2:Y:S01]  /*26e00*/  LDG.E.U8 R33, desc[UR6][R68.64] ;  /* 0x0000000644217981 */ /* 0x0000a2000c1e1100 */
[----:B------:R-:W-:Y:S01]  /*26e10*/  LEA.HI.X.SX32 R73, R70, UR13, 0x1, P0 ;  /* 0x0000000d46497c11 */ /* 0x000fe200080f0eff */
[--C-:B------:R-:W-:Y:S01]  /*26e20*/  IMAD R80, R31, UR9, R0.reuse ;  /* 0x000000091f507c24 */ /* 0x100fe2000f8e0200 */
[C---:B------:R-:W-:Y:S01]  /*26e30*/  IADD3 R74, P1, PT, R30.reuse, UR12, RZ ;  /* 0x0000000c1e4a7c10 */ /* 0x040fe2000ff3e0ff */
[----:B------:R-:W-:Y:S01]  /*26e40*/  VIADD R163, R163, UR4 ;  /* 0x00000004a3a37c36 */ /* 0x000fe20008000000 */
[----:B------:R-:W-:Y:S01]  /*26e50*/  IADD3 R70, P0, PT, R71, UR12, RZ ;  /* 0x0000000c47467c10 */ /* 0x000fe2000ff1e0ff */
[----:B------:R-:W2:Y:S01]  /*26e60*/  LDG.E.U8 R140, desc[UR6][R140.64] ;  /* 0x000000068c8c7981 */ /* 0x000ea2000c1e1100 */
[----:B------:R-:W-:Y:S01]  /*26e70*/  LEA.HI.X.SX32 R75, R30, UR13, 0x1, P1 ;  /* 0x0000000d1e4b7c11 */ /* 0x000fe200088f0eff */
[----:B------:R-:W-:Y:S01]  /*26e80*/  IMAD R146, R163, UR9, R0 ;  /* 0x00000009a3927c24 */ /* 0x000fe2000f8e0200 */
[----:B------:R-:W-:Y:S01]  /*26e90*/  LEA.HI.X.SX32 R71, R71, UR13, 0x1, P0 ;  /* 0x0000000d47477c11 */ /* 0x000fe200080f0eff */
[----:B------:R-:W-:Y:S01]  /*26ea0*/  VIADD R163, R163, UR4 ;  /* 0x00000004a3a37c36 */ /* 0x000fe20008000000 */
[C---:B0-----:R-:W-:Y:S01]  /*26eb0*/  IADD3 R68, P0, PT, R80.reuse, UR12, RZ ;  /* 0x0000000c50447c10 */ /* 0x041fe2000ff1e0ff */
[----:B------:R0:W2:Y:S03]  /*26ec0*/  LDG.E.U8 R91, desc[UR6][R74.64] ;  /* 0x000000064a5b7981 */ /* 0x0000a6000c1e1100 */
        /* <DEDUP_REMOVED lines=63> */
[----:B------:R-:W2:Y:S01]  /*272c0*/  LDG.E.U8 R131, desc[UR6][R72.64] ;  /* 0x0000000648837981 */ /* 0x000ea2000c1e1100 */
[----:B------:R-:W-:-:S02]  /*272d0*/  IADD3 R129, PT, PT, R129, R130, R128 ;  /* 0x0000008281817210 */ /* 0x000fc40007ffe080 */
[----:B------:R-:W-:Y:S01]  /*272e0*/  LEA.HI.X.SX32 R69, R69, UR13, 0x1, P0 ;  /* 0x0000000d45457c11 */ /* 0x000fe200080f0eff */
[----:B------:R0:W2:Y:S01]  /*272f0*/  LDG.E.U8 R130, desc[UR6][R74.64] ;  /* 0x000000064a827981 */ /* 0x0000a2000c1e1100 */
[----:B------:R-:W-:-:S03]  /*27300*/  IADD3 R142, PT, PT, R126, R129, R81 ;  /* 0x000000817e8e7210 */ /* 0x000fc60007ffe051 */
[----:B------:R1:W2:Y:S04]  /*27310*/  LDG.E.U8 R128, desc[UR6][R70.64] ;  /* 0x0000000646807981 */ /* 0x0002a8000c1e1100 */
[----:B------:R-:W2:Y:S01]  /*27320*/  LDG.E.U8 R129, desc[UR6][R68.64] ;  /* 0x0000000644817981 */ /* 0x000ea2000c1e1100 */
[----:B0-----:R-:W-:-:S04]  /*27330*/  IADD3 R74, P0, PT, R163, UR12, RZ ;  /* 0x0000000ca34a7c10 */ /* 0x001fc8000ff1e0ff */
[----:B------:R-:W-:-:S05]  /*27340*/  LEA.HI.X.SX32 R75, R163, UR13, 0x1, P0 ;  /* 0x0000000da34b7c11 */ /* 0x000fca00080f0eff */
[----:B------:R0:W2:Y:S01]  /*27350*/  LDG.E.U8 R126, desc[UR6][R74.64] ;  /* 0x000000064a7e7981 */ /* 0x0000a2000c1e1100 */
[----:B------:R-:W-:Y:S02]  /*27360*/  VIADD R89, R89, UR4 ;  /* 0x0000000459597c36 */ /* 0x000fe40008000000 */
[----:B------:R-:W-:Y:S02]  /*27370*/  VIADD R31, R31, UR4 ;  /* 0x000000041f1f7c36 */ /* 0x000fe40008000000 */
[--C-:B------:R-:W-:Y:S02]  /*27380*/  IMAD R73, R89, UR9, R0.reuse ;  /* 0x0000000959497c24 */ /* 0x100fe4000f8e0200 */
[C---:B-1----:R-:W-:Y:S02]  /*27390*/  IMAD R71, R31.reuse, UR9, R0 ;  /* 0x000000091f477c24 */ /* 0x042fe4000f8e0200 */
[----:B------:R-:W-:Y:S01]  /*273a0*/  VIADD R81, R31, UR4 ;  /* 0x000000041f517c36 */ /* 0x000fe20008000000 */
[----:B------:R-:W-:-:S03]  /*273b0*/  IADD3 R72, P0, PT, R73, UR12, RZ ;  /* 0x0000000c49487c10 */ /* 0x000fc6000ff1e0ff */
[----:B------:R-:W-:Y:S01]  /*273c0*/  IMAD R146, R81, UR9, R0 ;  /* 0x0000000951927c24 */ /* 0x000fe2000f8e0200 */
[----:B------:R-:W-:Y:S01]  /*273d0*/  LEA.HI.X.SX32 R73, R73, UR13, 0x1, P0 ;  /* 0x0000000d49497c11 */ /* 0x000fe200080f0eff */
[----:B------:R-:W-:Y:S01]  /*273e0*/  VIADD R161, R81, UR4 ;  /* 0x0000000451a17c36 */ /* 0x000fe20008000000 */
[----:B------:R-:W-:-:S03]  /*273f0*/  IADD3 R70, P0, PT, R71, UR12, RZ ;  /* 0x0000000c47467c10 */ /* 0x000fc6000ff1e0ff */
[--C-:B0-----:R-:W-:Y:S01]  /*27400*/  IMAD R75, R161, UR9, R0.reuse ;  /* 0x00000009a14b7c24 */ /* 0x101fe2000f8e0200 */
[----:B------:R-:W-:Y:S01]  /*27410*/  LEA.HI.X.SX32 R71, R71, UR13, 0x1, P0 ;  /* 0x0000000d47477c11 */ /* 0x000fe200080f0eff */
[----:B------:R-:W-:Y:S01]  /*27420*/  VIADD R161, R161, UR4 ;  /* 0x00000004a1a17c36 */ /* 0x000fe20008000000 */
[C---:B------:R-:W-:Y:S01]  /*27430*/  IADD3 R68, P0, PT, R146.reuse, UR12, RZ ;  /* 0x0000000c92447c10 */ /* 0x040fe2000ff1e0ff */
[----:B------:R0:W2:Y:S03]  /*27440*/  LDG.E.U8 R31, desc[UR6][R72.64] ;  /* 0x00000006481f7981 */ /* 0x0000a6000c1e1100 */
[----:B------:R-:W-:Y:S01]  /*27450*/  LEA.HI.X.SX32 R69, R146, UR13, 0x1, P0 ;  /* 0x0000000d92457c11 */ /* 0x000fe200080f0eff */
[----:B------:R1:W2:Y:S01]  /*27460*/  LDG.E.U8 R81, desc[UR6][R70.64] ;  /* 0x0000000646517981 */ /* 0x0002a2000c1e1100 */
[----:B------:R-:W-:Y:S01]  /*27470*/  IADD3 R74, P0, PT, R75, UR12, RZ ;  /* 0x0000000c4b4a7c10 */ /* 0x000fe2000ff1e0ff */
[----:B0-----:R-:W-:-:S02]  /*27480*/  IMAD R73, R161, UR9, R0 ;  /* 0x00000009a1497c24 */ /* 0x001fc4000f8e0200 */
[----:B------:R-:W-:Y:S01]  /*27490*/  VIADD R161, R161, UR4 ;  /* 0x00000004a1a17c36 */ /* 0x000fe20008000000 */
[----:B------:R-:W-:Y:S02]  /*274a0*/  LEA.HI.X.SX32 R75, R75, UR13, 0x1, P0 ;  /* 0x0000000d4b4b7c11 */ /* 0x000fe400080f0eff */
[----:B------:R-:W-:Y:S01]  /*274b0*/  IADD3 R72, P0, PT, R73, UR12, RZ ;  /* 0x0000000c49487c10 */ /* 0x000fe2000ff1e0ff */
[----:B-1----:R-:W-:Y:S01]  /*274c0*/  IMAD R71, R161, UR9, R0 ;  /* 0x00000009a1477c24 */ /* 0x002fe2000f8e0200 */
[----:B------:R-:W-:Y:S01]  /*274d0*/  IADD3 R78, PT, PT, R79, R142, R78 ;  /* 0x0000008e4f4e7210 */ /* 0x000fe20007ffe04e */
[----:B------:R-:W-:Y:S01]  /*274e0*/  VIADD R161, R161, UR4 ;  /* 0x00000004a1a17c36 */ /* 0x000fe20008000000 */
[----:B------:R-:W-:Y:S01]  /*274f0*/  LEA.HI.X.SX32 R73, R73, UR13, 0x1, P0 ;  /* 0x0000000d49497c11 */ /* 0x000fe200080f0eff */
[----:B------:R0:W2:Y:S01]  /*27500*/  LDG.E.U8 R79, desc[UR6][R74.64] ;  /* 0x000000064a4f7981 */ /* 0x0000a2000c1e1100 */
[----:B------:R-:W-:Y:S01]  /*27510*/  IADD3 R70, P0, PT, R71, UR12, RZ ;  /* 0x0000000c47467c10 */ /* 0x000fe2000ff1e0ff */
[----:B------:R-:W-:Y:S01]  /*27520*/  IMAD R146, R161, UR9, R0 ;  /* 0x00000009a1927c24 */ /* 0x000fe2000f8e0200 */
[----:B------:R-:W-:Y:S01]  /*27530*/  IADD3 R142, PT, PT, R77, R78, R76 ;  /* 0x0000004e4d8e7210 */ /* 0x000fe20007ffe04c */
[----:B------:R-:W-:Y:S01]  /*27540*/  VIADD R161, R161, UR4 ;  /* 0x00000004a1a17c36 */ /* 0x000fe20008000000 */
[----:B------:R1:W2:Y:S01]  /*27550*/  LDG.E.U8 R78, desc[UR6][R68.64] ;  /* 0x00000006444e7981 */ /* 0x0002a2000c1e1100 */
[----:B------:R-:W-:-:S02]  /*27560*/  LEA.HI.X.SX32 R71, R71, UR13, 0x1, P0 ;  /* 0x0000000d47477c11 */ /* 0x000fc400080f0eff */
[----:B------:R-:W-:Y:S01]  /*27570*/  IADD3 R84, PT, PT, R85, R142, R84 ;  /* 0x0000008e55547210 */ /* 0x000fe20007ffe054 */
[----:B------:R4:W2:Y:S01]  /*27580*/  LDG.E.U8 R76, desc[UR6][R72.64] ;  /* 0x00000006484c7981 */ /* 0x0008a2000c1e1100 */
[C---:B0-----:R-:W-:Y:S02]  /*27590*/  IMAD R74, R161.reuse, UR9, R0 ;  /* 0x00000009a14a7c24 */ /* 0x041fe4000f8e0200 */
[----:B------:R-:W-:Y:S01]  /*275a0*/  VIADD R161, R161, UR4 ;  /* 0x00000004a1a17c36 */ /* 0x000fe20008000000 */
[C---:B-1----:R-:W-:Y:S01]  /*275b0*/  IADD3 R68, P0, PT, R146.reuse, UR12, RZ ;  /* 0x0000000c92447c10 */ /* 0x042fe2000ff1e0ff */
[----:B------:R0:W2:Y:S01]  /*275c0*/  LDG.E.U8 R77, desc[UR6][R70.64] ;  /* 0x00000006464d7981 */ /* 0x0000a2000c1e1100 */
[----:B------:R-:W-:Y:S02]  /*275d0*/  IADD3 R142, PT, PT, R83, R84, R82 ;  /* 0x00000054538e7210 */ /* 0x000fe40007ffe052 */
[----:B------:R-:W-:Y:S01]  /*275e0*/  LEA.HI.X.SX32 R69, R146, UR13, 0x1, P0 ;  /* 0x0000000d92457c11 */ /* 0x000fe200080f0eff */
[C---:B----4-:R-:W-:Y:S01]  /*275f0*/  IMAD R72, R161.reuse, UR9, R0 ;  /* 0x00000009a1487c24 */ /* 0x050fe2000f8e0200 */
[----:B------:R-:W-:Y:S01]  /*27600*/  IADD3 R84, P0, PT, R74, UR12, RZ ;  /* 0x0000000c4a547c10 */ /* 0x000fe2000ff1e0ff */
[----:B------:R-:W-:-:S03]  /*27610*/  VIADD R161, R161, UR4 ;  /* 0x00000004a1a17c36 */ /* 0x000fc60008000000 */
[----:B------:R-:W-:Y:S01]  /*27620*/  LEA.HI.X.SX32 R85, R74, UR13, 0x1, P0 ;  /* 0x0000000d4a557c11 */ /* 0x000fe200080f0eff */
[C-C-:B0-----:R-:W-:Y:S01]  /*27630*/  IMAD R71, R161.reuse, UR9, R0.reuse ;  /* 0x00000009a1477c24 */ /* 0x141fe2000f8e0200 */
[C---:B------:R-:W-:Y:S01]  /*27640*/  IADD3 R82, P0, PT, R72.reuse, UR12, RZ ;  /* 0x0000000c48527c10 */ /* 0x040fe2000ff1e0ff */
[----:B------:R-:W-:Y:S01]  /*27650*/  VIADD R161, R161, UR4 ;  /* 0x00000004a1a17c36 */ /* 0x000fe20008000000 */
[----:B------:R0:W4:Y:S02]  /*27660*/  LDG.E.U8 R74, desc[UR6][R68.64] ;  /* 0x00000006444a7981 */ /* 0x000124000c1e1100 */
[----:B------:R-:W-:Y:S01]  /*27670*/  LEA.HI.X.SX32 R83, R72, UR13, 0x1, P0 ;  /* 0x0000000d48537c11 */ /* 0x000fe200080f0eff */
[----:B------:R-:W-:Y:S01]  /*27680*/  IMAD R146, R161, UR9, R0 ;  /* 0x00000009a1927c24 */ /* 0x000fe2000f8e0200 */
[----:B------:R-:W-:Y:S01]  /*27690*/  IADD3 R70, P0, PT, R71, UR12, RZ ;  /* 0x0000000c47467c10 */ /* 0x000fe2000ff1e0ff */
[----:B------:R-:W-:Y:S01]  /*276a0*/  VIADD R161, R161, UR4 ;  /* 0x00000004a1a17c36 */ /* 0x000fe20008000000 */
[----:B------:R1:W4:Y:S02]  /*276b0*/  LDG.E.U8 R75, desc[UR6][R84.64] ;  /* 0x00000006544b7981 */ /* 0x000324000c1e1100 */
[----:B------:R-:W-:-:S02]  /*276c0*/  LEA.HI.X.SX32 R71, R71, UR13, 0x1, P0 ;  /* 0x0000000d47477c11 */ /* 0x000fc400080f0eff */
[C---:B0-----:R-:W-:Y:S01]  /*276d0*/  IADD3 R68, P0, PT, R146.reuse, UR12, RZ ;  /* 0x0000000c92447c10 */ /* 0x041fe2000ff1e0ff */
[----:B------:R0:W4:Y:S01]  /*276e0*/  LDG.E.U8 R72, desc[UR6][R82.64] ;  /* 0x0000000652487981 */ /* 0x000122000c1e1100 */
[----:B-1----:R-:W-:Y:S01]  /*276f0*/  IMAD R85, R161, UR9, R0 ;  /* 0x00000009a1557c24 */ /* 0x002fe2000f8e0200 */
[----:B------:R-:W-:Y:S01]  /*27700*/  IADD3 R88, PT, PT, R159, R142, R88 ;  /* 0x0000008e9f587210 */ /* 0x000fe20007ffe058 */
[----:B------:R-:W-:Y:S01]  /*27710*/  VIADD R161, R161, UR4 ;  /* 0x00000004a1a17c36 */ /* 0x000fe20008000000 */
[----:B------:R-:W-:Y:S01]  /*27720*/  LEA.HI.X.SX32 R69, R146, UR13, 0x1, P0 ;  /* 0x0000000d92457c11 */ /* 0x000fe200080f0eff */
[----:B------:R-:W4:Y:S01]  /*27730*/  LDG.E.U8 R73, desc[UR6][R70.64] ;  /* 0x0000000646497981 */ /* 0x000f22000c1e1100 */
[----:B------:R-:W-:Y:S01]  /*27740*/  IADD3 R84, P0, PT, R85, UR12, RZ ;  /* 0x0000000c55547c10 */ /* 0x000fe2000ff1e0ff */
[C---:B0-----:R-:W-:Y:S02]  /*27750*/  IMAD R82, R161.reuse, UR9, R0 ;  /* 0x00000009a1527c24 */ /* 0x041fe4000f8e0200 */
[----:B------:R-:W-:Y:S01]  /*27760*/  VIADD R161, R161, UR4 ;  /* 0x00000004a1a17c36 */ /* 0x000fe20008000000 */
[----:B------:R-:W-:-:S02]  /*27770*/  LEA.HI.X.SX32 R85, R85, UR13, 0x1, P0 ;  /* 0x0000000d55557c11 */ /* 0x000fc400080f0eff */
[----:B------:R-:W-:Y:S01]  /*27780*/  IADD3 R86, PT, PT, R147, R88, R86 ;  /* 0x0000005893567210 */ /* 0x000fe20007ffe056 */
[----:B------:R-:W-:Y:S01]  /*27790*/  IMAD R161, R161, UR9, R0 ;  /* 0x00000009a1a17c24 */ /* 0x000fe2000f8e0200 */
[----:B------:R-:W-:Y:S01]  /*277a0*/  IADD3 R146, P0, PT, R82, UR12, RZ ;  /* 0x0000000c52927c10 */ /* 0x000fe2000ff1e0ff */
[----:B------:R-:W4:Y:S01]  /*277b0*/  LDG.E.U8 R70, desc[UR6][R68.64] ;  /* 0x0000000644467981 */ /* 0x000f22000c1e1100 */
[----:B------:R-:W-:Y:S02]  /*277c0*/  IADD3 R154, PT, PT, R28, R86, R87 ;  /* 0x000000561c9a7210 */ /* 0x000fe40007ffe057 */
[----:B------:R-:W-:Y:S01]  /*277d0*/  LEA.HI.X.SX32 R147, R82, UR13, 0x1, P0 ;  /* 0x0000000d52937c11 */ /* 0x000fe200080f0eff */
[----:B------:R0:W4:Y:S01]  /*277e0*/  LDG.E.U8 R71, desc[UR6][R84.64] ;  /* 0x0000000654477981 */ /* 0x000122000c1e1100 */
[----:B------:R-:W-:-:S04]  /*277f0*/  IADD3 R86, P0, PT, R161, UR12, RZ ;  /* 0x0000000ca1567c10 */ /* 0x000fc8000ff1e0ff */
[----:B------:R-:W-:Y:S01]  /*27800*/  LEA.HI.X.SX32 R87, R161, UR13, 0x1, P0 ;  /* 0x0000000da1577c11 */ /* 0x000fe200080f0eff */
[----:B------:R1:W4:Y:S04]  /*27810*/  LDG.E.U8 R68, desc[UR6][R146.64] ;  /* 0x0000000692447981 */ /* 0x000328000c1e1100 */
[----:B------:R5:W4:Y:S01]  /*27820*/  LDG.E.U8 R69, desc[UR6][R86.64] ;  /* 0x0000000656457981 */ /* 0x000b22000c1e1100 */
[----:B------:R-:W-:-:S04]  /*27830*/  VIADD R89, R89, UR4 ;  /* 0x0000000459597c36 */ /* 0x000fc80008000000 */
[C---:B------:R-:W-:Y:S02]  /*27840*/  IMAD R83, R89.reuse, UR9, R0 ;  /* 0x0000000959537c24 */ /* 0x040fe4000f8e0200 */
[----:B------:R-:W-:-:S04]  /*27850*/  VIADD R89, R89, UR4 ;  /* 0x0000000459597c36 */ /* 0x000fc80008000000 */
[C-C-:B------:R-:W-:Y:S02]  /*27860*/  IMAD R142, R89.reuse, UR9, R0.reuse ;  /* 0x00000009598e7c24 */ /* 0x140fe4000f8e0200 */
[----:B------:R-:W-:Y:S01]  /*27870*/  VIADD R159, R89, UR4 ;  /* 0x00000004599f7c36 */ /* 0x000fe20008000000 */
[----:B------:R-:W-:Y:S02]  /*27880*/  IADD3 R82, P1, PT, R83, UR12, RZ ;  /* 0x0000000c53527c10 */ /* 0x000fe4000ff3e0ff */
[C---:B------:R-:W-:Y:S01]  /*27890*/  IADD3 R88, P0, PT, R142.reuse, UR12, RZ ;  /* 0x0000000c8e587c10 */ /* 0x040fe2000ff1e0ff */
[C-C-:B0-----:R-:W-:Y:S02]  /*278a0*/  IMAD R85, R159.reuse, UR9, R0.reuse ;  /* 0x000000099f557c24 */ /* 0x141fe4000f8e0200 */
[----:B------:R-:W-:Y:S01]  /*278b0*/  VIADD R159, R159, UR4 ;  /* 0x000000049f9f7c36 */ /* 0x000fe20008000000 */
[----:B------:R-:W-:Y:S02]  /*278c0*/  LEA.HI.X.SX32 R83, R83, UR13, 0x1, P1 ;  /* 0x0000000d53537c11 */ /* 0x000fe400088f0eff */
[----:B------:R-:W-:Y:S01]  /*278d0*/  LEA.HI.X.SX32 R89, R142, UR13, 0x1, P0 ;  /* 0x0000000d8e597c11 */ /* 0x000fe200080f0eff */
[----:B-1----:R-:W-:Y:S01]  /*278e0*/  IMAD R146, R159, UR9, R0 ;  /* 0x000000099f927c24 */ /* 0x002fe2000f8e0200 */
[----:B------:R-:W-:Y:S01]  /*278f0*/  IADD3 R84, P0, PT, R85, UR12, RZ ;  /* 0x0000000c55547c10 */ /* 0x000fe2000ff1e0ff */
[----:B------:R-:W-:Y:S01]  /*27900*/  VIADD R159, R159, UR4 ;  /* 0x000000049f9f7c36 */ /* 0x000fe20008000000 */
[----:B------:R0:W4:Y:S01]  /*27910*/  LDG.E.U8 R28, desc[UR6][R82.64] ;  /* 0x00000006521c7981 */ /* 0x000122000c1e1100 */
[----:B------:R-:W-:-:S02]  /*27920*/  IADD3 R152, PT, PT, R155, R154, R152 ;  /* 0x0000009a9b987210 */ /* 0x000fc40007ffe098 */
[----:B------:R-:W-:Y:S01]  /*27930*/  LEA.HI.X.SX32 R85, R85, UR13, 0x1, P0 ;  /* 0x0000000d55557c11 */ /* 0x000fe200080f0eff */
[----:B------:R1:W4:Y:S01]  /*27940*/  LDG.E.U8 R142, desc[UR6][R88.64] ;  /* 0x00000006588e7981 */ /* 0x000322000c1e1100 */
[C---:B-----5:R-:W-:Y:S01]  /*27950*/  IADD3 R86, P0, PT, R146.reuse, UR12, RZ ;  /* 0x0000000c92567c10 */ /* 0x060fe2000ff1e0ff */
[----:B0-----:R-:W-:Y:S01]  /*27960*/  IMAD R83, R159, UR9, R0 ;  /* 0x000000099f537c24 */ /* 0x001fe2000f8e0200 */
[----:B------:R-:W-:Y:S01]  /*27970*/  IADD3 R152, PT, PT, R151, R152, R144 ;  /* 0x0000009897987210 */ /* 0x000fe20007ffe090 */
[----:B------:R-:W-:Y:S01]  /*27980*/  VIADD R159, R159, UR4 ;  /* 0x000000049f9f7c36 */ /* 0x000fe20008000000 */
[----:B------:R-:W-:Y:S01]  /*27990*/  LEA.HI.X.SX32 R87, R146, UR13, 0x1, P0 ;  /* 0x0000000d92577c11 */ /* 0x000fe200080f0eff */
[----:B------:R0:W5:Y:S01]  /*279a0*/  LDG.E.U8 R147, desc[UR6][R84.64] ;  /* 0x0000000654937981 */ /* 0x000162000c1e1100 */
[----:B------:R-:W-:Y:S01]  /*279b0*/  IADD3 R82, P0, PT, R83, UR12, RZ ;  /* 0x0000000c53527c10 */ /* 0x000fe2000ff1e0ff */
[C---:B-1----:R-:W-:Y:S02]  /*279c0*/  IMAD R88, R159.reuse, UR9, R0 ;  /* 0x000000099f587c24 */ /* 0x042fe4000f8e0200 */
[----:B------:R-:W-:Y:S01]  /*279d0*/  VIADD R159, R159, UR4 ;  /* 0x000000049f9f7c36 */ /* 0x000fe20008000000 */
[----:B------:R-:W-:Y:S01]  /*279e0*/  IADD3 R150, PT, PT, R157, R152, R150 ;  /* 0x000000989d967210 */ /* 0x000fe20007ffe096 */
[----:B------:R1:W5:Y:S01]  /*279f0*/  LDG.E.U8 R144, desc[UR6][R86.64] ;  /* 0x0000000656907981 */ /* 0x000362000c1e1100 */
[----:B------:R-:W-:Y:S01]  /*27a00*/  LEA.HI.X.SX32 R83, R83, UR13, 0x1, P0 ;  /* 0x0000000d53537c11 */ /* 0x000fe200080f0eff */
[C---:B------:R-:W-:Y:S01]  /*27a10*/  IMAD R89, R159.reuse, UR9, R0 ;  /* 0x000000099f597c24 */ /* 0x040fe2000f8e0200 */
[C---:B0-----:R-:W-:Y:S01]  /*27a20*/  IADD3 R84, P0, PT, R88.reuse, UR12, RZ ;  /* 0x0000000c58547c10 */ /* 0x041fe2000ff1e0ff */
[----:B------:R-:W-:Y:S01]  /*27a30*/  VIADD R159, R159, UR4 ;  /* 0x000000049f9f7c36 */ /* 0x000fe20008000000 */
[----:B------:R-:W-:Y:S01]  /*27a40*/  IADD3 R148, PT, PT, R153, R150, R148 ;  /* 0x0000009699947210 */ /* 0x000fe20007ffe094 */
[----:B------:R0:W5:Y:S01]  /*27a50*/  LDG.E.U8 R151, desc[UR6][R82.64] ;  /* 0x0000000652977981 */ /* 0x000162000c1e1100 */
[----:B------:R-:W-:Y:S01]  /*27a60*/  LEA.HI.X.SX32 R85, R88, UR13, 0x1, P0 ;  /* 0x0000000d58557c11 */ /* 0x000fe200080f0eff */
[----:B------:R-:W-:Y:S01]  /*27a70*/  IMAD R154, R159, UR9, R0 ;  /* 0x000000099f9a7c24 */ /* 0x000fe2000f8e0200 */
[----:B------:R-:W-:Y:S01]  /*27a80*/  IADD3 R88, P0, PT, R89, UR12, RZ ;  /* 0x0000000c59587c10 */ /* 0x000fe2000ff1e0ff */
[----:B------:R-:W-:Y:S01]  /*27a90*/  VIADD R159, R159, UR4 ;  /* 0x000000049f9f7c36 */ /* 0x000fe20008000000 */
[----:B------:R-:W-:Y:S01]  /*27aa0*/  IADD3 R4, PT, PT, R7, R148, R4 ;  /* 0x0000009407047210 */ /* 0x000fe20007ffe004 */
[----:B------:R3:W5:Y:S01]  /*27ab0*/  LDG.E.U8 R146, desc[UR6][R84.64] ;  /* 0x0000000654927981 */ /* 0x000762000c1e1100 */
[----:B------:R-:W-:-:S02]  /*27ac0*/  LEA.HI.X.SX32 R89, R89, UR13, 0x1, P0 ;  /* 0x0000000d59597c11 */ /* 0x000fc400080f0eff */
[C---:B-1----:R-:W-:Y:S01]  /*27ad0*/  IADD3 R86, P0, PT, R154.reuse, UR12, RZ ;  /* 0x0000000c9a567c10 */ /* 0x042fe2000ff1e0ff */
[----:B0-----:R-:W-:Y:S01]  /*27ae0*/  IMAD R83, R159, UR9, R0 ;  /* 0x000000099f537c24 */ /* 0x001fe2000f8e0200 */
[----:B------:R-:W-:Y:S01]  /*27af0*/  IADD3 R4, PT, PT, R27, R4, R8 ;  /* 0x000000041b047210 */ /* 0x000fe20007ffe008 */
[----:B------:R-:W-:Y:S01]  /*27b00*/  VIADD R159, R159, UR4 ;  /* 0x000000049f9f7c36 */ /* 0x000fe20008000000 */
[----:B------:R-:W-:Y:S01]  /*27b10*/  LEA.HI.X.SX32 R87, R154, UR13, 0x1, P0 ;  /* 0x0000000d9a577c11 */ /* 0x000fe200080f0eff */
[----:B------:R0:W5:Y:S01]  /*27b20*/  LDG.E.U8 R155, desc[UR6][R88.64] ;  /* 0x00000006589b7981 */ /* 0x000162000c1e1100 */
[----:B------:R-:W-:Y:S01]  /*27b30*/  IADD3 R4, PT, PT, R26, R4, R29 ;  /* 0x000000041a047210 */ /* 0x000fe20007ffe01d */
[----:B---3--:R-:W-:Y:S01]  /*27b40*/  IMAD R85, R159, UR9, R0 ;  /* 0x000000099f557c24 */ /* 0x008fe2000f8e0200 */
[----:B------:R-:W-:Y:S01]  /*27b50*/  IADD3 R82, P0, PT, R83, UR12, RZ ;  /* 0x0000000c53527c10 */ /* 0x000fe2000ff1e0ff */
[----:B------:R-:W-:Y:S01]  /*27b60*/  VIADD R159, R159, UR4 ;  /* 0x000000049f9f7c36 */ /* 0x000fe20008000000 */
[----:B------:R-:W-:Y:S01]  /*27b70*/  IADD3 R2, PT, PT, R145, R4, R2 ;  /* 0x0000000491027210 */ /* 0x000fe20007ffe002 */
[----:B------:R1:W3:Y:S01]  /*27b80*/  LDG.E.U8 R150, desc[UR6][R86.64] ;  /* 0x0000000656967981 */ /* 0x0002e2000c1e1100 */
[----:B------:R-:W-:-:S02]  /*27b90*/  LEA.HI.X.SX32 R83, R83, UR13, 0x1, P0 ;  /* 0x0000000d53537c11 */ /* 0x000fc400080f0eff */
[----:B------:R-:W-:Y:S01]  /*27ba0*/  IADD3 R84, P0, PT, R85, UR12, RZ ;  /* 0x0000000c55547c10 */ /* 0x000fe2000ff1e0ff */
[C-C-:B0-----:R-:W-:Y:S01]  /*27bb0*/  IMAD R89, R159.reuse, UR9, R0.reuse ;  /* 0x000000099f597c24 */ /* 0x141fe2000f8e0200 */
[----:B--2---:R-:W-:Y:S01]  /*27bc0*/  IADD3 R2, PT, PT, R140, R2, R143 ;  /* 0x000000028c027210 */ /* 0x004fe20007ffe08f */
        /* <DEDUP_REMOVED lines=8> */
[----:B-1----:R-:W-:Y:S01]  /*27c50*/  IADD3 R86, P0, PT, R154, UR12, RZ ;  /* 0x0000000c9a567c10 */ /* 0x002fe2000ff1e0ff */
[----:B------:R-:W-:-:S02]  /*27c60*/  IMAD R159, R159, UR9, R0 ;  /* 0x000000099f9f7c24 */ /* 0x000fc4000f8e0200 */
[----:B------:R1:W3:Y:S01]  /*27c70*/  LDG.E.U8 R157, desc[UR6][R88.64] ;  /* 0x00000006589d7981 */ /* 0x0002e2000c1e1100 */
[----:B------:R-:W-:-:S04]  /*27c80*/  IADD3 R2, PT, PT, R138, R2, R141 ;  /* 0x000000028a027210 */ /* 0x000fc80007ffe08d */
[----:B------:R-:W-:Y:S02]  /*27c90*/  IADD3 R2, PT, PT, R136, R2, R139 ;  /* 0x0000000288027210 */ /* 0x000fe40007ffe08b */
[----:B------:R-:W-:Y:S02]  /*27ca0*/  LEA.HI.X.SX32 R87, R154, UR13, 0x1, P0 ;  /* 0x0000000d9a577c11 */ /* 0x000fe400080f0eff */
[----:B0-----:R-:W-:Y:S01]  /*27cb0*/  IADD3 R82, P0, PT, R159, UR12, RZ ;  /* 0x0000000c9f527c10 */ /* 0x001fe2000ff1e0ff */
[----:B------:R-:W-:Y:S02]  /*27cc0*/  VIADD R161, R149, UR4 ;  /* 0x0000000495a17c36 */ /* 0x000fe40008000000 */
[----:B------:R0:W3:Y:S01]  /*27cd0*/  LDG.E.U8 R154, desc[UR6][R86.64] ;  /* 0x00000006569a7981 */ /* 0x0000e2000c1e1100 */
[----:B------:R-:W-:-:S05]  /*27ce0*/  LEA.HI.X.SX32 R83, R159, UR13, 0x1, P0 ;  /* 0x0000000d9f537c11 */ /* 0x000fca00080f0eff */
[----:B------:R0:W3:Y:S01]  /*27cf0*/  LDG.E.U8 R149, desc[UR6][R82.64] ;  /* 0x0000000652957981 */ /* 0x0000e2000c1e1100 */
[----:B--2---:R-:W-:Y:S01]  /*27d00*/  IMAD R84, R161, UR9, R0 ;  /* 0x00000009a1547c24 */ /* 0x004fe2000f8e0200 */
[----:B------:R-:W-:-:S04]  /*27d10*/  IADD3 R2, PT, PT, R134, R2, R137 ;  /* 0x0000000286027210 */ /* 0x000fc80007ffe089 */
[----:B------:R-:W-:Y:S01]  /*27d20*/  IADD3 R2, PT, PT, R132, R2, R135 ;  /* 0x0000000284027210 */ /* 0x000fe20007ffe087 */
[----:B------:R-:W-:Y:S01]  /*27d30*/  VIADD R161, R161, UR4 ;  /* 0x00000004a1a17c36 */ /* 0x000fe20008000000 */
[----:B-1----:R-:W-:-:S04]  /*27d40*/  IADD3 R88, P0, PT, R84, UR12, RZ ;  /* 0x0000000c54587c10 */ /* 0x002fc8000ff1e0ff */
[----:B------:R-:W-:Y:S01]  /*27d50*/  LEA.HI.X.SX32 R89, R84, UR13, 0x1, P0 ;  /* 0x0000000d54597c11 */ /* 0x000fe200080f0eff */
[C---:B------:R-:W-:Y:S02]  /*27d60*/  IMAD R84, R161.reuse, UR9, R0 ;  /* 0x00000009a1547c24 */ /* 0x040fe4000f8e0200 */
[----:B------:R-:W-:Y:S02]  /*27d70*/  VIADD R161, R161, UR4 ;  /* 0x00000004a1a17c36 */ /* 0x000fe40008000000 */
[----:B------:R-:W2:Y:S01]  /*27d80*/  LDG.E.U8 R88, desc[UR6][R88.64] ;  /* 0x0000000658587981 */ /* 0x000ea2000c1e1100 */
[----:B------:R-:W-:-:S04]  /*27d90*/  IADD3 R2, PT, PT, R130, R2, R133 ;  /* 0x0000000282027210 */ /* 0x000fc80007ffe085 */
[----:B------:R-:W-:-:S04]  /*27da0*/  IADD3 R2, PT, PT, R128, R2, R131 ;  /* 0x0000000280027210 */ /* 0x000fc80007ffe083 */
[----:B------:R-:W-:-:S04]  /*27db0*/  IADD3 R2, PT, PT, R126, R2, R129 ;  /* 0x000000027e027210 */ /* 0x000fc80007ffe081 */
[----:B------:R-:W-:-:S04]  /*27dc0*/  IADD3 R2, PT, PT, R124, R2, R127 ;  /* 0x000000027c027210 */ /* 0x000fc80007ffe07f */
[----:B------:R-:W-:Y:S01]  /*27dd0*/  IADD3 R2, PT, PT, R122, R2, R125 ;  /* 0x000000027a027210 */ /* 0x000fe20007ffe07d */
[----:B------:R-:W-:-:S03]  /*27de0*/  VIADD R159, R161, UR4 ;  /* 0x00000004a19f7c36 */ /* 0x000fc60008000000 */
[----:B------:R-:W-:Y:S01]  /*27df0*/  IADD3 R2, PT, PT, R120, R2, R123 ;  /* 0x0000000278027210 */ /* 0x000fe20007ffe07b */
[----:B------:R-:W-:-:S03]  /*27e00*/  IMAD R161, R161, UR9, R0 ;  /* 0x00000009a1a17c24 */ /* 0x000fc6000f8e0200 */
[----:B------:R-:W-:Y:S01]  /*27e10*/  IADD3 R2, PT, PT, R118, R2, R121 ;  /* 0x0000000276027210 */ /* 0x000fe20007ffe079 */
[C-C-:B------:R-:W-:Y:S01]  /*27e20*/  IMAD R85, R159.reuse, UR9, R0.reuse ;  /* 0x000000099f557c24 */ /* 0x140fe2000f8e0200 */
[----:B0-----:R-:W-:Y:S01]  /*27e30*/  IADD3 R86, P0, PT, R84, UR12, RZ ;  /* 0x0000000c54567c10 */ /* 0x001fe2000ff1e0ff */
[----:B------:R-:W-:Y:S01]  /*27e40*/  VIADD R159, R159, UR4 ;  /* 0x000000049f9f7c36 */ /* 0x000fe20008000000 */
[----:B------:R-:W-:Y:S02]  /*27e50*/  IADD3 R2, PT, PT, R116, R2, R119 ;  /* 0x0000000274027210 */ /* 0x000fe40007ffe077 */
[----:B------:R-:W-:Y:S01]  /*27e60*/  LEA.HI.X.SX32 R87, R84, UR13, 0x1, P0 ;  /* 0x0000000d54577c11 */ /* 0x000fe200080f0eff */
[----:B------:R-:W-:Y:S01]  /*27e70*/  IMAD R4, R159, UR9, R0 ;  /* 0x000000099f047c24 */ /* 0x000fe2000f8e0200 */
[----:B------:R-:W-:Y:S02]  /*27e80*/  IADD3 R82, P0, PT, R161, UR12, RZ ;  /* 0x0000000ca1527c10 */ /* 0x000fe4000ff1e0ff */
[----:B------:R-:W-:-:S02]  /*27e90*/  IADD3 R2, PT, PT, R114, R2, R117 ;  /* 0x0000000272027210 */ /* 0x000fc40007ffe075 */
[----:B------:R-:W-:Y:S01]  /*27ea0*/  IADD3 R84, P1, PT, R85, UR12, RZ ;  /* 0x0000000c55547c10 */ /* 0x000fe2000ff3e0ff */
[----:B------:R-:W2:Y:S01]  /*27eb0*/  LDG.E.U8 R87, desc[UR6][R86.64] ;  /* 0x0000000656577981 */ /* 0x000ea2000c1e1100 */
[----:B------:R-:W-:Y:S02]  /*27ec0*/  LEA.HI.X.SX32 R83, R161, UR13, 0x1, P0 ;  /* 0x0000000da1537c11 */ /* 0x000fe400080f0eff */
[----:B------:R-:W-:Y:S02]  /*27ed0*/  IADD3 R2, PT, PT, R112, R2, R115 ;  /* 0x0000000270027210 */ /* 0x000fe40007ffe073 */
[----:B------:R-:W-:Y:S01]  /*27ee0*/  IADD3 R112, P0, PT, R4, UR12, RZ ;  /* 0x0000000c04707c10 */ /* 0x000fe2000ff1e0ff */
[----:B------:R-:W2:Y:S01]  /*27ef0*/  LDG.E.U8 R82, desc[UR6][R82.64] ;  /* 0x0000000652527981 */ /* 0x000ea2000c1e1100 */
[----:B------:R-:W-:Y:S02]  /*27f00*/  LEA.HI.X.SX32 R85, R85, UR13, 0x1, P1 ;  /* 0x0000000d55557c11 */ /* 0x000fe400088f0eff */
[----:B------:R-:W-:-:S02]  /*27f10*/  IADD3 R2, PT, PT, R110, R2, R113 ;  /* 0x000000026e027210 */ /* 0x000fc40007ffe071 */
[----:B------:R-:W-:Y:S02]  /*27f20*/  LEA.HI.X.SX32 R113, R4, UR13, 0x1, P0 ;  /* 0x0000000d04717c11 */ /* 0x000fe400080f0eff */
[----:B------:R-:W2:Y:S04]  /*27f30*/  LDG.E.U8 R85, desc[UR6][R84.64] ;  /* 0x0000000654557981 */ /* 0x000ea8000c1e1100 */
[----:B------:R-:W2:Y:S01]  /*27f40*/  LDG.E.U8 R112, desc[UR6][R112.64] ;  /* 0x0000000670707981 */ /* 0x000ea2000c1e1100 */
        /* <DEDUP_REMOVED lines=38> */
[----:B------:R-:W-:-:S04]  /*281b0*/  IADD3 R2, PT, PT, R151, R2, R144 ;  /* 0x0000000297027210 */ /* 0x000fc80007ffe090 */
[----:B------:R-:W-:-:S04]  /*281c0*/  IADD3 R2, PT, PT, R155, R2, R146 ;  /* 0x000000029b027210 */ /* 0x000fc80007ffe092 */
[----:B---3--:R-:W-:-:S04]  /*281d0*/  IADD3 R2, PT, PT, R153, R2, R150 ;  /* 0x0000000299027210 */ /* 0x008fc80007ffe096 */
[----:B------:R-:W-:-:S04]  /*281e0*/  IADD3 R2, PT, PT, R157, R2, R152 ;  /* 0x000000029d027210 */ /* 0x000fc80007ffe098 */
[----:B------:R-:W-:-:S04]  /*281f0*/  IADD3 R2, PT, PT, R149, R2, R154 ;  /* 0x0000000295027210 */ /* 0x000fc80007ffe09a */
[----:B------:R-:W-:-:S04]  /*28200*/  IADD3 R2, PT, PT, R24, R2, R25 ;  /* 0x0000000218027210 */ /* 0x000fc80007ffe019 */
        /* <DEDUP_REMOVED lines=8> */
[----:B------:R-:W-:-:S04]  /*28290*/  IADD3 R2, PT, PT, R13, R2, R6 ;  /* 0x000000020d027210 */ /* 0x000fc80007ffe006 */
[----:B------:R-:W-:Y:S01]  /*282a0*/  IADD3 R2, PT, PT, R9, R2, R12 ;  /* 0x0000000209027210 */ /* 0x000fe20007ffe00c */
[----:B------:R-:W-:Y:S01]  /*282b0*/  VIADD R13, R3, 0x28 ;  /* 0x00000028030d7836 */ /* 0x000fe20000000000 */
[----:B------:R-:W-:Y:S01]  /*282c0*/  IADD3 R4, P0, PT, R5, UR12, RZ ;  /* 0x0000000c05047c10 */ /* 0x000fe2000ff1e0ff */
[----:B------:R-:W-:Y:S01]  /*282d0*/  VIADD R15, R3, 0x29 ;  /* 0x00000029030f7836 */ /* 0x000fe20000000000 */
[----:B--2---:R-:W-:Y:S01]  /*282e0*/  IADD3 R2, PT, PT, R87, R2, R88 ;  /* 0x0000000257027210 */ /* 0x004fe20007ffe058 */
[----:B------:R-:W-:-:S03]  /*282f0*/  IMAD R6, R13, UR9, R0 ;  /* 0x000000090d067c24 */ /* 0x000fc6000f8e0200 */
[----:B------:R-:W-:Y:S01]  /*28300*/  IADD3 R120, PT, PT, R85, R2, R82 ;  /* 0x0000000255787210 */ /* 0x000fe20007ffe052 */
[--C-:B------:R-:W-:Y:S01]  /*28310*/  IMAD R7, R15, UR9, R0.reuse ;  /* 0x000000090f077c24 */ /* 0x100fe2000f8e0200 */
[----:B------:R-:W-:Y:S01]  /*28320*/  LEA.HI.X.SX32 R5, R5, UR13, 0x1, P0 ;  /* 0x0000000d05057c11 */ /* 0x000fe200080f0eff */
[C---:B------:R-:W-:Y:S01]  /*28330*/  VIADD R25, R3.reuse, 0x2b ;  /* 0x0000002b03197836 */ /* 0x040fe20000000000 */
[C---:B------:R-:W-:Y:S01]  /*28340*/  IADD3 R70, P0, PT, R6.reuse, UR12, RZ ;  /* 0x0000000c06467c10 */ /* 0x040fe2000ff1e0ff */
[----:B------:R-:W-:Y:S01]  /*28350*/  VIADD R17, R3, 0x2a ;  /* 0x0000002a03117836 */ /* 0x000fe20000000000 */
[----:B------:R-:W-:Y:S01]  /*28360*/  IADD3 R64, P1, PT, R7, UR12, RZ ;  /* 0x0000000c07407c10 */ /* 0x000fe2000ff3e0ff */
[--C-:B------:R-:W-:Y:S01]  /*28370*/  IMAD R2, R25, UR9, R0.reuse ;  /* 0x0000000919027c24 */ /* 0x100fe2000f8e0200 */
[----:B------:R-:W-:Y:S01]  /*28380*/  LEA.HI.X.SX32 R71, R6, UR13, 0x1, P0 ;  /* 0x0000000d06477c11 */ /* 0x000fe200080f0eff */
[--C-:B------:R-:W-:Y:S01]  /*28390*/  IMAD R8, R17, UR9, R0.reuse ;  /* 0x0000000911087c24 */ /* 0x100fe2000f8e0200 */
[----:B------:R-:W-:Y:S01]  /*283a0*/  LEA.HI.X.SX32 R65, R7, UR13, 0x1, P1 ;  /* 0x0000000d07417c11 */ /* 0x000fe200088f0eff */
[C---:B------:R-:W-:Y:S01]  /*283b0*/  VIADD R29, R3.reuse, 0x2c ;  /* 0x0000002c031d7836 */ /* 0x040fe20000000000 */
[----:B------:R-:W-:Y:S01]  /*283c0*/  IADD3 R6, P1, PT, R2, UR12, RZ ;  /* 0x0000000c02067c10 */ /* 0x000fe2000ff3e0ff */
[C---:B------:R-:W-:Y:S01]  /*283d0*/  VIADD R31, R3.reuse, 0x2d ;  /* 0x0000002d031f7836 */ /* 0x040fe20000000000 */
[----:B------:R-:W-:Y:S01]  /*283e0*/  IADD3 R48, P0, PT, R8, UR12, RZ ;  /* 0x0000000c08307c10 */ /* 0x000fe2000ff1e0ff */
[----:B------:R-:W-:Y:S01]  /*283f0*/  VIADD R37, R3, 0x2e ;  /* 0x0000002e03257836 */ /* 0x000fe20000000000 */
[----:B------:R-:W-:Y:S01]  /*28400*/  LEA.HI.X.SX32 R7, R2, UR13, 0x1, P1 ;  /* 0x0000000d02077c11 */ /* 0x000fe200088f0eff */
[--C-:B------:R-:W-:Y:S01]  /*28410*/  IMAD R2, R29, UR9, R0.reuse ;  /* 0x000000091d027c24 */ /* 0x100fe2000f8e0200 */
[----:B------:R0:W2:Y:S01]  /*28420*/  LDG.E.U8 R113, desc[UR6][R4.64] ;  /* 0x0000000604717981 */ /* 0x0000a2000c1e1100 */
[----:B------:R-:W-:Y:S01]  /*28430*/  LEA.HI.X.SX32 R49, R8, UR13, 0x1, P0 ;  /* 0x0000000d08317c11 */ /* 0x000fe200080f0eff */
[----:B------:R-:W-:-:S02]  /*28440*/  IMAD R9, R31, UR9, R0 ;  /* 0x000000091f097c24 */ /* 0x000fc4000f8e0200 */
[--C-:B------:R-:W-:Y:S01]  /*28450*/  IMAD R10, R37, UR9, R0.reuse ;  /* 0x00000009250a7c24 */ /* 0x100fe2000f8e0200 */
[----:B------:R1:W3:Y:S01]  /*28460*/  LDG.E.U8 R63, desc[UR6][R6.64] ;  /* 0x00000006063f7981 */ /* 0x0002e2000c1e1100 */
[C---:B------:R-:W-:Y:S02]  /*28470*/  VIADD R45, R3.reuse, 0x30 ;  /* 0x00000030032d7836 */ /* 0x040fe40000000000 */
[----:B------:R-:W-:Y:S01]  /*28480*/  VIADD R39, R3, 0x2f ;  /* 0x0000002f03277836 */ /* 0x000fe20000000000 */
[----:B------:R-:W4:Y:S01]  /*28490*/  LDG.E.U8 R64, desc[UR6][R64.64] ;  /* 0x0000000640407981 */ /* 0x000f22000c1e1100 */
[C---:B0-----:R-:W-:Y:S02]  /*284a0*/  IADD3 R4, P0, PT, R2.reuse, UR12, RZ ;  /* 0x0000000c02047c10 */ /* 0x041fe4000ff1e0ff */
[----:B------:R-:W-:Y:S01]  /*284b0*/  IADD3 R74, P1, PT, R9, UR12, RZ ;  /* 0x0000000c094a7c10 */ /* 0x000fe2000ff3e0ff */
[----:B------:R0:W5:Y:S01]  /*284c0*/  LDG.E.U8 R48, desc[UR6][R48.64] ;  /* 0x0000000630307981 */ /* 0x000162000c1e1100 */
[----:B------:R-:W-:Y:S01]  /*284d0*/  LEA.HI.X.SX32 R5, R2, UR13, 0x1, P0 ;  /* 0x0000000d02057c11 */ /* 0x000fe200080f0eff */
[--C-:B-1----:R-:W-:Y:S01]  /*284e0*/  IMAD R6, R45, UR9, R0.reuse ;  /* 0x000000092d067c24 */ /* 0x102fe2000f8e0200 */
[C---:B------:R-:W-:Y:S01]  /*284f0*/  IADD3 R8, P0, PT, R10.reuse, UR12, RZ ;  /* 0x0000000c0a087c10 */ /* 0x040fe2000ff1e0ff */
[----:B------:R-:W-:Y:S01]  /*28500*/  VIADD R55, R3, 0x32 ;  /* 0x0000003203377836 */ /* 0x000fe20000000000 */
[----:B------:R-:W-:Y:S01]  /*28510*/  LEA.HI.X.SX32 R75, R9, UR13, 0x1, P1 ;  /* 0x0000000d094b7c11 */ /* 0x000fe200088f0eff */
[--C-:B------:R-:W-:Y:S01]  /*28520*/  IMAD R12, R39, UR9, R0.reuse ;  /* 0x00000009270c7c24 */ /* 0x100fe2000f8e0200 */
[----:B------:R-:W-:Y:S01]  /*28530*/  LEA.HI.X.SX32 R9, R10, UR13, 0x1, P0 ;  /* 0x0000000d0a097c11 */ /* 0x000fe200080f0eff */
[----:B------:R1:W3:Y:S01]  /*28540*/  LDG.E.U8 R59, desc[UR6][R4.64] ;  /* 0x00000006043b7981 */ /* 0x0002e2000c1e1100 */
[----:B------:R-:W-:Y:S01]  /*28550*/  IADD3 R2, P0, PT, R6, UR12, RZ ;  /* 0x0000000c06027c10 */ /* 0x000fe2000ff1e0ff */
[----:B0-----:R-:W-:Y:S01]  /*28560*/  VIADD R49, R3, 0x31 ;  /* 0x0000003103317836 */ /* 0x001fe20000000000 */
[----:B------:R-:W-:Y:S01]  /*28570*/  IADD3 R118, P1, PT, R12, UR12, RZ ;  /* 0x0000000c0c767c10 */ /* 0x000fe2000ff3e0ff */
[----:B------:R-:W-:Y:S01]  /*28580*/  VIADD R159, R159, UR4 ;  /* 0x000000049f9f7c36 */ /* 0x000fe20008000000 */
[----:B------:R-:W-:Y:S01]  /*28590*/  LEA.HI.X.SX32 R3, R6, UR13, 0x1, P0 ;  /* 0x0000000d06037c11 */ /* 0x000fe200080f0eff */
[--C-:B------:R-:W-:Y:S01]  /*285a0*/  IMAD R6, R55, UR9, R0.reuse ;  /* 0x0000000937067c24 */ /* 0x100fe2000f8e0200 */
[----:B------:R-:W3:Y:S01]  /*285b0*/  LDG.E.U8 R149, desc[UR6][R8.64] ;  /* 0x0000000608957981 */ /* 0x000ee2000c1e1100 */
[--C-:B-1----:R-:W-:Y:S01]  /*285c0*/  IMAD R5, R49, UR9, R0.reuse ;  /* 0x0000000931057c24 */ /* 0x102fe2000f8e0200 */
[----:B------:R-:W-:Y:S01]  /*285d0*/  LEA.HI.X.SX32 R119, R12, UR13, 0x1, P1 ;  /* 0x0000000d0c777c11 */ /* 0x000fe200088f0eff */
[----:B------:R-:W-:Y:S01]  /*285e0*/  VIADD R19, R13, UR4 ;  /* 0x000000040d137c36 */ /* 0x000fe20008000000 */
[C---:B------:R-:W-:Y:S01]  /*285f0*/  IADD3 R42, P1, PT, R6.reuse, UR12, RZ ;  /* 0x0000000c062a7c10 */ /* 0x040fe2000ff3e0ff */
[--C-:B------:R-:W-:Y:S01]  /*28600*/  IMAD R4, R159, UR9, R0.reuse ;  /* 0x000000099f047c24 */ /* 0x100fe2000f8e0200 */
[----:B------:R-:W-:Y:S01]  /*28610*/  IADD3 R100, P0, PT, R5, UR12, RZ ;  /* 0x0000000c05647c10 */ /* 0x000fe2000ff1e0ff */
[----:B------:R-:W-:Y:S01]  /*28620*/  VIADD R21, R15, UR4 ;  /* 0x000000040f157c36 */ /* 0x000fe20008000000 */
[----:B------:R-:W-:Y:S01]  /*28630*/  LEA.HI.X.SX32 R43, R6, UR13, 0x1, P1 ;  /* 0x0000000d062b7c11 */ /* 0x000fe200088f0eff */
[----:B------:R-:W-:Y:S01]  /*28640*/  VIADD R23, R17, UR4 ;  /* 0x0000000411177c36 */ /* 0x000fe20008000000 */
[----:B------:R-:W-:Y:S01]  /*28650*/  LEA.HI.X.SX32 R101, R5, UR13, 0x1, P0 ;  /* 0x0000000d05657c11 */ /* 0x000fe200080f0eff */
[--C-:B------:R-:W-:Y:S01]  /*28660*/  IMAD R5, R19, UR9, R0.reuse ;  /* 0x0000000913057c24 */ /* 0x100fe2000f8e0200 */
[C---:B------:R-:W-:Y:S01]  /*28670*/  IADD3 R46, P0, PT, R4.reuse, UR12, RZ ;  /* 0x0000000c042e7c10 */ /* 0x040fe2000ff1e0ff */
[--C-:B------:R-:W-:Y:S01]  /*28680*/  IMAD R6, R21, UR9, R0.reuse ;  /* 0x0000000915067c24 */ /* 0x100fe2000f8e0200 */
[----:B------:R0:W3:Y:S01]  /*28690*/  LDG.E.U8 R155, desc[UR6][R2.64] ;  /* 0x00000006029b7981 */ /* 0x0000e2000c1e1100 */
[----:B------:R-:W-:Y:S01]  /*286a0*/  VIADD R27, R25, UR4 ;  /* 0x00000004191b7c36 */ /* 0x000fe20008000000 */
[----:B------:R-:W-:Y:S01]  /*286b0*/  LEA.HI.X.SX32 R47, R4, UR13, 0x1, P0 ;  /* 0x0000000d042f7c11 */ /* 0x000fe200080f0eff */
[--C-:B------:R-:W-:Y:S01]  /*286c0*/  IMAD R7, R23, UR9, R0.reuse ;  /* 0x0000000917077c24 */ /* 0x100fe2000f8e0200 */
[----:B------:R-:W-:Y:S01]  /*286d0*/  IADD3 R4, P0, PT, R6, UR12, RZ ;  /* 0x0000000c06047c10 */ /* 0x000fe2000ff1e0ff */
[----:B------:R-:W-:Y:S01]  /*286e0*/  VIADD R33, R29, UR4 ;  /* 0x000000041d217c36 */ /* 0x000fe20008000000 */
[----:B------:R-:W3:Y:S01]  /*286f0*/  LDG.E.U8 R42, desc[UR6][R42.64] ;  /* 0x000000062a2a7981 */ /* 0x000ee2000c1e1100 */
[----:B0-----:R-:W-:Y:S01]  /*28700*/  IADD3 R2, P1, PT, R5, UR12, RZ ;  /* 0x0000000c05027c10 */ /* 0x001fe2000ff3e0ff */
[----:B------:R-:W-:-:S02]  /*28710*/  IMAD R8, R27, UR9, R0 ;  /* 0x000000091b087c24 */ /* 0x000fc4000f8e0200 */
[----:B------:R0:W4:Y:S01]  /*28720*/  LDG.E.U8 R46, desc[UR6][R46.64] ;  /* 0x000000062e2e7981 */ /* 0x000122000c1e1100 */
[----:B------:R-:W-:Y:S01]  /*28730*/  LEA.HI.X.SX32 R3, R5, UR13, 0x1, P1 ;  /* 0x0000000d05037c11 */ /* 0x000fe200088f0eff */
[----:B------:R-:W-:Y:S01]  /*28740*/  VIADD R35, R31, UR4 ;  /* 0x000000041f237c36 */ /* 0x000fe20008000000 */
[----:B------:R-:W-:Y:S01]  /*28750*/  LEA.HI.X.SX32 R5, R6, UR13, 0x1, P0 ;  /* 0x0000000d06057c11 */ /* 0x000fe200080f0eff */
[--C-:B------:R-:W-:Y:S01]  /*28760*/  IMAD R9, R33, UR9, R0.reuse ;  /* 0x0000000921097c24 */ /* 0x100fe2000f8e0200 */
[----:B------:R-:W-:Y:S01]  /*28770*/  IADD3 R6, P0, PT, R7, UR12, RZ ;  /* 0x0000000c07067c10 */ /* 0x000fe2000ff1e0ff */
[----:B------:R-:W-:Y:S01]  /*28780*/  VIADD R41, R37, UR4 ;  /* 0x0000000425297c36 */ /* 0x000fe20008000000 */
[----:B------:R1:W5:Y:S01]  /*28790*/  LDG.E.U8 R25, desc[UR6][R2.64] ;  /* 0x0000000602197981 */ /* 0x000362000c1e1100 */
[C---:B------:R-:W-:Y:S01]  /*287a0*/  IADD3 R134, P1, PT, R8.reuse, UR12, RZ ;  /* 0x0000000c08867c10 */ /* 0x040fe2000ff3e0ff */
[--C-:B------:R-:W-:Y:S01]  /*287b0*/  IMAD R10, R35, UR9, R0.reuse ;  /* 0x00000009230a7c24 */ /* 0x100fe2000f8e0200 */
[----:B------:R-:W-:Y:S01]  /*287c0*/  LEA.HI.X.SX32 R7, R7, UR13, 0x1, P0 ;  /* 0x0000000d07077c11 */ /* 0x000fe200080f0eff */
[----:B------:R-:W-:Y:S01]  /*287d0*/  IMAD R12, R41, UR9, R0 ;  /* 0x00000009290c7c24 */ /* 0x000fe2000f8e0200 */
[----:B------:R1:W3:Y:S01]  /*287e0*/  LDG.E.U8 R65, desc[UR6][R4.64] ;  /* 0x0000000604417981 */ /* 0x0002e2000c1e1100 */
[----:B0-----:R-:W-:Y:S01]  /*287f0*/  VIADD R47, R39, UR4 ;  /* 0x00000004272f7c36 */ /* 0x001fe20008000000 */
[----:B------:R-:W-:Y:S01]  /*28800*/  LEA.HI.X.SX32 R135, R8, UR13, 0x1, P1 ;  /* 0x0000000d08877c11 */ /* 0x000fe200088f0eff */
[----:B------:R-:W-:Y:S01]  /*28810*/  VIADD R51, R45, UR4 ;  /* 0x000000042d337c36 */ /* 0x000fe20008000000 */
[----:B------:R0:W3:Y:S01]  /*28820*/  LDG.E.U8 R81, desc[UR6][R6.64] ;  /* 0x0000000606517981 */ /* 0x0000e2000c1e1100 */
[----:B-1----:R-:W-:Y:S01]  /*28830*/  IADD3 R2, P0, PT, R9, UR12, RZ ;  /* 0x0000000c09027c10 */ /* 0x002fe2000ff1e0ff */
[----:B------:R-:W-:-:S02]  /*28840*/  VIADD R53, R49, UR4 ;  /* 0x0000000431357c36 */ /* 0x000fc40008000000 */
[----:B------:R-:W-:Y:S01]  /*28850*/  VIADD R69, R55, UR4 ;  /* 0x0000000437457c36 */ /* 0x000fe20008000000 */
[----:B------:R-:W-:Y:S01]  /*28860*/  LEA.HI.X.SX32 R3, R9, UR13, 0x1, P0 ;  /* 0x0000000d09037c11 */ /* 0x000fe200080f0eff */
[----:B------:R-:W-:Y:S01]  /*28870*/  VIADD R15, R159, UR4 ;  /* 0x000000049f0f7c36 */ /* 0x000fe20008000000 */
[----:B------:R-:W-:Y:S01]  /*28880*/  IADD3 R4, P1, PT, R10, UR12, RZ ;  /* 0x0000000c0a047c10 */ /* 0x000fe2000ff3e0ff */
[----:B------:R-:W-:Y:S01]  /*28890*/  VIADD R19, R19, UR4 ;  /* 0x0000000413137c36 */ /* 0x000fe20008000000 */
[----:B------:R-:W-:Y:S01]  /*288a0*/  IADD3 R8, P0, PT, R12, UR12, RZ ;  /* 0x0000000c0c087c10 */ /* 0x000fe2000ff1e0ff */
[--C-:B0-----:R-:W-:Y:S01]  /*288b0*/  IMAD R7, R47, UR9, R0.reuse ;  /* 0x000000092f077c24 */ /* 0x101fe2000f8e0200 */
[----:B------:R-:W-:Y:S01]  /*288c0*/  LEA.HI.X.SX32 R5, R10, UR13, 0x1, P1 ;  /* 0x0000000d0a057c11 */ /* 0x000fe200088f0eff */
[----:B------:R0:W3:Y:S01]  /*288d0*/  LDG.E.U8 R17, desc[UR6][R2.64] ;  /* 0x0000000602117981 */ /* 0x0000e2000c1e1100 */
[----:B------:R-:W-:Y:S01]  /*288e0*/  LEA.HI.X.SX32 R9, R12, UR13, 0x1, P0 ;  /* 0x0000000d0c097c11 */ /* 0x000fe200080f0eff */
[----:B------:R-:W-:Y:S01]  /*288f0*/  IMAD R10, R51, UR9, R0 ;  /* 0x00000009330a7c24 */ /* 0x000fe2000f8e0200 */
[----:B------:R-:W-:Y:S01]  /*28900*/  IADD3 R6, P0, PT, R7, UR12, RZ ;  /* 0x0000000c07067c10 */ /* 0x000fe2000ff1e0ff */
[----:B------:R1:W3:Y:S01]  /*28910*/  LDG.E.U8 R147, desc[UR6][R4.64] ;  /* 0x0000000604937981 */ /* 0x0002e2000c1e1100 */
[----:B------:R-:W-:-:S02]  /*28920*/  VIADD R21, R21, UR4 ;  /* 0x0000000415157c36 */ /* 0x000fc40008000000 */
[----:B------:R-:W-:Y:S01]  /*28930*/  VIADD R29, R23, UR4 ;  /* 0x00000004171d7c36 */ /* 0x000fe20008000000 */
[----:B------:R-:W5:Y:S01]  /*28940*/  LDG.E.U8 R70, desc[UR6][R70.64] ;  /* 0x0000000646467981 */ /* 0x000f62000c1e1100 */
[--C-:B0-----:R-:W-:Y:S01]  /*28950*/  IMAD R2, R53, UR9, R0.reuse ;  /* 0x0000000935027c24 */ /* 0x101fe2000f8e0200 */
[----:B------:R-:W-:Y:S01]  /*28960*/  IADD3 R150, P1, PT, R10, UR12, RZ ;  /* 0x0000000c0a967c10 */ /* 0x000fe2000ff3e0ff */
[--C-:B------:R-:W-:Y:S01]  /*28970*/  IMAD R3, R15, UR9, R0.reuse ;  /* 0x000000090f037c24 */ /* 0x100fe2000f8e0200 */
[----:B------:R-:W-:Y:S01]  /*28980*/  LEA.HI.X.SX32 R7, R7, UR13, 0x1, P0 ;  /* 0x0000000d07077c11 */ /* 0x000fe200080f0eff */
[--C-:B-1----:R-:W-:Y:S01]  /*28990*/  IMAD R4, R69, UR9, R0.reuse ;  /* 0x0000000945047c24 */ /* 0x102fe2000f8e0200 */
[----:B------:R-:W-:Y:S01]  /*289a0*/  IADD3 R12, P0, PT, R2, UR12, RZ ;  /* 0x0000000c020c7c10 */ /* 0x000fe2000ff1e0ff */
[----:B------:R0:W3:Y:S01]  /*289b0*/  LDG.E.U8 R148, desc[UR6][R8.64] ;  /* 0x0000000608947981 */ /* 0x0000e2000c1e1100 */
[----:B------:R-:W-:Y:S01]  /*289c0*/  LEA.HI.X.SX32 R151, R10, UR13, 0x1, P1 ;  /* 0x0000000d0a977c11 */ /* 0x000fe200088f0eff */
[----:B------:R-:W-:Y:S01]  /*289d0*/  IMAD R5, R19, UR9, R0 ;  /* 0x0000000913057c24 */ /* 0x000fe2000f8e0200 */
[----:B------:R-:W-:Y:S01]  /*289e0*/  LEA.HI.X.SX32 R13, R2, UR13, 0x1, P0 ;  /* 0x0000000d020d7c11 */ /* 0x000fe200080f0eff */
[----:B------:R1:W3:Y:S01]  /*289f0*/  LDG.E.U8 R159, desc[UR6][R6.64] ;  /* 0x00000006069f7981 */ /* 0x0002e2000c1e1100 */
[----:B------:R-:W-:Y:S01]  /*28a00*/  IADD3 R2, P0, PT, R3, UR12, RZ ;  /* 0x0000000c03027c10 */ /* 0x000fe2000ff1e0ff */
[----:B------:R-:W-:-:S02]  /*28a10*/  VIADD R31, R27, UR4 ;  /* 0x000000041b1f7c36 */ /* 0x000fc40008000000 */
[--C-:B------:R-:W-:Y:S01]  /*28a20*/  IMAD R10, R29, UR9, R0.reuse ;  /* 0x000000091d0a7c24 */ /* 0x100fe2000f8e0200 */
[----:B------:R-:W3:Y:S01]  /*28a30*/  LDG.E.U8 R134, desc[UR6][R134.64] ;  /* 0x0000000686867981 */ /* 0x000ee2000c1e1100 */
[C---:B0-----:R-:W-:Y:S02]  /*28a40*/  IADD3 R8, P1, PT, R4.reuse, UR12, RZ ;  /* 0x0000000c04087c10 */ /* 0x041fe4000ff3e0ff */
[----:B------:R-:W-:Y:S01]  /*28a50*/  LEA.HI.X.SX32 R3, R3, UR13, 0x1, P0 ;  /* 0x0000000d03037c11 */ /* 0x000fe200080f0eff */
[----:B------:R-:W-:Y:S01]  /*28a60*/  VIADD R37, R33, UR4 ;  /* 0x0000000421257c36 */ /* 0x000fe20008000000 */
[----:B------:R-:W-:Y:S01]  /*28a70*/  LEA.HI.X.SX32 R9, R4, UR13, 0x1, P1 ;  /* 0x0000000d04097c11 */ /* 0x000fe200088f0eff */
[----:B-1----:R-:W-:Y:S01]  /*28a80*/  IMAD R7, R21, UR9, R0 ;  /* 0x0000000915077c24 */ /* 0x002fe2000f8e0200 */
[----:B------:R-:W-:Y:S01]  /*28a90*/  IADD3 R4, P0, PT, R5, UR12, RZ ;  /* 0x0000000c05047c10 */ /* 0x000fe2000ff1e0ff */
[----:B------:R0:W3:Y:S01]  /*28aa0*/  LDG.E.U8 R99, desc[UR6][R12.64] ;  /* 0x000000060c637981 */ /* 0x0000e2000c1e1100 */
[----:B------:R-:W-:-:S02]  /*28ab0*/  VIADD R39, R35, UR4 ;  /* 0x0000000423277c36 */ /* 0x000fc40008000000 */
[----:B------:R-:W-:Y:S01]  /*28ac0*/  IADD3 R6, P1, PT, R7, UR12, RZ ;  /* 0x0000000c07067c10 */ /* 0x000fe2000ff3e0ff */
[----:B------:R1:W3:Y:S01]  /*28ad0*/  LDG.E.U8 R43, desc[UR6][R8.64] ;  /* 0x00000006082b7981 */ /* 0x0002e2000c1e1100 */
[----:B------:R-:W-:Y:S02]  /*28ae0*/  LEA.HI.X.SX32 R5, R5, UR13, 0x1, P0 ;  /* 0x0000000d05057c11 */ /* 0x000fe400080f0eff */
[C---:B------:R-:W-:Y:S01]  /*28af0*/  IADD3 R136, P0, PT, R10.reuse, UR12, RZ ;  /* 0x0000000c0a887c10 */ /* 0x040fe2000ff1e0ff */
[----:B------:R-:W-:Y:S01]  /*28b00*/  VIADD R45, R41, UR4 ;  /* 0x00000004292d7c36 */ /* 0x000fe20008000000 */
[----:B------:R1:W4:Y:S01]  /*28b10*/  LDG.E.U8 R109, desc[UR6][R2.64] ;  /* 0x00000006026d7981 */ /* 0x000322000c1e1100 */
[--C-:B0-----:R-:W-:Y:S02]  /*28b20*/  IMAD R12, R37, UR9, R0.reuse ;  /* 0x00000009250c7c24 */ /* 0x101fe4000f8e0200 */
[----:B------:R-:W-:Y:S01]  /*28b30*/  VIADD R49, R47, UR4 ;  /* 0x000000042f317c36 */ /* 0x000fe20008000000 */
[----:B------:R-:W-:Y:S01]  /*28b40*/  LEA.HI.X.SX32 R7, R7, UR13, 0x1, P1 ;  /* 0x0000000d07077c11 */ /* 0x000fe200088f0eff */
[--C-:B-1----:R-:W-:Y:S01]  /*28b50*/  IMAD R9, R31, UR9, R0.reuse ;  /* 0x000000091f097c24 */ /* 0x102fe2000f8e0200 */
[----:B------:R0:W3:Y:S01]  /*28b60*/  LDG.E.U8 R58, desc[UR6][R4.64] ;  /* 0x00000006043a7981 */ /* 0x0000e2000c1e1100 */
[----:B------:R-:W-:Y:S01]  /*28b70*/  LEA.HI.X.SX32 R137, R10, UR13, 0x1, P0 ;  /* 0x0000000d0a897c11 */ /* 0x000fe200080f0eff */
[--C-:B------:R-:W-:Y:S01]  /*28b80*/  IMAD R10, R45, UR9, R0.reuse ;  /* 0x000000092d0a7c24 */ /* 0x100fe2000f8e0200 */
[----:B------:R-:W-:Y:S01]  /*28b90*/  IADD3 R8, P0, PT, R12, UR12, RZ ;  /* 0x0000000c0c087c10 */ /* 0x000fe2000ff1e0ff */
[----:B------:R-:W-:Y:S01]  /*28ba0*/  VIADD R57, R51, UR4 ;  /* 0x0000000433397c36 */ /* 0x000fe20008000000 */
[----:B------:R-:W-:Y:S01]  /*28bb0*/  IADD3 R2, P1, PT, R9, UR12, RZ ;  /* 0x0000000c09027c10 */ /* 0x000fe2000ff3e0ff */
[----:B------:R1:W3:Y:S01]  /*28bc0*/  LDG.E.U8 R27, desc[UR6][R6.64] ;  /* 0x00000006061b7981 */ /* 0x0002e2000c1e1100 */
[----:B0-----:R-:W-:-:S02]  /*28bd0*/  IMAD R5, R39, UR9, R0 ;  /* 0x0000000927057c24 */ /* 0x001fc4000f8e0200 */
[----:B------:R-:W-:Y:S01]  /*28be0*/  LEA.HI.X.SX32 R3, R9, UR13, 0x1, P1 ;  /* 0x0000000d09037c11 */ /* 0x000fe200088f0eff */
[----:B------:R-:W-:Y:S01]  /*28bf0*/  VIADD R67, R53, UR4 ;  /* 0x0000000435437c36 */ /* 0x000fe20008000000 */
[----:B------:R-:W-:Y:S01]  /*28c00*/  LEA.HI.X.SX32 R9, R12, UR13, 0x1, P0 ;  /* 0x0000000d0c097c11 */ /* 0x000fe200080f0eff */
[--C-:B------:R-:W-:Y:S01]  /*28c10*/  IMAD R12, R57, UR9, R0.reuse ;  /* 0x00000009390c7c24 */ /* 0x100fe2000f8e0200 */
[----:B------:R-:W-:Y:S01]  /*28c20*/  IADD3 R54, P0, PT, R5, UR12, RZ ;  /* 0x0000000c05367c10 */ /* 0x000fe2000ff1e0ff */
[----:B-1----:R-:W-:Y:S01]  /*28c30*/  IMAD R7, R49, UR9, R0 ;  /* 0x0000000931077c24 */ /* 0x002fe2000f8e0200 */
[C---:B------:R-:W-:Y:S01]  /*28c40*/  IADD3 R4, P1, PT, R10.reuse, UR12, RZ ;  /* 0x0000000c0a047c10 */ /* 0x040fe2000ff3e0ff */
[----:B------:R0:W3:Y:S01]  /*28c50*/  LDG.E.U8 R61, desc[UR6][R2.64] ;  /* 0x00000006023d7981 */ /* 0x0000e2000c1e1100 */
[----:B------:R-:W-:Y:S02]  /*28c60*/  LEA.HI.X.SX32 R55, R5, UR13, 0x1, P0 ;  /* 0x0000000d05377c11 */ /* 0x000fe400080f0eff */
[----:B------:R-:W-:Y:S01]  /*28c70*/  LEA.HI.X.SX32 R5, R10, UR13, 0x1, P1 ;  /* 0x0000000d0a057c11 */ /* 0x000fe200088f0eff */
[----:B------:R1:W3:Y:S01]  /*28c80*/  LDG.E.U8 R16, desc[UR6][R8.64] ;  /* 0x0000000608107981 */ /* 0x0002e2000c1e1100 */
[----:B------:R-:W-:Y:S01]  /*28c90*/  IADD3 R6, P1, PT, R12, UR12, RZ ;  /* 0x0000000c0c067c10 */ /* 0x000fe2000ff3e0ff */
[----:B------:R-:W-:-:S02]  /*28ca0*/  VIADD R73, R69, UR4 ;  /* 0x0000000445497c36 */ /* 0x000fc40008000000 */
[----:B------:R-:W-:Y:S01]  /*28cb0*/  VIADD R13, R19, UR4 ;  /* 0x00000004130d7c36 */ /* 0x000fe20008000000 */
[----:B------:R1:W3:Y:S01]  /*28cc0*/  LDG.E.U8 R161, desc[UR6][R4.64] ;  /* 0x0000000604a17981 */ /* 0x0002e2000c1e1100 */
[----:B0-----:R-:W-:Y:S01]  /*28cd0*/  IADD3 R2, P0, PT, R7, UR12, RZ ;  /* 0x0000000c07027c10 */ /* 0x001fe2000ff1e0ff */
[----:B------:R-:W-:Y:S02]  /*28ce0*/  VIADD R15, R15, UR4 ;  /* 0x000000040f0f7c36 */ /* 0x000fe40008000000 */
[----:B------:R-:W-:Y:S01]  /*28cf0*/  VIADD R33, R29, UR4 ;  /* 0x000000041d217c36 */ /* 0x000fe20008000000 */
[----:B------:R-:W3:Y:S01]  /*28d00*/  LDG.E.U8 R150, desc[UR6][R150.64] ;  /* 0x0000000696967981 */ /* 0x000ee2000c1e1100 */
[--C-:B-1----:R-:W-:Y:S01]  /*28d10*/  IMAD R9, R67, UR9, R0.reuse ;  /* 0x0000000943097c24 */ /* 0x102fe2000f8e0200 */
[----:B------:R-:W-:Y:S02]  /*28d20*/  LEA.HI.X.SX32 R3, R7, UR13, 0x1, P0 ;  /* 0x0000000d07037c11 */ /* 0x000fe400080f0eff */
[----:B------:R-:W-:Y:S01]  /*28d30*/  LEA.HI.X.SX32 R7, R12, UR13, 0x1, P1 ;  /* 0x0000000d0c077c11 */ /* 0x000fe200088f0eff */
[--C-:B------:R-:W-:Y:S01]  /*28d40*/  IMAD R12, R73, UR9, R0.reuse ;  /* 0x00000009490c7c24 */ /* 0x100fe2000f8e0200 */
[----:B------:R-:W-:Y:S01]  /*28d50*/  IADD3 R8, P0, PT, R9, UR12, RZ ;  /* 0x0000000c09087c10 */ /* 0x000fe2000ff1e0ff */
[--C-:B------:R-:W-:Y:S01]  /*28d60*/  IMAD R5, R13, UR9, R0.reuse ;  /* 0x000000090d057c24 */ /* 0x100fe2000f8e0200 */
[----:B------:R-:W3:Y:S01]  /*28d70*/  LDG.E.U8 R60, desc[UR6][R2.64] ;  /* 0x00000006023c7981 */ /* 0x000ee2000c1e1100 */
[----:B------:R-:W-:Y:S01]  /*28d80*/  IMAD R10, R15, UR9, R0 ;  /* 0x000000090f0a7c24 */ /* 0x000fe2000f8e0200 */
[----:B------:R-:W-:-:S02]  /*28d90*/  LEA.HI.X.SX32 R9, R9, UR13, 0x1, P0 ;  /* 0x0000000d09097c11 */ /* 0x000fc400080f0eff */
[----:B------:R0:W3:Y:S01]  /*28da0*/  LDG.E.U8 R151, desc[UR6][R6.64] ;  /* 0x0000000606977981 */ /* 0x0000e2000c1e1100 */
[C---:B------:R-:W-:Y:S01]  /*28db0*/  IADD3 R40, P0, PT, R12.reuse, UR12, RZ ;  /* 0x0000000c0c287c10 */ /* 0x040fe2000ff1e0ff */
[----:B------:R-:W-:Y:S01]  /*28dc0*/  VIADD R23, R21, UR4 ;  /* 0x0000000415177c36 */ /* 0x000fe20008000000 */
[----:B------:R-:W-:Y:S01]  /*28dd0*/  IADD3 R4, P1, PT, R5, UR12, RZ ;  /* 0x0000000c05047c10 */ /* 0x000fe2000ff3e0ff */
[----:B------:R-:W-:Y:S01]  /*28de0*/  VIADD R35, R31, UR4 ;  /* 0x000000041f237c36 */ /* 0x000fe20008000000 */
[----:B------:R-:W-:Y:S01]  /*28df0*/  LEA.HI.X.SX32 R41, R12, UR13, 0x1, P0 ;  /* 0x0000000d0c297c11 */ /* 0x000fe200080f0eff */
[----:B------:R-:W-:Y:S01]  /*28e00*/  VIADD R37, R37, UR4 ;  /* 0x0000000425257c36 */ /* 0x000fe20008000000 */
[----:B------:R1:W3:Y:S01]  /*28e10*/  LDG.E.U8 R54, desc[UR6][R54.64] ;  /* 0x0000000636367981 */ /* 0x0002e2000c1e1100 */
[--C-:B0-----:R-:W-:Y:S01]  /*28e20*/  IMAD R6, R33, UR9, R0.reuse ;  /* 0x0000000921067c24 */ /* 0x101fe2000f8e0200 */
[----:B------:R-:W-:Y:S01]  /*28e30*/  LEA.HI.X.SX32 R5, R5, UR13, 0x1, P1 ;  /* 0x0000000d05057c11 */ /* 0x000fe200088f0eff */
[--C-:B------:R-:W-:Y:S01]  /*28e40*/  IMAD R12, R23, UR9, R0.reuse ;  /* 0x00000009170c7c24 */ /* 0x100fe2000f8e0200 */
[----:B------:R-:W-:Y:S01]  /*28e50*/  IADD3 R2, P0, PT, R10, UR12, RZ ;  /* 0x0000000c0a027c10 */ /* 0x000fe2000ff1e0ff */
[----:B------:R-:W-:Y:S01]  /*28e60*/  VIADD R39, R39, UR4 ;  /* 0x0000000427277c36 */ /* 0x000fe20008000000 */
[----:B------:R-:W-:Y:S01]  /*28e70*/  IADD3 R20, P1, PT, R6, UR12, RZ ;  /* 0x0000000c06147c10 */ /* 0x000fe2000ff3e0ff */
[--C-:B------:R-:W-:Y:S01]  /*28e80*/  IMAD R7, R37, UR9, R0.reuse ;  /* 0x0000000925077c24 */ /* 0x100fe2000f8e0200 */
[----:B------:R-:W-:Y:S01]  /*28e90*/  LEA.HI.X.SX32 R3, R10, UR13, 0x1, P0 ;  /* 0x0000000d0a037c11 */ /* 0x000fe200080f0eff */
[----:B-1----:R-:W-:Y:S01]  /*28ea0*/  VIADD R55, R49, UR4 ;  /* 0x0000000431377c36 */ /* 0x002fe20008000000 */
[----:B------:R-:W-:Y:S01]  /*28eb0*/  LEA.HI.X.SX32 R21, R6, UR13, 0x1, P1 ;  /* 0x0000000d06157c11 */ /* 0x000fe200088f0eff */
[----:B------:R-:W-:Y:S01]  /*28ec0*/  IMAD R6, R35, UR9, R0 ;  /* 0x0000000923067c24 */ /* 0x000fe2000f8e0200 */
[----:B------:R-:W-:Y:S01]  /*28ed0*/  IADD3 R50, P0, PT, R12, UR12, RZ ;  /* 0x0000000c0c327c10 */ /* 0x000fe2000ff1e0ff */
[----:B------:R0:W5:Y:S01]  /*28ee0*/  LDG.E.U8 R107, desc[UR6][R2.64] ;  /* 0x00000006026b7981 */ /* 0x000162000c1e1100 */
[----:B------:R-:W-:-:S02]  /*28ef0*/  IADD3 R52, P1, PT, R7, UR12, RZ ;  /* 0x0000000c07347c10 */ /* 0x000fc4000ff3e0ff */
[----:B------:R-:W-:Y:S01]  /*28f00*/  LEA.HI.X.SX32 R51, R12, UR13, 0x1, P0 ;  /* 0x0000000d0c337c11 */ /* 0x000fe200080f0eff */
[----:B------:R-:W-:Y:S01]  /*28f10*/  VIADD R47, R45, UR4 ;  /* 0x000000042d2f7c36 */ /* 0x000fe20008000000 */
[C---:B------:R-:W-:Y:S01]  /*28f20*/  IADD3 R82, P0, PT, R6.reuse, UR12, RZ ;  /* 0x0000000c06527c10 */ /* 0x040fe2000ff1e0ff */
[----:B------:R-:W-:Y:S01]  /*28f30*/  VIADD R57, R57, UR4 ;  /* 0x0000000439397c36 */ /* 0x000fe20008000000 */
[----:B------:R1:W3:Y:S01]  /*28f40*/  LDG.E.U8 R98, desc[UR6][R8.64] ;  /* 0x0000000608627981 */ /* 0x0002e2000c1e1100 */
[--C-:B0-----:R-:W-:Y:S01]  /*28f50*/  IMAD R3, R39, UR9, R0.reuse ;  /* 0x0000000927037c24 */ /* 0x101fe2000f8e0200 */
[----:B------:R-:W-:Y:S02]  /*28f60*/  LEA.HI.X.SX32 R83, R6, UR13, 0x1, P0 ;  /* 0x0000000d06537c11 */ /* 0x000fe400080f0eff */
[----:B------:R0:W3:Y:S01]  /*28f70*/  LDG.E.U8 R19, desc[UR6][R4.64] ;  /* 0x0000000604137981 */ /* 0x0000e2000c1e1100 */
[----:B------:R-:W-:Y:S01]  /*28f80*/  LEA.HI.X.SX32 R53, R7, UR13, 0x1, P1 ;  /* 0x0000000d07357c11 */ /* 0x000fe200088f0eff */
[--C-:B------:R-:W-:Y:S01]  /*28f90*/  IMAD R7, R55, UR9, R0.reuse ;  /* 0x0000000937077c24 */ /* 0x100fe2000f8e0200 */
[----:B------:R-:W-:Y:S01]  /*28fa0*/  IADD3 R2, P0, PT, R3, UR12, RZ ;  /* 0x0000000c03027c10 */ /* 0x000fe2000ff1e0ff */
[----:B------:R-:W-:Y:S01]  /*28fb0*/  VIADD R73, R73, UR4 ;  /* 0x0000000449497c36 */ /* 0x000fe20008000000 */
[----:B------:R0:W3:Y:S01]  /*28fc0*/  LDG.E.U8 R20, desc[UR6][R20.64] ;  /* 0x0000000614147981 */ /* 0x0000e2000c1e1100 */
[----:B-1----:R-:W-:Y:S01]  /*28fd0*/  IMAD R9, R57, UR9, R0 ;  /* 0x0000000939097c24 */ /* 0x002fe2000f8e0200 */
[----:B------:R-:W-:-:S02]  /*28fe0*/  LEA.HI.X.SX32 R3, R3, UR13, 0x1, P0 ;  /* 0x0000000d03037c11 */ /* 0x000fc400080f0eff */
[----:B------:R-:W-:Y:S01]  /*28ff0*/  IADD3 R6, P0, PT, R7, UR12, RZ ;  /* 0x0000000c07067c10 */ /* 0x000fe2000ff1e0ff */
[--C-:B0-----:R-:W-:Y:S01]  /*29000*/  IMAD R5, R47, UR9, R0.reuse ;  /* 0x000000092f057c24 */ /* 0x101fe2000f8e0200 */
[----:B------:R-:W3:Y:S02]  /*29010*/  LDG.E.U8 R40, desc[UR6][R40.64] ;  /* 0x0000000628287981 */ /* 0x000ee4000c1e1100 */
[----:B------:R-:W-:Y:S01]  /*29020*/  LEA.HI.X.SX32 R7, R7, UR13, 0x1, P0 ;  /* 0x0000000d07077c11 */ /* 0x000fe200080f0eff */
[----:B------:R-:W-:Y:S01]  /*29030*/  VIADD R21, R15, UR4 ;  /* 0x000000040f157c36 */ /* 0x000fe20008000000 */
[----:B------:R-:W-:Y:S01]  /*29040*/  IADD3 R4, P1, PT, R5, UR12, RZ ;  /* 0x0000000c05047c10 */ /* 0x000fe2000ff3e0ff */
[----:B------:R-:W-:Y:S01]  /*29050*/  IMAD R15, R73, UR9, R0 ;  /* 0x00000009490f7c24 */ /* 0x000fe2000f8e0200 */
[----:B------:R-:W-:Y:S01]  /*29060*/  IADD3 R8, P0, PT, R9, UR12, RZ ;  /* 0x0000000c09087c10 */ /* 0x000fe2000ff1e0ff */
[----:B------:R0:W3:Y:S01]  /*29070*/  LDG.E.U8 R69, desc[UR6][R2.64] ;  /* 0x0000000602457981 */ /* 0x0000e2000c1e1100 */
[----:B------:R-:W-:-:S02]  /*29080*/  LEA.HI.X.SX32 R5, R5, UR13, 0x1, P1 ;  /* 0x0000000d05057c11 */ /* 0x000fc400088f0eff */
[----:B------:R-:W-:Y:S01]  /*29090*/  LEA.HI.X.SX32 R9, R9, UR13, 0x1, P0 ;  /* 0x0000000d09097c11 */ /* 0x000fe200080f0eff */
[----:B------:R-:W-:Y:S01]  /*290a0*/  VIADD R71, R67, UR4 ;  /* 0x0000000443477c36 */ /* 0x000fe20008000000 */
[----:B------:R-:W-:Y:S01]  /*290b0*/  IADD3 R14, P0, PT, R15, UR12, RZ ;  /* 0x0000000c0f0e7c10 */ /* 0x000fe2000ff1e0ff */
[----:B------:R1:W3:Y:S01]  /*290c0*/  LDG.E.U8 R87, desc[UR6][R4.64] ;  /* 0x0000000604577981 */ /* 0x0002e2000c1e1100 */
[--C-:B0-----:R-:W-:Y:S02]  /*290d0*/  IMAD R3, R21, UR9, R0.reuse ;  /* 0x0000000915037c24 */ /* 0x101fe4000f8e0200 */
[----:B------:R-:W-:Y:S01]  /*290e0*/  LEA.HI.X.SX32 R15, R15, UR13, 0x1, P0 ;  /* 0x0000000d0f0f7c11 */ /* 0x000fe200080f0eff */
[--C-:B------:R-:W-:Y:S01]  /*290f0*/  IMAD R10, R71, UR9, R0.reuse ;  /* 0x00000009470a7c24 */ /* 0x100fe2000f8e0200 */
[----:B------:R0:W3:Y:S01]  /*29100*/  LDG.E.U8 R153, desc[UR6][R6.64] ;  /* 0x0000000606997981 */ /* 0x0000e2000c1e1100 */
[----:B------:R-:W-:Y:S01]  /*29110*/  VIADD R29, R13, UR4 ;  /* 0x000000040d1d7c36 */ /* 0x000fe20008000000 */
[----:B-1----:R-:W-:Y:S01]  /*29120*/  IADD3 R4, P0, PT, R3, UR12, RZ ;  /* 0x0000000c03047c10 */ /* 0x002fe2000ff1e0ff */
[----:B------:R-:W-:Y:S01]  /*29130*/  VIADD R31, R23, UR4 ;  /* 0x00000004171f7c36 */ /* 0x000fe20008000000 */
[C---:B------:R-:W-:Y:S01]  /*29140*/  IADD3 R12, P1, PT, R10.reuse, UR12, RZ ;  /* 0x0000000c0a0c7c10 */ /* 0x040fe2000ff3e0ff */
[----:B------:R-:W-:Y:S01]  /*29150*/  VIADD R33, R33, UR4 ;  /* 0x0000000421217c36 */ /* 0x000fe20008000000 */
[----:B------:R-:W-:Y:S01]  /*29160*/  LEA.HI.X.SX32 R5, R3, UR13, 0x1, P0 ;  /* 0x0000000d03057c11 */ /* 0x000fe200080f0eff */
[--C-:B------:R-:W-:Y:S01]  /*29170*/  IMAD R3, R31, UR9, R0.reuse ;  /* 0x000000091f037c24 */ /* 0x100fe2000f8e0200 */
[----:B------:R1:W3:Y:S01]  /*29180*/  LDG.E.U8 R2, desc[UR6][R8.64] ;  /* 0x0000000608027981 */ /* 0x0002e2000c1e1100 */
[--C-:B0-----:R-:W-:Y:S01]  /*29190*/  IMAD R7, R29, UR9, R0.reuse ;  /* 0x000000091d077c24 */ /* 0x101fe2000f8e0200 */
[----:B------:R-:W-:Y:S01]  /*291a0*/  LEA.HI.X.SX32 R13, R10, UR13, 0x1, P1 ;  /* 0x0000000d0a0d7c11 */ /* 0x000fe200088f0eff */
[----:B------:R-:W-:Y:S01]  /*291b0*/  IMAD R10, R33, UR9, R0 ;  /* 0x00000009210a7c24 */ /* 0x000fe2000f8e0200 */
[----:B------:R0:W3:Y:S01]  /*291c0*/  LDG.E.U8 R41, desc[UR6][R14.64] ;  /* 0x000000060e297981 */ /* 0x0000e2000c1e1100 */
[----:B------:R-:W-:Y:S01]  /*291d0*/  VIADD R35, R35, UR4 ;  /* 0x0000000423237c36 */ /* 0x000fe20008000000 */
[----:B------:R-:W-:Y:S01]  /*291e0*/  IADD3 R6, P1, PT, R7, UR12, RZ ;  /* 0x0000000c07067c10 */ /* 0x000fe2000ff3e0ff */
[----:B------:R-:W-:Y:S01]  /*291f0*/  VIADD R37, R37, UR4 ;  /* 0x0000000425257c36 */ /* 0x000fe20008000000 */
[----:B------:R0:W3:Y:S01]  /*29200*/  LDG.E.U8 R97, desc[UR6][R12.64] ;  /* 0x000000060c617981 */ /* 0x0000e2000c1e1100 */
[----:B-1----:R-:W-:-:S02]  /*29210*/  IADD3 R8, P0, PT, R3, UR12, RZ ;  /* 0x0000000c03087c10 */ /* 0x002fc4000ff1e0ff */
[----:B------:R-:W-:Y:S01]  /*29220*/  LEA.HI.X.SX32 R7, R7, UR13, 0x1, P1 ;  /* 0x0000000d07077c11 */ /* 0x000fe200088f0eff */
[----:B------:R-:W-:Y:S01]  /*29230*/  VIADD R45, R39, UR4 ;  /* 0x00000004272d7c36 */ /* 0x000fe20008000000 */
[----:B------:R-:W-:Y:S01]  /*29240*/  LEA.HI.X.SX32 R9, R3, UR13, 0x1, P0 ;  /* 0x0000000d03097c11 */ /* 0x000fe200080f0eff */
[--C-:B0-----:R-:W-:Y:S01]  /*29250*/  IMAD R14, R35, UR9, R0.reuse ;  /* 0x00000009230e7c24 */ /* 0x101fe2000f8e0200 */
[----:B------:R0:W5:Y:S01]  /*29260*/  LDG.E.U8 R108, desc[UR6][R4.64] ;  /* 0x00000006046c7981 */ /* 0x000162000c1e1100 */
[--C-:B------:R-:W-:Y:S01]  /*29270*/  IMAD R3, R37, UR9, R0.reuse ;  /* 0x0000000925037c24 */ /* 0x100fe2000f8e0200 */
[C---:B------:R-:W-:Y:S02]  /*29280*/  IADD3 R12, P1, PT, R10.reuse, UR12, RZ ;  /* 0x0000000c0a0c7c10 */ /* 0x040fe4000ff3e0ff */
[----:B------:R1:W3:Y:S02]  /*29290*/  LDG.E.U8 R18, desc[UR6][R6.64] ;  /* 0x0000000606127981 */ /* 0x0002e4000c1e1100 */
[----:B------:R-:W-:Y:S01]  /*292a0*/  LEA.HI.X.SX32 R13, R10, UR13, 0x1, P1 ;  /* 0x0000000d0a0d7c11 */ /* 0x000fe200088f0eff */
[----:B------:R-:W-:Y:S01]  /*292b0*/  IMAD R10, R45, UR9, R0 ;  /* 0x000000092d0a7c24 */ /* 0x000fe2000f8e0200 */
[----:B------:R1:W3:Y:S01]  /*292c0*/  LDG.E.U8 R50, desc[UR6][R50.64] ;  /* 0x0000000632327981 */ /* 0x0002e2000c1e1100 */
[----:B------:R-:W-:Y:S01]  /*292d0*/  VIADD R49, R47, UR4 ;  /* 0x000000042f317c36 */ /* 0x000fe20008000000 */
[----:B0-----:R-:W-:-:S02]  /*292e0*/  IADD3 R4, P0, PT, R14, UR12, RZ ;  /* 0x0000000c0e047c10 */ /* 0x001fc4000ff1e0ff */
[----:B------:R0:W3:Y:S01]  /*292f0*/  LDG.E.U8 R23, desc[UR6][R8.64] ;  /* 0x0000000608177981 */ /* 0x0000e2000c1e1100 */
[----:B-1----:R-:W-:Y:S01]  /*29300*/  IADD3 R6, P1, PT, R3, UR12, RZ ;  /* 0x0000000c03067c10 */ /* 0x002fe2000ff3e0ff */
[----:B------:R-:W-:Y:S02]  /*29310*/  VIADD R67, R57, UR4 ;  /* 0x0000000439437c36 */ /* 0x000fe40008000000 */
[----:B------:R-:W3:Y:S01]  /*29320*/  LDG.E.U8 R52, desc[UR6][R52.64] ;  /* 0x0000000634347981 */ /* 0x000ee2000c1e1100 */
[----:B------:R-:W-:Y:S01]  /*29330*/  VIADD R51, R55, UR4 ;  /* 0x0000000437337c36 */ /* 0x000fe20008000000 */
[----:B------:R-:W-:Y:S01]  /*29340*/  LEA.HI.X.SX32 R5, R14, UR13, 0x1, P0 ;  /* 0x0000000d0e057c11 */ /* 0x000fe200080f0eff */
[----:B------:R-:W-:Y:S01]  /*29350*/  VIADD R73, R73, UR4 ;  /* 0x0000000449497c36 */ /* 0x000fe20008000000 */
[----:B------:R-:W-:Y:S01]  /*29360*/  LEA.HI.X.SX32 R7, R3, UR13, 0x1, P1 ;  /* 0x0000000d03077c11 */ /* 0x000fe200088f0eff */
[--C-:B------:R-:W-:Y:S01]  /*29370*/  IMAD R3, R49, UR9, R0.reuse ;  /* 0x0000000931037c24 */ /* 0x100fe2000f8e0200 */
[C---:B------:R-:W-:Y:S01]  /*29380*/  IADD3 R14, P0, PT, R10.reuse, UR12, RZ ;  /* 0x0000000c0a0e7c10 */ /* 0x040fe2000ff1e0ff */
[----:B0-----:R-:W-:Y:S01]  /*29390*/  IMAD R8, R51, UR9, R0 ;  /* 0x0000000933087c24 */ /* 0x001fe2000f8e0200 */
[----:B------:R0:W3:Y:S02]  /*293a0*/  LDG.E.U8 R68, desc[UR6][R4.64] ;  /* 0x0000000604447981 */ /* 0x0000e4000c1e1100 */
[----:B------:R-:W-:-:S02]  /*293b0*/  LEA.HI.X.SX32 R15, R10, UR13, 0x1, P0 ;  /* 0x0000000d0a0f7c11 */ /* 0x000fc400080f0eff */
[----:B------:R-:W-:Y:S01]  /*293c0*/  IADD3 R128, P0, PT, R3, UR12, RZ ;  /* 0x0000000c03807c10 */ /* 0x000fe2000ff1e0ff */
[----:B------:R1:W3:Y:S01]  /*293d0*/  LDG.E.U8 R53, desc[UR6][R6.64] ;  /* 0x0000000606357981 */ /* 0x0002e2000c1e1100 */
[C---:B------:R-:W-:Y:S01]  /*293e0*/  IADD3 R116, P1, PT, R8.reuse, UR12, RZ ;  /* 0x0000000c08747c10 */ /* 0x040fe2000ff3e0ff */
[----:B------:R-:W-:Y:S02]  /*293f0*/  VIADD R71, R71, UR4 ;  /* 0x0000000447477c36 */ /* 0x000fe40008000000 */
[----:B------:R-:W-:Y:S01]  /*29400*/  VIADD R21, R21, UR4 ;  /* 0x0000000415157c36 */ /* 0x000fe20008000000 */
[----:B------:R2:W3:Y:S01]  /*29410*/  LDG.E.U8 R79, desc[UR6][R12.64] ;  /* 0x000000060c4f7981 */ /* 0x0004e2000c1e1100 */
[--C-:B0-----:R-:W-:Y:S01]  /*29420*/  IMAD R5, R67, UR9, R0.reuse ;  /* 0x0000000943057c24 */ /* 0x101fe2000f8e0200 */
[----:B------:R-:W-:Y:S02]  /*29430*/  LEA.HI.X.SX32 R129, R3, UR13, 0x1, P0 ;  /* 0x0000000d03817c11 */ /* 0x000fe400080f0eff */
[----:B------:R-:W-:Y:S01]  /*29440*/  LEA.HI.X.SX32 R117, R8, UR13, 0x1, P1 ;  /* 0x0000000d08757c11 */ /* 0x000fe200088f0eff */
[--C-:B------:R-:W-:Y:S01]  /*29450*/  IMAD R8, R73, UR9, R0.reuse ;  /* 0x0000000949087c24 */ /* 0x100fe2000f8e0200 */
[----:B-1----:R-:W-:Y:S01]  /*29460*/  IADD3 R6, P0, PT, R5, UR12, RZ ;  /* 0x0000000c05067c10 */ /* 0x002fe2000ff1e0ff */
[----:B------:R-:W-:Y:S01]  /*29470*/  IMAD R3, R71, UR9, R0 ;  /* 0x0000000947037c24 */ /* 0x000fe2000f8e0200 */
[----:B------:R-:W3:Y:S02]  /*29480*/  LDG.E.U8 R24, desc[UR6][R14.64] ;  /* 0x000000060e187981 */ /* 0x000ee4000c1e1100 */
[----:B------:R-:W-:-:S02]  /*29490*/  LEA.HI.X.SX32 R7, R5, UR13, 0x1, P0 ;  /* 0x0000000d05077c11 */ /* 0x000fc400080f0eff */
[C---:B------:R-:W-:Y:S01]  /*294a0*/  IADD3 R38, P0, PT, R8.reuse, UR12, RZ ;  /* 0x0000000c08267c10 */ /* 0x040fe2000ff1e0ff */
[----:B------:R-:W-:Y:S01]  /*294b0*/  VIADD R29, R29, UR4 ;  /* 0x000000041d1d7c36 */ /* 0x000fe20008000000 */
[----:B------:R-:W-:Y:S01]  /*294c0*/  IADD3 R4, P1, PT, R3, UR12, RZ ;  /* 0x0000000c03047c10 */ /* 0x000fe2000ff3e0ff */
[----:B------:R-:W-:Y:S01]  /*294d0*/  VIADD R31, R31, UR4 ;  /* 0x000000041f1f7c36 */ /* 0x000fe20008000000 */
[----:B------:R-:W-:Y:S01]  /*294e0*/  LEA.HI.X.SX32 R39, R8, UR13, 0x1, P0 ;  /* 0x0000000d08277c11 */ /* 0x000fe200080f0eff */
[--C-:B------:R-:W-:Y:S01]  /*294f0*/  IMAD R8, R21, UR9, R0.reuse ;  /* 0x0000000915087c24 */ /* 0x100fe2000f8e0200 */
[----:B------:R-:W-:Y:S01]  /*29500*/  LEA.HI.X.SX32 R5, R3, UR13, 0x1, P1 ;  /* 0x0000000d03057c11 */ /* 0x000fe200088f0eff */
[----:B------:R-:W-:Y:S01]  /*29510*/  IMAD R9, R29, UR9, R0 ;  /* 0x000000091d097c24 */ /* 0x000fe2000f8e0200 */
[----:B------:R0:W3:Y:S01]  /*29520*/  LDG.E.U8 R3, desc[UR6][R6.64] ;  /* 0x0000000606037981 */ /* 0x0000e2000c1e1100 */
[----:B------:R-:W-:Y:S01]  /*29530*/  VIADD R33, R33, UR4 ;  /* 0x0000000421217c36 */ /* 0x000fe20008000000 */
[----:B--2---:R-:W-:Y:S01]  /*29540*/  IADD3 R12, P0, PT, R8, UR12, RZ ;  /* 0x0000000c080c7c10 */ /* 0x004fe2000ff1e0ff */
[----:B------:R-:W-:Y:S01]  /*29550*/  VIADD R35, R35, UR4 ;  /* 0x0000000423237c36 */ /* 0x000fe20008000000 */
[----:B------:R1:W2:Y:S01]  /*29560*/  LDG.E.U8 R96, desc[UR6][R4.64] ;  /* 0x0000000604607981 */ /* 0x0002a2000c1e1100 */
[----:B------:R-:W-:Y:S01]  /*29570*/  IADD3 R56, P1, PT, R9, UR12, RZ ;  /* 0x0000000c09387c10 */ /* 0x000fe2000ff3e0ff */
[----:B------:R-:W-:-:S02]  /*29580*/  VIADD R37, R37, UR4 ;  /* 0x0000000425257c36 */ /* 0x000fc40008000000 */
[----:B------:R-:W-:Y:S01]  /*29590*/  VIADD R47, R45, UR4 ;  /* 0x000000042d2f7c36 */ /* 0x000fe20008000000 */
[----:B------:R-:W2:Y:S01]  /*295a0*/  LDG.E.U8 R128, desc[UR6][R128.64] ;  /* 0x0000000680807981 */ /* 0x000ea2000c1e1100 */
[--C-:B0-----:R-:W-:Y:S01]  /*295b0*/  IMAD R7, R31, UR9, R0.reuse ;  /* 0x000000091f077c24 */ /* 0x101fe2000f8e0200 */
[----:B------:R-:W-:Y:S01]  /*295c0*/  LEA.HI.X.SX32 R13, R8, UR13, 0x1, P0 ;  /* 0x0000000d080d7c11 */ /* 0x000fe200080f0eff */
[--C-:B------:R-:W-:Y:S01]  /*295d0*/  IMAD R10, R35, UR9, R0.reuse ;  /* 0x00000009230a7c24 */ /* 0x100fe2000f8e0200 */
[----:B------:R-:W2:Y:S01]  /*295e0*/  LDG.E.U8 R82, desc[UR6][R82.64] ;  /* 0x0000000652527981 */ /* 0x000ea2000c1e1100 */
[----:B-1----:R-:W-:Y:S01]  /*295f0*/  IMAD R5, R33, UR9, R0 ;  /* 0x0000000921057c24 */ /* 0x002fe2000f8e0200 */
[----:B------:R-:W-:Y:S02]  /*29600*/  IADD3 R8, P0, PT, R7, UR12, RZ ;  /* 0x0000000c07087c10 */ /* 0x000fe4000ff1e0ff */
[----:B------:R-:W-:Y:S01]  /*29610*/  LEA.HI.X.SX32 R57, R9, UR13, 0x1, P1 ;  /* 0x0000000d09397c11 */ /* 0x000fe200088f0eff */
[----:B------:R-:W-:Y:S01]  /*29620*/  VIADD R135, R49, UR4 ;  /* 0x0000000431877c36 */ /* 0x000fe20008000000 */
[----:B------:R-:W-:Y:S01]  /*29630*/  IADD3 R6, P1, PT, R5, UR12, RZ ;  /* 0x0000000c05067c10 */ /* 0x000fe2000ff3e0ff */
[----:B------:R0:W3:Y:S01]  /*29640*/  LDG.E.U8 R105, desc[UR6][R12.64] ;  /* 0x000000060c697981 */ /* 0x0000e2000c1e1100 */
[----:B------:R-:W-:-:S02]  /*29650*/  LEA.HI.X.SX32 R9, R7, UR13, 0x1, P0 ;  /* 0x0000000d07097c11 */ /* 0x000fc400080f0eff */
[C---:B------:R-:W-:Y:S01]  /*29660*/  IADD3 R4, P0, PT, R10.reuse, UR12, RZ ;  /* 0x0000000c0a047c10 */ /* 0x040fe2000ff1e0ff */
[----:B------:R1:W2:Y:S01]  /*29670*/  LDG.E.U8 R56, desc[UR6][R56.64] ;  /* 0x0000000638387981 */ /* 0x0002a2000c1e1100 */
[----:B------:R-:W-:Y:S02]  /*29680*/  LEA.HI.X.SX32 R7, R5, UR13, 0x1, P1 ;  /* 0x0000000d05077c11 */ /* 0x000fe400088f0eff */
[----:B------:R-:W-:Y:S01]  /*29690*/  LEA.HI.X.SX32 R5, R10, UR13, 0x1, P0 ;  /* 0x0000000d0a057c11 */ /* 0x000fe200080f0eff */
[--C-:B------:R-:W-:Y:S01]  /*296a0*/  IMAD R10, R37, UR9, R0.reuse ;  /* 0x00000009250a7c24 */ /* 0x100fe2000f8e0200 */
[----:B------:R1:W2:Y:S01]  /*296b0*/  LDG.E.U8 R26, desc[UR6][R8.64] ;  /* 0x00000006081a7981 */ /* 0x0002a2000c1e1100 */
[--C-:B0-----:R-:W-:Y:S02]  /*296c0*/  IMAD R13, R47, UR9, R0.reuse ;  /* 0x000000092f0d7c24 */ /* 0x101fe4000f8e0200 */
[----:B------:R-:W-:Y:S01]  /*296d0*/  VIADD R67, R67, UR4 ;  /* 0x0000000443437c36 */ /* 0x000fe20008000000 */
[C---:B------:R-:W-:Y:S01]  /*296e0*/  IADD3 R14, P0, PT, R10.reuse, UR12, RZ ;  /* 0x0000000c0a0e7c10 */ /* 0x040fe2000ff1e0ff */
[----:B-1----:R-:W-:Y:S01]  /*296f0*/  VIADD R57, R51, UR4 ;  /* 0x0000000433397c36 */ /* 0x002fe20008000000 */
[----:B------:R0:W2:Y:S01]  /*29700*/  LDG.E.U8 R77, desc[UR6][R6.64] ;  /* 0x00000006064d7981 */ /* 0x0000a2000c1e1100 */
[--C-:B------:R-:W-:Y:S01]  /*29710*/  IMAD R8, R135, UR9, R0.reuse ;  /* 0x0000000987087c24 */ /* 0x100fe2000f8e0200 */
[----:B------:R-:W-:Y:S01]  /*29720*/  IADD3 R12, P1, PT, R13, UR12, RZ ;  /* 0x0000000c0d0c7c10 */ /* 0x000fe2000ff3e0ff */
[--C-:B------:R-:W-:Y:S01]  /*29730*/  IMAD R9, R57, UR9, R0.reuse ;  /* 0x0000000939097c24 */ /* 0x100fe2000f8e0200 */
[----:B------:R-:W-:Y:S01]  /*29740*/  LEA.HI.X.SX32 R15, R10, UR13, 0x1, P0 ;  /* 0x0000000d0a0f7c11 */ /* 0x000fe200080f0eff */
[----:B------:R-:W-:Y:S01]  /*29750*/  IMAD R10, R67, UR9, R0 ;  /* 0x00000009430a7c24 */ /* 0x000fe2000f8e0200 */
[----:B------:R1:W2:Y:S01]  /*29760*/  LDG.E.U8 R55, desc[UR6][R4.64] ;  /* 0x0000000604377981 */ /* 0x0002a2000c1e1100 */
[----:B0-----:R-:W-:Y:S01]  /*29770*/  IADD3 R6, P0, PT, R8, UR12, RZ ;  /* 0x0000000c08067c10 */ /* 0x001fe2000ff1e0ff */
[----:B------:R-:W-:-:S02]  /*29780*/  VIADD R71, R71, UR4 ;  /* 0x0000000447477c36 */ /* 0x000fc40008000000 */
[----:B------:R-:W-:Y:S01]  /*29790*/  VIADD R73, R73, UR4 ;  /* 0x0000000449497c36 */ /* 0x000fe20008000000 */
[----:B------:R-:W-:Y:S01]  /*297a0*/  LEA.HI.X.SX32 R13, R13, UR13, 0x1, P1 ;  /* 0x0000000d0d0d7c11 */ /* 0x000fe200088f0eff */
[----:B------:R0:W2:Y:S01]  /*297b0*/  LDG.E.U8 R45, desc[UR6][R14.64] ;  /* 0x000000060e2d7981 */ /* 0x0000a2000c1e1100 */
[----:B------:R-:W-:Y:S01]  /*297c0*/  LEA.HI.X.SX32 R7, R8, UR13, 0x1, P0 ;  /* 0x0000000d08077c11 */ /* 0x000fe200080f0eff */
[--C-:B------:R-:W-:Y:S01]  /*297d0*/  IMAD R22, R73, UR9, R0.reuse ;  /* 0x0000000949167c24 */ /* 0x100fe2000f8e0200 */
[C---:B------:R-:W-:Y:S01]  /*297e0*/  IADD3 R8, P0, PT, R10.reuse, UR12, RZ ;  /* 0x0000000c0a087c10 */ /* 0x040fe2000ff1e0ff */
[----:B------:R-:W-:Y:S01]  /*297f0*/  VIADD R21, R21, UR4 ;  /* 0x0000000415157c36 */ /* 0x000fe20008000000 */
[----:B-1----:R-:W-:Y:S01]  /*29800*/  IADD3 R4, P1, PT, R9, UR12, RZ ;  /* 0x0000000c09047c10 */ /* 0x002fe2000ff3e0ff */
[----:B------:R1:W2:Y:S01]  /*29810*/  LDG.E.U8 R123, desc[UR6][R6.64] ;  /* 0x00000006067b7981 */ /* 0x0002a2000c1e1100 */
[--C-:B0-----:R-:W-:Y:S02]  /*29820*/  IMAD R15, R71, UR9, R0.reuse ;  /* 0x00000009470f7c24 */ /* 0x101fe4000f8e0200 */
[----:B------:R-:W-:Y:S01]  /*29830*/  LEA.HI.X.SX32 R5, R9, UR13, 0x1, P1 ;  /* 0x0000000d09057c11 */ /* 0x000fe200088f0eff */
[----:B------:R-:W-:Y:S01]  /*29840*/  VIADD R29, R29, UR4 ;  /* 0x000000041d1d7c36 */ /* 0x000fe20008000000 */
[----:B------:R-:W-:Y:S01]  /*29850*/  LEA.HI.X.SX32 R9, R10, UR13, 0x1, P0 ;  /* 0x0000000d0a097c11 */ /* 0x000fe200080f0eff */
[----:B------:R-:W-:Y:S01]  /*29860*/  IMAD R10, R21, UR9, R0 ;  /* 0x00000009150a7c24 */ /* 0x000fe2000f8e0200 */
[----:B------:R-:W-:Y:S01]  /*29870*/  IADD3 R14, P0, PT, R15, UR12, RZ ;  /* 0x0000000c0f0e7c10 */ /* 0x000fe2000ff1e0ff */
[----:B------:R-:W-:Y:S01]  /*29880*/  VIADD R129, R31, UR4 ;  /* 0x000000041f817c36 */ /* 0x000fe20008000000 */
[----:B-1----:R-:W-:Y:S01]  /*29890*/  IADD3 R6, P1, PT, R22, UR12, RZ ;  /* 0x0000000c16067c10 */ /* 0x002fe2000ff3e0ff */
[----:B------:R0:W2:Y:S01]  /*298a0*/  LDG.E.U8 R83, desc[UR6][R12.64] ;  /* 0x000000060c537981 */ /* 0x0000a2000c1e1100 */
[----:B------:R-:W-:-:S02]  /*298b0*/  LEA.HI.X.SX32 R15, R15, UR13, 0x1, P0 ;  /* 0x0000000d0f0f7c11 */ /* 0x000fc400080f0eff */
[----:B------:R-:W-:Y:S01]  /*298c0*/  LEA.HI.X.SX32 R7, R22, UR13, 0x1, P1 ;  /* 0x0000000d16077c11 */ /* 0x000fe200088f0eff */
[----:B------:R1:W2:Y:S01]  /*298d0*/  LDG.E.U8 R157, desc[UR6][R4.64] ;  /* 0x00000006049d7981 */ /* 0x0002a2000c1e1100 */
[--C-:B------:R-:W-:Y:S02]  /*298e0*/  IMAD R22, R129, UR9, R0.reuse ;  /* 0x0000000981167c24 */ /* 0x100fe4000f8e0200 */
[----:B------:R-:W-:Y:S01]  /*298f0*/  VIADD R33, R33, UR4 ;  /* 0x0000000421217c36 */ /* 0x000fe20008000000 */
[----:B------:R1:W2:Y:S01]  /*29900*/  LDG.E.U8 R146, desc[UR6][R8.64] ;  /* 0x0000000608927981 */ /* 0x0002a2000c1e1100 */
[----:B0-----:R-:W-:-:S03]  /*29910*/  IMAD R13, R29, UR9, R0 ;  /* 0x000000091d0d7c24 */ /* 0x001fc6000f8e0200 */
[----:B------:R0:W2:Y:S01]  /*29920*/  LDG.E.U8 R136, desc[UR6][R136.64] ;  /* 0x0000000688887981 */ /* 0x0000a2000c1e1100 */
[C---:B-1----:R-:W-:Y:S01]  /*29930*/  IADD3 R4, P0, PT, R10.reuse, UR12, RZ ;  /* 0x0000000c0a047c10 */ /* 0x042fe2000ff1e0ff */
[----:B------:R-:W-:Y:S02]  /*29940*/  VIADD R135, R135, UR4 ;  /* 0x0000000487877c36 */ /* 0x000fe40008000000 */
[----:B------:R-:W2:Y:S01]  /*29950*/  LDG.E.U8 R100, desc[UR6][R100.64] ;  /* 0x0000000664647981 */ /* 0x000ea2000c1e1100 */
[----:B------:R-:W-:Y:S02]  /*29960*/  IADD3 R8, P1, PT, R13, UR12, RZ ;  /* 0x0000000c0d087c10 */ /* 0x000fe4000ff3e0ff */
[----:B------:R-:W-:Y:S01]  /*29970*/  LEA.HI.X.SX32 R5, R10, UR13, 0x1, P0 ;  /* 0x0000000d0a057c11 */ /* 0x000fe200080f0eff */
[----:B------:R-:W-:Y:S01]  /*29980*/  IMAD R10, R33, UR9, R0 ;  /* 0x00000009210a7c24 */ /* 0x000fe2000f8e0200 */
[C---:B------:R-:W-:Y:S01]  /*29990*/  IADD3 R12, P0, PT, R22.reuse, UR12, RZ ;  /* 0x0000000c160c7c10 */ /* 0x040fe2000ff1e0ff */
[----:B0-----:R-:W-:Y:S01]  /*299a0*/  VIADD R137, R37, UR4 ;  /* 0x0000000425897c36 */ /* 0x001fe20008000000 */
[----:B------:R-:W-:Y:S01]  /*299b0*/  LEA.HI.X.SX32 R9, R13, UR13, 0x1, P1 ;  /* 0x0000000d0d097c11 */ /* 0x000fe200088f0eff */
[----:B------:R0:W3:Y:S01]  /*299c0*/  LDG.E.U8 R106, desc[UR6][R4.64] ;  /* 0x00000006046a7981 */ /* 0x0000e2000c1e1100 */
[----:B------:R-:W-:-:S02]  /*299d0*/  LEA.HI.X.SX32 R13, R22, UR13, 0x1, P0 ;  /* 0x0000000d160d7c11 */ /* 0x000fc400080f0eff */
[----:B------:R-:W-:Y:S01]  /*299e0*/  IADD3 R84, P0, PT, R10, UR12, RZ ;  /* 0x0000000c0a547c10 */ /* 0x000fe2000ff1e0ff */
[----:B------:R1:W2:Y:S01]  /*299f0*/  LDG.E.U8 R101, desc[UR6][R8.64] ;  /* 0x0000000608657981 */ /* 0x0002a2000c1e1100 */
[----:B------:R-:W-:-:S03]  /*29a00*/  VIADD R139, R35, UR4 ;  /* 0x00000004238b7c36 */ /* 0x000fc60008000000 */
[----:B------:R4:W2:Y:S01]  /*29a10*/  LDG.E.U8 R95, desc[UR6][R14.64] ;  /* 0x000000060e5f7981 */ /* 0x0008a2000c1e1100 */
[--C-:B0-----:R-:W-:Y:S01]  /*29a20*/  IMAD R5, R137, UR9, R0.reuse ;  /* 0x0000000989057c24 */ /* 0x101fe2000f8e0200 */
[----:B------:R-:W-:Y:S01]  /*29a30*/  LEA.HI.X.SX32 R85, R10, UR13, 0x1, P0 ;  /* 0x0000000d0a557c11 */ /* 0x000fe200080f0eff */
[----:B------:R-:W-:Y:S01]  /*29a40*/  VIADD R47, R47, UR4 ;  /* 0x000000042f2f7c36 */ /* 0x000fe20008000000 */
[----:B------:R-:W2:Y:S01]  /*29a50*/  LDG.E.U8 R38, desc[UR6][R38.64] ;  /* 0x0000000626267981 */ /* 0x000ea2000c1e1100 */
[--C-:B-1----:R-:W-:Y:S01]  /*29a60*/  IMAD R9, R135, UR9, R0.reuse ;  /* 0x0000000987097c24 */ /* 0x102fe2000f8e0200 */
[----:B------:R-:W-:Y:S01]  /*29a70*/  IADD3 R4, P0, PT, R5, UR12, RZ ;  /* 0x0000000c05047c10 */ /* 0x000fe2000ff1e0ff */
[----:B------:R-:W-:Y:S01]  /*29a80*/  VIADD R31, R57, UR4 ;  /* 0x00000004391f7c36 */ /* 0x000fe20008000000 */
[----:B------:R-:W2:Y:S01]  /*29a90*/  LDG.E.U8 R49, desc[UR6][R12.64] ;  /* 0x000000060c317981 */ /* 0x000ea2000c1e1100 */
[----:B----4-:R-:W-:Y:S01]  /*29aa0*/  IMAD R14, R139, UR9, R0 ;  /* 0x000000098b0e7c24 */ /* 0x010fe2000f8e0200 */
[----:B------:R-:W-:-:S02]  /*29ab0*/  LEA.HI.X.SX32 R5, R5, UR13, 0x1, P0 ;  /* 0x0000000d05057c11 */ /* 0x000fc400080f0eff */
[----:B------:R-:W-:Y:S01]  /*29ac0*/  IADD3 R110, P0, PT, R9, UR12, RZ ;  /* 0x0000000c096e7c10 */ /* 0x000fe2000ff1e0ff */
[--C-:B------:R-:W-:Y:S01]  /*29ad0*/  IMAD R8, R47, UR9, R0.reuse ;  /* 0x000000092f087c24 */ /* 0x100fe2000f8e0200 */
[----:B------:R0:W4:Y:S02]  /*29ae0*/  LDG.E.U8 R39, desc[UR6][R6.64] ;  /* 0x0000000606277981 */ /* 0x000124000c1e1100 */
[----:B------:R-:W-:Y:S01]  /*29af0*/  LEA.HI.X.SX32 R111, R9, UR13, 0x1, P0 ;  /* 0x0000000d096f7c11 */ /* 0x000fe200080f0eff */
[--C-:B------:R-:W-:Y:S01]  /*29b00*/  IMAD R9, R31, UR9, R0.reuse ;  /* 0x000000091f097c24 */ /* 0x100fe2000f8e0200 */
[----:B------:R1:W4:Y:S01]  /*29b10*/  LDG.E.U8 R44, desc[UR6][R4.64] ;  /* 0x00000006042c7981 */ /* 0x000322000c1e1100 */
[----:B------:R-:W-:Y:S02]  /*29b20*/  VIADD R165, R67, UR4 ;  /* 0x0000000443a57c36 */ /* 0x000fe40008000000 */
[----:B------:R-:W-:Y:S01]  /*29b30*/  VIADD R169, R71, UR4 ;  /* 0x0000000447a97c36 */ /* 0x000fe20008000000 */
[----:B------:R1:W4:Y:S01]  /*29b40*/  LDG.E.U8 R116, desc[UR6][R116.64] ;  /* 0x0000000674747981 */ /* 0x000322000c1e1100 */
[C---:B0-----:R-:W-:Y:S01]  /*29b50*/  IADD3 R6, P1, PT, R14.reuse, UR12, RZ ;  /* 0x0000000c0e067c10 */ /* 0x041fe2000ff3e0ff */
[--C-:B------:R-:W-:Y:S01]  /*29b60*/  IMAD R10, R165, UR9, R0.reuse ;  /* 0x00000009a50a7c24 */ /* 0x100fe2000f8e0200 */
[----:B------:R-:W-:Y:S01]  /*29b70*/  IADD3 R12, P0, PT, R9, UR12, RZ ;  /* 0x0000000c090c7c10 */ /* 0x000fe2000ff1e0ff */
[----:B------:R-:W-:Y:S01]  /*29b80*/  VIADD R21, R21, UR4 ;  /* 0x0000000415157c36 */ /* 0x000fe20008000000 */
[----:B------:R-:W-:Y:S01]  /*29b90*/  LEA.HI.X.SX32 R7, R14, UR13, 0x1, P1 ;  /* 0x0000000d0e077c11 */ /* 0x000fe200088f0eff */
[--C-:B-1----:R-:W-:Y:S01]  /*29ba0*/  IMAD R4, R169, UR9, R0.reuse ;  /* 0x00000009a9047c24 */ /* 0x102fe2000f8e0200 */
[C---:B------:R-:W-:Y:S01]  /*29bb0*/  IADD3 R130, P1, PT, R8.reuse, UR12, RZ ;  /* 0x0000000c08827c10 */ /* 0x040fe2000ff3e0ff */
[----:B------:R-:W-:Y:S01]  /*29bc0*/  IMAD R5, R21, UR9, R0 ;  /* 0x0000000915057c24 */ /* 0x000fe2000f8e0200 */
[----:B------:R-:W-:Y:S01]  /*29bd0*/  LEA.HI.X.SX32 R13, R9, UR13, 0x1, P0 ;  /* 0x0000000d090d7c11 */ /* 0x000fe200080f0eff */
[----:B------:R0:W4:Y:S01]  /*29be0*/  LDG.E.U8 R51, desc[UR6][R6.64] ;  /* 0x0000000606337981 */ /* 0x000122000c1e1100 */
[----:B------:R-:W-:Y:S01]  /*29bf0*/  LEA.HI.X.SX32 R131, R8, UR13, 0x1, P1 ;  /* 0x0000000d08837c11 */ /* 0x000fe200088f0eff */
[----:B------:R-:W-:Y:S01]  /*29c00*/  VIADD R117, R73, UR4 ;  /* 0x0000000449757c36 */ /* 0x000fe20008000000 */
[----:B------:R-:W-:Y:S01]  /*29c10*/  IADD3 R8, P1, PT, R10, UR12, RZ ;  /* 0x0000000c0a087c10 */ /* 0x000fe2000ff3e0ff */
[----:B------:R-:W-:Y:S01]  /*29c20*/  VIADD R115, R29, UR4 ;  /* 0x000000041d737c36 */ /* 0x000fe20008000000 */
[----:B------:R1:W4:Y:S01]  /*29c30*/  LDG.E.U8 R89, desc[UR6][R12.64] ;  /* 0x000000060c597981 */ /* 0x000322000c1e1100 */
[----:B------:R-:W-:-:S02]  /*29c40*/  VIADD R129, R129, UR4 ;  /* 0x0000000481817c36 */ /* 0x000fc40008000000 */
[----:B------:R-:W-:Y:S01]  /*29c50*/  VIADD R91, R33, UR4 ;  /* 0x00000004215b7c36 */ /* 0x000fe20008000000 */
[----:B------:R-:W4:Y:S01]  /*29c60*/  LDG.E.U8 R118, desc[UR6][R118.64] ;  /* 0x0000000676767981 */ /* 0x000f22000c1e1100 */
[----:B0-----:R-:W-:Y:S01]  /*29c70*/  IADD3 R6, P0, PT, R4, UR12, RZ ;  /* 0x0000000c04067c10 */ /* 0x001fe2000ff1e0ff */
[--C-:B------:R-:W-:Y:S01]  /*29c80*/  IMAD R14, R117, UR9, R0.reuse ;  /* 0x00000009750e7c24 */ /* 0x100fe2000f8e0200 */
[----:B------:R-:W-:Y:S01]  /*29c90*/  LEA.HI.X.SX32 R9, R10, UR13, 0x1, P1 ;  /* 0x0000000d0a097c11 */ /* 0x000fe200088f0eff */
[--C-:B------:R-:W-:Y:S01]  /*29ca0*/  IMAD R10, R115, UR9, R0.reuse ;  /* 0x00000009730a7c24 */ /* 0x100fe2000f8e0200 */
[----:B------:R-:W-:Y:S01]  /*29cb0*/  LEA.HI.X.SX32 R7, R4, UR13, 0x1, P0 ;  /* 0x0000000d04077c11 */ /* 0x000fe200080f0eff */
[----:B------:R-:W-:Y:S01]  /*29cc0*/  VIADD R139, R139, UR4 ;  /* 0x000000048b8b7c36 */ /* 0x000fe20008000000 */
[----:B------:R-:W-:Y:S01]  /*29cd0*/  IADD3 R4, P0, PT, R5, UR12, RZ ;  /* 0x0000000c05047c10 */ /* 0x000fe2000ff1e0ff */
[----:B------:R0:W4:Y:S01]  /*29ce0*/  LDG.E.U8 R145, desc[UR6][R8.64] ;  /* 0x0000000608917981 */ /* 0x000122000c1e1100 */
[C---:B------:R-:W-:Y:S01]  /*29cf0*/  IADD3 R36, P1, PT, R14.reuse, UR12, RZ ;  /* 0x0000000c0e247c10 */ /* 0x040fe2000ff3e0ff */
[--C-:B-1----:R-:W-:Y:S01]  /*29d00*/  IMAD R12, R129, UR9, R0.reuse ;  /* 0x00000009810c7c24 */ /* 0x102fe2000f8e0200 */
[----:B------:R-:W-:Y:S01]  /*29d10*/  LEA.HI.X.SX32 R5, R5, UR13, 0x1, P0 ;  /* 0x0000000d05057c11 */ /* 0x000fe200080f0eff */
[----:B------:R-:W-:Y:S01]  /*29d20*/  IMAD R13, R91, UR9, R0 ;  /* 0x000000095b0d7c24 */ /* 0x000fe2000f8e0200 */
[----:B------:R-:W4:Y:S01]  /*29d30*/  LDG.E.U8 R74, desc[UR6][R74.64] ;  /* 0x000000064a4a7981 */ /* 0x000f22000c1e1100 */
[----:B------:R-:W-:Y:S01]  /*29d40*/  VIADD R137, R137, UR4 ;  /* 0x0000000489897c36 */ /* 0x000fe20008000000 */
[----:B------:R-:W-:-:S02]  /*29d50*/  LEA.HI.X.SX32 R37, R14, UR13, 0x1, P1 ;  /* 0x0000000d0e257c11 */ /* 0x000fc400088f0eff */
[----:B------:R1:W4:Y:S01]  /*29d60*/  LDG.E.U8 R94, desc[UR6][R6.64] ;  /* 0x00000006065e7981 */ /* 0x000322000c1e1100 */
[C---:B0-----:R-:W-:Y:S01]  /*29d70*/  IADD3 R8, P0, PT, R10.reuse, UR12, RZ ;  /* 0x0000000c0a087c10 */ /* 0x041fe2000ff1e0ff */
[----:B------:R-:W-:Y:S02]  /*29d80*/  VIADD R167, R47, UR4 ;  /* 0x000000042fa77c36 */ /* 0x000fe40008000000 */
[----:B------:R0:W2:Y:S01]  /*29d90*/  LDG.E.U8 R35, desc[UR6][R4.64] ;  /* 0x0000000604237981 */ /* 0x0000a2000c1e1100 */
[----:B------:R-:W-:Y:S01]  /*29da0*/  LEA.HI.X.SX32 R9, R10, UR13, 0x1, P0 ;  /* 0x0000000d0a097c11 */ /* 0x000fe200080f0eff */
[----:B------:R-:W-:Y:S01]  /*29db0*/  IMAD R10, R139, UR9, R0 ;  /* 0x000000098b0a7c24 */ /* 0x000fe2000f8e0200 */
[----:B------:R-:W-:Y:S01]  /*29dc0*/  IADD3 R126, P0, PT, R13, UR12, RZ ;  /* 0x0000000c0d7e7c10 */ /* 0x000fe2000ff1e0ff */
[----:B------:R-:W-:Y:S01]  /*29dd0*/  VIADD R21, R21, UR4 ;  /* 0x0000000415157c36 */ /* 0x000fe20008000000 */
[----:B------:R-:W4:Y:S01]  /*29de0*/  LDG.E.U8 R130, desc[UR6][R130.64] ;  /* 0x0000000682827981 */ /* 0x000f22000c1e1100 */
[----:B-1----:R-:W-:Y:S01]  /*29df0*/  IADD3 R6, P1, PT, R12, UR12, RZ ;  /* 0x0000000c0c067c10 */ /* 0x002fe2000ff3e0ff */
[----:B------:R-:W-:-:S02]  /*29e00*/  VIADD R135, R135, UR4 ;  /* 0x0000000487877c36 */ /* 0x000fc40008000000 */
[----:B------:R-:W4:Y:S01]  /*29e10*/  LDG.E.U8 R110, desc[UR6][R110.64] ;  /* 0x000000066e6e7981 */ /* 0x000f22000c1e1100 */
[--C-:B0-----:R-:W-:Y:S01]  /*29e20*/  IMAD R5, R137, UR9, R0.reuse ;  /* 0x0000000989057c24 */ /* 0x101fe2000f8e0200 */
[----:B------:R-:W-:Y:S01]  /*29e30*/  LEA.HI.X.SX32 R7, R12, UR13, 0x1, P1 ;  /* 0x0000000d0c077c11 */ /* 0x000fe200088f0eff */
[--C-:B------:R-:W-:Y:S01]  /*29e40*/  IMAD R12, R167, UR9, R0.reuse ;  /* 0x00000009a70c7c24 */ /* 0x100fe2000f8e0200 */
[----:B------:R-:W-:Y:S01]  /*29e50*/  LEA.HI.X.SX32 R127, R13, UR13, 0x1, P0 ;  /* 0x0000000d0d7f7c11 */ /* 0x000fe200080f0eff */
[----:B------:R0:W4:Y:S01]  /*29e60*/  LDG.E.U8 R90, desc[UR6][R8.64] ;  /* 0x00000006085a7981 */ /* 0x000122000c1e1100 */
[C---:B------:R-:W-:Y:S02]  /*29e70*/  IADD3 R132, P1, PT, R10.reuse, UR12, RZ ;  /* 0x0000000c0a847c10 */ /* 0x040fe4000ff3e0ff */
[----:B------:R-:W-:Y:S01]  /*29e80*/  IADD3 R4, P0, PT, R5, UR12, RZ ;  /* 0x0000000c05047c10 */ /* 0x000fe2000ff1e0ff */
[----:B------:R1:W4:Y:S01]  /*29e90*/  LDG.E.U8 R122, desc[UR6][R6.64] ;  /* 0x00000006067a7981 */ /* 0x000322000c1e1100 */
[----:B------:R-:W-:Y:S01]  /*29ea0*/  LEA.HI.X.SX32 R133, R10, UR13, 0x1, P1 ;  /* 0x0000000d0a857c11 */ /* 0x000fe200088f0eff */
[--C-:B------:R-:W-:Y:S01]  /*29eb0*/  IMAD R10, R21, UR9, R0.reuse ;  /* 0x00000009150a7c24 */ /* 0x100fe2000f8e0200 */
[----:B------:R-:W-:Y:S01]  /*29ec0*/  LEA.HI.X.SX32 R5, R5, UR13, 0x1, P0 ;  /* 0x0000000d05057c11 */ /* 0x000fe200080f0eff */
[----:B------:R-:W-:Y:S01]  /*29ed0*/  VIADD R21, R21, UR4 ;  /* 0x0000000415157c36 */ /* 0x000fe20008000000 */
[----:B------:R-:W4:Y:S01]  /*29ee0*/  LDG.E.U8 R126, desc[UR6][R126.64] ;  /* 0x000000067e7e7981 */ /* 0x000f22000c1e1100 */
[----:B0-----:R-:W-:Y:S01]  /*29ef0*/  IADD3 R8, P0, PT, R12, UR12, RZ ;  /* 0x0000000c0c087c10 */ /* 0x001fe2000ff1e0ff */
[----:B------:R-:W-:-:S02]  /*29f00*/  IMAD R15, R135, UR9, R0 ;  /* 0x00000009870f7c24 */ /* 0x000fc4000f8e0200 */
[----:B------:R0:W4:Y:S01]  /*29f10*/  LDG.E.U8 R114, desc[UR6][R4.64] ;  /* 0x0000000604727981 */ /* 0x000122000c1e1100 */
[----:B------:R-:W-:Y:S01]  /*29f20*/  LEA.HI.X.SX32 R9, R12, UR13, 0x1, P0 ;  /* 0x0000000d0c097c11 */ /* 0x000fe200080f0eff */
[C-C-:B-1----:R-:W-:Y:S01]  /*29f30*/  IMAD R7, R21.reuse, UR9, R0.reuse ;  /* 0x0000000915077c24 */ /* 0x142fe2000f8e0200 */
[C---:B------:R-:W-:Y:S01]  /*29f40*/  IADD3 R28, P0, PT, R10.reuse, UR12, RZ ;  /* 0x0000000c0a1c7c10 */ /* 0x040fe2000ff1e0ff */
[----:B------:R-:W-:Y:S01]  /*29f50*/  VIADD R21, R21, UR4 ;  /* 0x0000000415157c36 */ /* 0x000fe20008000000 */
[----:B------:R-:W4:Y:S02]  /*29f60*/  LDG.E.U8 R36, desc[UR6][R36.64] ;  /* 0x0000000624247981 */ /* 0x000f24000c1e1100 */
[----:B------:R-:W-:Y:S01]  /*29f70*/  LEA.HI.X.SX32 R29, R10, UR13, 0x1, P0 ;  /* 0x0000000d0a1d7c11 */ /* 0x000fe200080f0eff */
[----:B------:R-:W-:Y:S01]  /*29f80*/  IMAD R10, R21, UR9, R0 ;  /* 0x00000009150a7c24 */ /* 0x000fe2000f8e0200 */
[C---:B------:R-:W-:Y:S01]  /*29f90*/  IADD3 R6, P0, PT, R7.reuse, UR12, RZ ;  /* 0x0000000c07067c10 */ /* 0x040fe2000ff1e0ff */
[----:B------:R1:W4:Y:S03]  /*29fa0*/  LDG.E.U8 R127, desc[UR6][R8.64] ;  /* 0x00000006087f7981 */ /* 0x000326000c1e1100 */
[----:B------:R-:W-:Y:S01]  /*29fb0*/  LEA.HI.X.SX32 R7, R7, UR13, 0x1, P0 ;  /* 0x0000000d07077c11 */ /* 0x000fe200080f0eff */
[----:B------:R1:W2:Y:S01]  /*29fc0*/  LDG.E.U8 R22, desc[UR6][R28.64] ;  /* 0x000000061c167981 */ /* 0x0002a2000c1e1100 */
[----:B------:R-:W-:-:S02]  /*29fd0*/  IADD3 R12, P0, PT, R10, UR12, RZ ;  /* 0x0000000c0a0c7c10 */ /* 0x000fc4000ff1e0ff */
[C---:B0-----:R-:W-:Y:S01]  /*29fe0*/  IADD3 R4, P1, PT, R15.reuse, UR12, RZ ;  /* 0x0000000c0f047c10 */ /* 0x041fe2000ff3e0ff */
[----:B------:R0:W4:Y:S01]  /*29ff0*/  LDG.E.U8 R14, desc[UR6][R6.64] ;  /* 0x00000006060e7981 */ /* 0x000122000c1e1100 */
[----:B------:R-:W-:Y:S02]  /*2a000*/  LEA.HI.X.SX32 R13, R10, UR13, 0x1, P0 ;  /* 0x0000000d0a0d7c11 */ /* 0x000fe400080f0eff */
[----:B------:R-:W-:Y:S01]  /*2a010*/  LEA.HI.X.SX32 R5, R15, UR13, 0x1, P1 ;  /* 0x0000000d0f057c11 */ /* 0x000fe200088f0eff */
[----:B------:R-:W-:Y:S01]  /*2a020*/  VIADD R21, R21, UR4 ;  /* 0x0000000415157c36 */ /* 0x000fe20008000000 */
[----:B------:R-:W4:Y:S04]  /*2a030*/  LDG.E.U8 R84, desc[UR6][R84.64] ;  /* 0x0000000654547981 */ /* 0x000f28000c1e1100 */
[----:B------:R0:W4:Y:S01]  /*2a040*/  LDG.E.U8 R15, desc[UR6][R12.64] ;  /* 0x000000060c0f7981 */ /* 0x000122000c1e1100 */
[----:B-1----:R-:W-:-:S02]  /*2a050*/  IMAD R9, R21, UR9, R0 ;  /* 0x0000000915097c24 */ /* 0x002fc4000f8e0200 */
[----:B------:R-:W-:Y:S01]  /*2a060*/  VIADD R21, R21, UR4 ;  /* 0x0000000415157c36 */ /* 0x000fe20008000000 */
[----:B------:R-:W4:Y:S02]  /*2a070*/  LDG.E.U8 R132, desc[UR6][R132.64] ;  /* 0x0000000684847981 */ /* 0x000f24000c1e1100 */
[----:B------:R-:W-:Y:S01]  /*2a080*/  IADD3 R8, P0, PT, R9, UR12, RZ ;  /* 0x0000000c09087c10 */ /* 0x000fe2000ff1e0ff */
[C-C-:B------:R-:W-:Y:S02]  /*2a090*/  IMAD R10, R21.reuse, UR9, R0.reuse ;  /* 0x00000009150a7c24 */ /* 0x140fe4000f8e0200 */
[----:B------:R-:W-:Y:S01]  /*2a0a0*/  VIADD R29, R21, UR4 ;  /* 0x00000004151d7c36 */ /* 0x000fe20008000000 */
[----:B------:R-:W-:Y:S01]  /*2a0b0*/  LEA.HI.X.SX32 R9, R9, UR13, 0x1, P0 ;  /* 0x0000000d09097c11 */ /* 0x000fe200080f0eff */
[----:B------:R1:W4:Y:S01]  /*2a0c0*/  LDG.E.U8 R21, desc[UR6][R4.64] ;  /* 0x0000000604157981 */ /* 0x000322000c1e1100 */
[----:B0-----:R-:W-:Y:S01]  /*2a0d0*/  IADD3 R6, P0, PT, R10, UR12, RZ ;  /* 0x0000000c0a067c10 */ /* 0x001fe2000ff1e0ff */
[----:B------:R-:W-:-:S02]  /*2a0e0*/  IMAD R28, R29, UR9, R0 ;  /* 0x000000091d1c7c24 */ /* 0x000fc4000f8e0200 */
[----:B------:R-:W-:Y:S01]  /*2a0f0*/  VIADD R29, R29, UR4 ;  /* 0x000000041d1d7c36 */ /* 0x000fe20008000000 */
[----:B------:R-:W-:Y:S01]  /*2a100*/  LEA.HI.X.SX32 R7, R10, UR13, 0x1, P0 ;  /* 0x0000000d0a077c11 */ /* 0x000fe200080f0eff */
[----:B------:R0:W4:Y:S01]  /*2a110*/  LDG.E.U8 R104, desc[UR6][R8.64] ;  /* 0x0000000608687981 */ /* 0x000122000c1e1100 */
[C---:B------:R-:W-:Y:S01]  /*2a120*/  IADD3 R12, P0, PT, R28.reuse, UR12, RZ ;  /* 0x0000000c1c0c7c10 */ /* 0x040fe2000ff1e0ff */
[C---:B------:R-:W-:Y:S02]  /*2a130*/  IMAD R10, R29.reuse, UR9, R0 ;  /* 0x000000091d0a7c24 */ /* 0x040fe4000f8e0200 */
[----:B-1----:R-:W-:Y:S01]  /*2a140*/  VIADD R5, R29, UR4 ;  /* 0x000000041d057c36 */ /* 0x002fe20008000000 */
[----:B------:R-:W-:Y:S01]  /*2a150*/  LEA.HI.X.SX32 R13, R28, UR13, 0x1, P0 ;  /* 0x0000000d1c0d7c11 */ /* 0x000fe200080f0eff */
[----:B------:R1:W4:Y:S01]  /*2a160*/  LDG.E.U8 R57, desc[UR6][R6.64] ;  /* 0x0000000606397981 */ /* 0x000322000c1e1100 */
[----:B------:R-:W-:Y:S01]  /*2a170*/  IADD3 R102, P0, PT, R10, UR12, RZ ;  /* 0x0000000c0a667c10 */ /* 0x000fe2000ff1e0ff */
[----:B------:R-:W-:-:S02]  /*2a180*/  VIADD R131, R31, UR4 ;  /* 0x000000041f837c36 */ /* 0x000fc40008000000 */
[C-C-:B0-----:R-:W-:Y:S01]  /*2a190*/  IMAD R9, R5.reuse, UR9, R0.reuse ;  /* 0x0000000905097c24 */ /* 0x141fe2000f8e0200 */
[----:B------:R-:W-:Y:S01]  /*2a1a0*/  LEA.HI.X.SX32 R103, R10, UR13, 0x1, P0 ;  /* 0x0000000d0a677c11 */ /* 0x000fe200080f0eff */
[----:B------:R-:W-:Y:S01]  /*2a1b0*/  VIADD R31, R5, UR4 ;  /* 0x00000004051f7c36 */ /* 0x000fe20008000000 */
[----:B------:R0:W4:Y:S01]  /*2a1c0*/  LDG.E.U8 R29, desc[UR6][R12.64] ;  /* 0x000000060c1d7981 */ /* 0x000122000c1e1100 */
[--C-:B------:R-:W-:Y:S01]  /*2a1d0*/  IMAD R30, R131, UR9, R0.reuse ;  /* 0x00000009831e7c24 */ /* 0x100fe2000f8e0200 */
[----:B------:R-:W-:Y:S02]  /*2a1e0*/  IADD3 R8, P0, PT, R9, UR12, RZ ;  /* 0x0000000c09087c10 */ /* 0x000fe4000ff1e0ff */
[----:B------:R-:W4:Y:S01]  /*2a1f0*/  LDG.E.U8 R102, desc[UR6][R102.64] ;  /* 0x0000000666667981 */ /* 0x000f22000c1e1100 */
[C---:B-1----:R-:W-:Y:S02]  /*2a200*/  IMAD R7, R31.reuse, UR9, R0 ;  /* 0x000000091f077c24 */ /* 0x042fe4000f8e0200 */
[----:B------:R-:W-:Y:S01]  /*2a210*/  VIADD R31, R31, UR4 ;  /* 0x000000041f1f7c36 */ /* 0x000fe20008000000 */
[----:B------:R-:W-:-:S02]  /*2a220*/  LEA.HI.X.SX32 R9, R9, UR13, 0x1, P0 ;  /* 0x0000000d09097c11 */ /* 0x000fc400080f0eff */
[C---:B------:R-:W-:Y:S01]  /*2a230*/  IADD3 R4, P1, PT, R30.reuse, UR12, RZ ;  /* 0x0000000c1e047c10 */ /* 0x040fe2000ff3e0ff */
[--C-:B------:R-:W-:Y:S01]  /*2a240*/  IMAD R10, R31, UR9, R0.reuse ;  /* 0x000000091f0a7c24 */ /* 0x100fe2000f8e0200 */
[----:B------:R-:W-:Y:S01]  /*2a250*/  IADD3 R6, P0, PT, R7, UR12, RZ ;  /* 0x0000000c07067c10 */ /* 0x000fe2000ff1e0ff */
[----:B------:R-:W-:Y:S01]  /*2a260*/  VIADD R31, R31, UR4 ;  /* 0x000000041f1f7c36 */ /* 0x000fe20008000000 */
[----:B------:R-:W-:Y:S01]  /*2a270*/  LEA.HI.X.SX32 R5, R30, UR13, 0x1, P1 ;  /* 0x0000000d1e057c11 */ /* 0x000fe200088f0eff */
[----:B------:R-:W4:Y:S01]  /*2a280*/  LDG.E.U8 R80, desc[UR6][R8.64] ;  /* 0x0000000608507981 */ /* 0x000f22000c1e1100 */
[----:B------:R-:W-:Y:S01]  /*2a290*/  LEA.HI.X.SX32 R7, R7, UR13, 0x1, P0 ;  /* 0x0000000d07077c11 */ /* 0x000fe200080f0eff */
[C-C-:B0-----:R-:W-:Y:S01]  /*2a2a0*/  IMAD R12, R31.reuse, UR9, R0.reuse ;  /* 0x000000091f0c7c24 */ /* 0x141fe2000f8e0200 */
[C---:B------:R-:W-:Y:S01]  /*2a2b0*/  IADD3 R30, P0, PT, R10.reuse, UR12, RZ ;  /* 0x0000000c0a1e7c10 */ /* 0x040fe2000ff1e0ff */
[----:B------:R-:W-:Y:S01]  /*2a2c0*/  VIADD R13, R31, UR4 ;  /* 0x000000041f0d7c36 */ /* 0x000fe20008000000 */
[----:B------:R0:W4:Y:S02]  /*2a2d0*/  LDG.E.U8 R88, desc[UR6][R4.64] ;  /* 0x0000000604587981 */ /* 0x000124000c1e1100 */
[----:B------:R-:W-:Y:S01]  /*2a2e0*/  LEA.HI.X.SX32 R31, R10, UR13, 0x1, P0 ;  /* 0x0000000d0a1f7c11 */ /* 0x000fe200080f0eff */
[C---:B------:R-:W-:Y:S01]  /*2a2f0*/  IMAD R10, R13.reuse, UR9, R0 ;  /* 0x000000090d0a7c24 */ /* 0x040fe2000f8e0200 */
[----:B------:R1:W4:Y:S01]  /*2a300*/  LDG.E.U8 R119, desc[UR6][R6.64] ;  /* 0x0000000606777981 */ /* 0x000322000c1e1100 */
[----:B------:R-:W-:-:S03]  /*2a310*/  VIADD R13, R13, UR4 ;  /* 0x000000040d0d7c36 */ /* 0x000fc60008000000 */
[----:B------:R5:W4:Y:S01]  /*2a320*/  LDG.E.U8 R30, desc[UR6][R30.64] ;  /* 0x000000061e1e7981 */ /* 0x000b22000c1e1100 */
[----:B0-----:R-:W-:-:S04]  /*2a330*/  IADD3 R4, P0, PT, R12, UR12, RZ ;  /* 0x0000000c0c047c10 */ /* 0x001fc8000ff1e0ff */
[----:B------:R-:W-:Y:S01]  /*2a340*/  LEA.HI.X.SX32 R5, R12, UR13, 0x1, P0 ;  /* 0x0000000d0c057c11 */ /* 0x000fe200080f0eff */
[C-C-:B------:R-:W-:Y:S01]  /*2a350*/  IMAD R9, R13.reuse, UR9, R0.reuse ;  /* 0x000000090d097c24 */ /* 0x140fe2000f8e0200 */
[C---:B------:R-:W-:Y:S01]  /*2a360*/  IADD3 R32, P0, PT, R10.reuse, UR12, RZ ;  /* 0x0000000c0a207c10 */ /* 0x040fe2000ff1e0ff */
[----:B------:R-:W-:Y:S02]  /*2a370*/  VIADD R13, R13, UR4 ;  /* 0x000000040d0d7c36 */ /* 0x000fe40008000000 */
[----:B------:R-:W4:Y:S01]  /*2a380*/  LDG.E.U8 R111, desc[UR6][R4.64] ;  /* 0x00000006046f7981 */ /* 0x000f22000c1e1100 */
[----:B------:R-:W-:Y:S01]  /*2a390*/  LEA.HI.X.SX32 R33, R10, UR13, 0x1, P0 ;  /* 0x0000000d0a217c11 */ /* 0x000fe200080f0eff */
[--C-:B-1----:R-:W-:Y:S01]  /*2a3a0*/  IMAD R7, R13, UR9, R0.reuse ;  /* 0x000000090d077c24 */ /* 0x102fe2000f8e0200 */
[----:B------:R-:W-:Y:S01]  /*2a3b0*/  IADD3 R8, P0, PT, R9, UR12, RZ ;  /* 0x0000000c09087c10 */ /* 0x000fe2000ff1e0ff */
[----:B------:R-:W-:Y:S02]  /*2a3c0*/  VIADD R13, R13, UR4 ;  /* 0x000000040d0d7c36 */ /* 0x000fe40008000000 */
[----:B------:R0:W4:Y:S01]  /*2a3d0*/  LDG.E.U8 R78, desc[UR6][R32.64] ;  /* 0x00000006204e7981 */ /* 0x000122000c1e1100 */
[----:B------:R-:W-:Y:S01]  /*2a3e0*/  LEA.HI.X.SX32 R9, R9, UR13, 0x1, P0 ;  /* 0x0000000d09097c11 */ /* 0x000fe200080f0eff */
[----:B------:R-:W-:Y:S01]  /*2a3f0*/  IMAD R10, R13, UR9, R0 ;  /* 0x000000090d0a7c24 */ /* 0x000fe2000f8e0200 */
[----:B------:R-:W-:Y:S01]  /*2a400*/  IADD3 R6, P0, PT, R7, UR12, RZ ;  /* 0x0000000c07067c10 */ /* 0x000fe2000ff1e0ff */
[----:B------:R-:W-:-:S02]  /*2a410*/  VIADD R13, R13, UR4 ;  /* 0x000000040d0d7c36 */ /* 0x000fc40008000000 */
[----:B------:R-:W-:Y:S01]  /*2a420*/  VIADD R165, R165, UR4 ;  /* 0x00000004a5a57c36 */ /* 0x000fe20008000000 */
[----:B------:R-:W-:Y:S01]  /*2a430*/  LEA.HI.X.SX32 R7, R7, UR13, 0x1, P0 ;  /* 0x0000000d07077c11 */ /* 0x000fe200080f0eff */
[C-C-:B-----5:R-:W-:Y:S01]  /*2a440*/  IMAD R31, R13.reuse, UR9, R0.reuse ;  /* 0x000000090d1f7c24 */ /* 0x160fe2000f8e0200 */
[C---:B------:R-:W-:Y:S01]  /*2a450*/  IADD3 R12, P0, PT, R10.reuse, UR12, RZ ;  /* 0x0000000c0a0c7c10 */ /* 0x040fe2000ff1e0ff */
[----:B0-----:R-:W-:Y:S01]  /*2a460*/  VIADD R33, R13, UR4 ;  /* 0x000000040d217c36 */ /* 0x001fe20008000000 */
[----:B------:R0:W5:Y:S01]  /*2a470*/  LDG.E.U8 R141, desc[UR6][R8.64] ;  /* 0x00000006088d7981 */ /* 0x000162000c1e1100 */
[--C-:B------:R-:W-:Y:S01]  /*2a480*/  IMAD R34, R165, UR9, R0.reuse ;  /* 0x00000009a5227c24 */ /* 0x100fe2000f8e0200 */
[----:B------:R-:W-:Y:S01]  /*2a490*/  LEA.HI.X.SX32 R13, R10, UR13, 0x1, P0 ;  /* 0x0000000d0a0d7c11 */ /* 0x000fe200080f0eff */
[----:B------:R-:W-:Y:S01]  /*2a4a0*/  IMAD R10, R33, UR9, R0 ;  /* 0x00000009210a7c24 */ /* 0x000fe2000f8e0200 */
[----:B------:R-:W-:Y:S01]  /*2a4b0*/  IADD3 R72, P0, PT, R31, UR12, RZ ;  /* 0x0000000c1f487c10 */ /* 0x000fe2000ff1e0ff */
[----:B------:R-:W-:Y:S01]  /*2a4c0*/  VIADD R33, R33, UR4 ;  /* 0x0000000421217c36 */ /* 0x000fe20008000000 */
[----:B------:R1:W5:Y:S01]  /*2a4d0*/  LDG.E.U8 R28, desc[UR6][R6.64] ;  /* 0x00000006061c7981 */ /* 0x000362000c1e1100 */
[----:B------:R-:W-:-:S02]  /*2a4e0*/  IADD3 R4, P1, PT, R34, UR12, RZ ;  /* 0x0000000c22047c10 */ /* 0x000fc4000ff3e0ff */
[----:B------:R-:W-:Y:S01]  /*2a4f0*/  LEA.HI.X.SX32 R73, R31, UR13, 0x1, P0 ;  /* 0x0000000d1f497c11 */ /* 0x000fe200080f0eff */
[----:B------:R1:W5:Y:S01]  /*2a500*/  LDG.E.U8 R67, desc[UR6][R12.64] ;  /* 0x000000060c437981 */ /* 0x000362000c1e1100 */
[----:B0-----:R-:W-:Y:S01]  /*2a510*/  IADD3 R8, P0, PT, R10, UR12, RZ ;  /* 0x0000000c0a087c10 */ /* 0x001fe2000ff1e0ff */
[C-C-:B------:R-:W-:Y:S02]  /*2a520*/  IMAD R31, R33.reuse, UR9, R0.reuse ;  /* 0x00000009211f7c24 */ /* 0x140fe4000f8e0200 */
[----:B------:R-:W-:Y:S01]  /*2a530*/  VIADD R37, R33, UR4 ;  /* 0x0000000421257c36 */ /* 0x000fe20008000000 */
[----:B------:R-:W-:Y:S01]  /*2a540*/  LEA.HI.X.SX32 R5, R34, UR13, 0x1, P1 ;  /* 0x0000000d22057c11 */ /* 0x000fe200088f0eff */
[----:B------:R-:W-:Y:S01]  /*2a550*/  VIADD R169, R169, UR4 ;  /* 0x00000004a9a97c36 */ /* 0x000fe20008000000 */
[----:B------:R-:W-:Y:S01]  /*2a560*/  LEA.HI.X.SX32 R9, R10, UR13, 0x1, P0 ;  /* 0x0000000d0a097c11 */ /* 0x000fe200080f0eff */
[--C-:B------:R-:W-:Y:S01]  /*2a570*/  IMAD R10, R37, UR9, R0.reuse ;  /* 0x00000009250a7c24 */ /* 0x100fe2000f8e0200 */
[----:B-1----:R-:W-:Y:S01]  /*2a580*/  IADD3 R6, P0, PT, R31, UR12, RZ ;  /* 0x0000000c1f067c10 */ /* 0x002fe2000ff1e0ff */
[----:B------:R-:W-:Y:S01]  /*2a590*/  VIADD R117, R117, UR4 ;  /* 0x0000000475757c36 */ /* 0x000fe20008000000 */
[----:B------:R0:W5:Y:S01]  /*2a5a0*/  LDG.E.U8 R144, desc[UR6][R4.64] ;  /* 0x0000000604907981 */ /* 0x000162000c1e1100 */
[--C-:B------:R-:W-:Y:S01]  /*2a5b0*/  IMAD R13, R169, UR9, R0.reuse ;  /* 0x00000009a90d7c24 */ /* 0x100fe2000f8e0200 */
[----:B------:R-:W-:Y:S01]  /*2a5c0*/  LEA.HI.X.SX32 R7, R31, UR13, 0x1, P0 ;  /* 0x0000000d1f077c11 */ /* 0x000fe200080f0eff */
[----:B------:R-:W-:Y:S01]  /*2a5d0*/  IMAD R31, R117, UR9, R0 ;  /* 0x00000009751f7c24 */ /* 0x000fe2000f8e0200 */
[----:B------:R-:W5:Y:S01]  /*2a5e0*/  LDG.E.U8 R72, desc[UR6][R72.64] ;  /* 0x0000000648487981 */ /* 0x000f62000c1e1100 */
[----:B------:R-:W-:Y:S01]  /*2a5f0*/  VIADD R115, R115, UR4 ;  /* 0x0000000473737c36 */ /* 0x000fe20008000000 */
[----:B------:R-:W-:-:S02]  /*2a600*/  IADD3 R32, P1, PT, R13, UR12, RZ ;  /* 0x0000000c0d207c10 */ /* 0x000fc4000ff3e0ff */
[----:B------:R1:W5:Y:S01]  /*2a610*/  LDG.E.U8 R75, desc[UR6][R8.64] ;  /* 0x00000006084b7981 */ /* 0x000362000c1e1100 */
[C---:B0-----:R-:W-:Y:S01]  /*2a620*/  IADD3 R4, P0, PT, R10.reuse, UR12, RZ ;  /* 0x0000000c0a047c10 */ /* 0x041fe2000ff1e0ff */
[----:B------:R-:W-:Y:S02]  /*2a630*/  VIADD R37, R37, UR4 ;  /* 0x0000000425257c36 */ /* 0x000fe40008000000 */
[----:B------:R-:W5:Y:S01]  /*2a640*/  LDG.E.U8 R66, desc[UR6][R6.64] ;  /* 0x0000000606427981 */ /* 0x000f62000c1e1100 */
[----:B------:R-:W-:Y:S02]  /*2a650*/  LEA.HI.X.SX32 R5, R10, UR13, 0x1, P0 ;  /* 0x0000000d0a057c11 */ /* 0x000fe400080f0eff */
[----:B------:R-:W-:Y:S01]  /*2a660*/  IADD3 R12, P0, PT, R31, UR12, RZ ;  /* 0x0000000c1f0c7c10 */ /* 0x000fe2000ff1e0ff */
[--C-:B-1----:R-:W-:Y:S01]  /*2a670*/  IMAD R9, R115, UR9, R0.reuse ;  /* 0x0000000973097c24 */ /* 0x102fe2000f8e0200 */
[----:B------:R-:W-:Y:S01]  /*2a680*/  LEA.HI.X.SX32 R33, R13, UR13, 0x1, P1 ;  /* 0x0000000d0d217c11 */ /* 0x000fe200088f0eff */
[----:B------:R0:W5:Y:S01]  /*2a690*/  LDG.E.U8 R71, desc[UR6][R4.64] ;  /* 0x0000000604477981 */ /* 0x000162000c1e1100 */
[----:B------:R-:W-:Y:S01]  /*2a6a0*/  LEA.HI.X.SX32 R13, R31, UR13, 0x1, P0 ;  /* 0x0000000d1f0d7c11 */ /* 0x000fe200080f0eff */
[----:B------:R-:W-:Y:S01]  /*2a6b0*/  IMAD R10, R37, UR9, R0 ;  /* 0x00000009250a7c24 */ /* 0x000fe2000f8e0200 */
[----:B------:R-:W-:Y:S01]  /*2a6c0*/  IADD3 R8, P0, PT, R9, UR12, RZ ;  /* 0x0000000c09087c10 */ /* 0x000fe2000ff1e0ff */
[----:B------:R-:W-:Y:S01]  /*2a6d0*/  VIADD R129, R129, UR4 ;  /* 0x0000000481817c36 */ /* 0x000fe20008000000 */
[----:B------:R-:W5:Y:S02]  /*2a6e0*/  LDG.E.U8 R93, desc[UR6][R32.64] ;  /* 0x00000006205d7981 */ /* 0x000f64000c1e1100 */
[----:B------:R-:W-:Y:S01]  /*2a6f0*/  LEA.HI.X.SX32 R9, R9, UR13, 0x1, P0 ;  /* 0x0000000d09097c11 */ /* 0x000fe200080f0eff */
[----:B------:R-:W-:Y:S01]  /*2a700*/  VIADD R91, R91, UR4 ;  /* 0x000000045b5b7c36 */ /* 0x000fe20008000000 */
[----:B------:R1:W5:Y:S01]  /*2a710*/  LDG.E.U8 R37, desc[UR6][R12.64] ;  /* 0x000000060c257981 */ /* 0x000362000c1e1100 */
[----:B0-----:R-:W-:-:S03]  /*2a720*/  IADD3 R4, P0, PT, R10, UR12, RZ ;  /* 0x0000000c0a047c10 */ /* 0x001fc6000ff1e0ff */
[----:B------:R0:W5:Y:S01]  /*2a730*/  LDG.E.U8 R85, desc[UR6][R8.64] ;  /* 0x0000000608557981 */ /* 0x000162000c1e1100 */
[----:B------:R-:W-:-:S05]  /*2a740*/  LEA.HI.X.SX32 R5, R10, UR13, 0x1, P0 ;  /* 0x0000000d0a057c11 */ /* 0x000fca00080f0eff */
[----:B------:R0:W5:Y:S01]  /*2a750*/  LDG.E.U8 R103, desc[UR6][R4.64] ;  /* 0x0000000604677981 */ /* 0x000162000c1e1100 */
[--C-:B------:R-:W-:Y:S02]  /*2a760*/  IMAD R7, R129, UR9, R0.reuse ;  /* 0x0000000981077c24 */ /* 0x100fe4000f8e0200 */
[--C-:B------:R-:W-:Y:S02]  /*2a770*/  IMAD R10, R91, UR9, R0.reuse ;  /* 0x000000095b0a7c24 */ /* 0x100fe4000f8e0200 */
[----:B------:R-:W-:Y:S01]  /*2a780*/  VIADD R139, R139, UR4 ;  /* 0x000000048b8b7c36 */ /* 0x000fe20008000000 */
[----:B------:R-:W-:Y:S01]  /*2a790*/  IADD3 R6, P1, PT, R7, UR12, RZ ;  /* 0x0000000c07067c10 */ /* 0x000fe2000ff3e0ff */
[----:B------:R-:W-:Y:S01]  /*2a7a0*/  VIADD R137, R137, UR4 ;  /* 0x0000000489897c36 */ /* 0x000fe20008000000 */
[C---:B-1----:R-:W-:Y:S01]  /*2a7b0*/  IADD3 R12, P0, PT, R10.reuse, UR12, RZ ;  /* 0x0000000c0a0c7c10 */ /* 0x042fe2000ff1e0ff */
[--C-:B------:R-:W-:Y:S02]  /*2a7c0*/  IMAD R31, R139, UR9, R0.reuse ;  /* 0x000000098b1f7c24 */ /* 0x100fe4000f8e0200 */
[----:B------:R-:W-:Y:S01]  /*2a7d0*/  VIADD R167, R167, UR4 ;  /* 0x00000004a7a77c36 */ /* 0x000fe20008000000 */
[----:B------:R-:W-:Y:S01]  /*2a7e0*/  LEA.HI.X.SX32 R7, R7, UR13, 0x1, P1 ;  /* 0x0000000d07077c11 */ /* 0x000fe200088f0eff */
[--C-:B------:R-:W-:Y:S01]  /*2a7f0*/  IMAD R32, R137, UR9, R0.reuse ;  /* 0x0000000989207c24 */ /* 0x100fe2000f8e0200 */
[----:B------:R-:W-:Y:S01]  /*2a800*/  LEA.HI.X.SX32 R13, R10, UR13, 0x1, P0 ;  /* 0x0000000d0a0d7c11 */ /* 0x000fe200080f0eff */
[--C-:B------:R-:W-:Y:S01]  /*2a810*/  IMAD R10, R167, UR9, R0.reuse ;  /* 0x00000009a70a7c24 */ /* 0x100fe2000f8e0200 */
[----:B0-----:R-:W-:Y:S01]  /*2a820*/  IADD3 R8, P1, PT, R31, UR12, RZ ;  /* 0x0000000c1f087c10 */ /* 0x001fe2000ff3e0ff */
[----:B------:R-:W-:Y:S01]  /*2a830*/  VIADD R135, R135, UR4 ;  /* 0x0000000487877c36 */ /* 0x000fe20008000000 */
[----:B------:R0:W5:Y:S02]  /*2a840*/  LDG.E.U8 R73, desc[UR6][R6.64] ;  /* 0x0000000606497981 */ /* 0x000164000c1e1100 */
[----:B------:R-:W-:Y:S01]  /*2a850*/  LEA.HI.X.SX32 R9, R31, UR13, 0x1, P1 ;  /* 0x0000000d1f097c11 */ /* 0x000fe200088f0eff */
[--C-:B------:R-:W-:Y:S01]  /*2a860*/  IMAD R5, R135, UR9, R0.reuse ;  /* 0x0000000987057c24 */ /* 0x100fe2000f8e0200 */
[----:B------:R-:W-:Y:S01]  /*2a870*/  IADD3 R124, P1, PT, R10, UR12, RZ ;  /* 0x0000000c0a7c7c10 */ /* 0x000fe2000ff3e0ff */
[----:B------:R-:W-:Y:S01]  /*2a880*/  VIADD R131, R131, UR4 ;  /* 0x0000000483837c36 */ /* 0x000fe20008000000 */
[----:B------:R1:W5:Y:S01]  /*2a890*/  LDG.E.U8 R47, desc[UR6][R12.64] ;  /* 0x000000060c2f7981 */ /* 0x000362000c1e1100 */
[----:B0-----:R-:W-:Y:S01]  /*2a8a0*/  IADD3 R6, P0, PT, R32, UR12, RZ ;  /* 0x0000000c20067c10 */ /* 0x001fe2000ff1e0ff */
[----:B------:R-:W-:Y:S01]  /*2a8b0*/  VIADD R165, R165, UR4 ;  /* 0x00000004a5a57c36 */ /* 0x000fe20008000000 */
[----:B------:R-:W-:Y:S01]  /*2a8c0*/  LEA.HI.X.SX32 R125, R10, UR13, 0x1, P1 ;  /* 0x0000000d0a7d7c11 */ /* 0x000fe200088f0eff */
[--C-:B------:R-:W-:Y:S01]  /*2a8d0*/  IMAD R10, R131, UR9, R0.reuse ;  /* 0x00000009830a7c24 */ /* 0x100fe2000f8e0200 */
[----:B------:R-:W-:Y:S01]  /*2a8e0*/  LEA.HI.X.SX32 R7, R32, UR13, 0x1, P0 ;  /* 0x0000000d20077c11 */ /* 0x000fe200080f0eff */
[----:B------:R-:W-:Y:S01]  /*2a8f0*/  VIADD R169, R169, UR4 ;  /* 0x00000004a9a97c36 */ /* 0x000fe20008000000 */
[----:B------:R-:W-:Y:S01]  /*2a900*/  IADD3 R4, P0, PT, R5, UR12, RZ ;  /* 0x0000000c05047c10 */ /* 0x000fe2000ff1e0ff */
[----:B-1----:R-:W-:Y:S01]  /*2a910*/  IMAD R13, R165, UR9, R0 ;  /* 0x00000009a50d7c24 */ /* 0x002fe2000f8e0200 */
[----:B------:R-:W5:Y:S02]  /*2a920*/  LDG.E.U8 R31, desc[UR6][R8.64] ;  /* 0x00000006081f7981 */ /* 0x000f64000c1e1100 */
[----:B------:R-:W-:-:S02]  /*2a930*/  LEA.HI.X.SX32 R5, R5, UR13, 0x1, P0 ;  /* 0x0000000d05057c11 */ /* 0x000fc400080f0eff */
[----:B------:R0:W5:Y:S01]  /*2a940*/  LDG.E.U8 R133, desc[UR6][R6.64] ;  /* 0x0000000606857981 */ /* 0x000162000c1e1100 */
[C---:B------:R-:W-:Y:S01]  /*2a950*/  IADD3 R32, P0, PT, R10.reuse, UR12, RZ ;  /* 0x0000000c0a207c10 */ /* 0x040fe2000ff1e0ff */
[----:B------:R-:W-:Y:S02]  /*2a960*/  VIADD R115, R115, UR4 ;  /* 0x0000000473737c36 */ /* 0x000fe40008000000 */
[----:B------:R1:W5:Y:S01]  /*2a970*/  LDG.E.U8 R86, desc[UR6][R4.64] ;  /* 0x0000000604567981 */ /* 0x000362000c1e1100 */
[----:B------:R-:W-:Y:S01]  /*2a980*/  LEA.HI.X.SX32 R33, R10, UR13, 0x1, P0 ;  /* 0x0000000d0a217c11 */ /* 0x000fe200080f0eff */
[----:B------:R-:W-:Y:S02]  /*2a990*/  VIADD R117, R117, UR4 ;  /* 0x0000000475757c36 */ /* 0x000fe40008000000 */
[----:B------:R-:W5:Y:S01]  /*2a9a0*/  LDG.E.U8 R124, desc[UR6][R124.64] ;  /* 0x000000067c7c7981 */ /* 0x000f62000c1e1100 */
[----:B0-----:R-:W-:Y:S01]  /*2a9b0*/  IMAD R7, R169, UR9, R0 ;  /* 0x00000009a9077c24 */ /* 0x001fe2000f8e0200 */
[----:B------:R-:W-:-:S02]  /*2a9c0*/  IADD3 R8, P1, PT, R13, UR12, RZ ;  /* 0x0000000c0d087c10 */ /* 0x000fc4000ff3e0ff */
[----:B------:R0:W5:Y:S01]  /*2a9d0*/  LDG.E.U8 R10, desc[UR6][R32.64] ;  /* 0x00000006200a7981 */ /* 0x000162000c1e1100 */
[--C-:B-1----:R-:W-:Y:S01]  /*2a9e0*/  IMAD R5, R115, UR9, R0.reuse ;  /* 0x0000000973057c24 */ /* 0x102fe2000f8e0200 */
[----:B------:R-:W-:Y:S01]  /*2a9f0*/  IADD3 R12, P0, PT, R7, UR12, RZ ;  /* 0x0000000c070c7c10 */ /* 0x000fe2000ff1e0ff */
[----:B------:R-:W-:Y:S01]  /*2aa00*/  VIADD R115, R115, UR4 ;  /* 0x0000000473737c36 */ /* 0x000fe20008000000 */
[----:B------:R-:W-:Y:S01]  /*2aa10*/  LEA.HI.X.SX32 R9, R13, UR13, 0x1, P1 ;  /* 0x0000000d0d097c11 */ /* 0x000fe200088f0eff */
[--C-:B------:R-:W-:Y:S01]  /*2aa20*/  IMAD R34, R117, UR9, R0.reuse ;  /* 0x0000000975227c24 */ /* 0x100fe2000f8e0200 */
[----:B------:R-:W-:Y:S01]  /*2aa30*/  LEA.HI.X.SX32 R13, R7, UR13, 0x1, P0 ;  /* 0x0000000d070d7c11 */ /* 0x000fe200080f0eff */
[--C-:B------:R-:W-:Y:S01]  /*2aa40*/  IMAD R62, R115, UR9, R0.reuse ;  /* 0x00000009733e7c24 */ /* 0x100fe2000f8e0200 */
[----:B------:R-:W-:Y:S01]  /*2aa50*/  IADD3 R4, P0, PT, R5, UR12, RZ ;  /* 0x0000000c05047c10 */ /* 0x000fe2000ff1e0ff */
[----:B------:R-:W-:Y:S01]  /*2aa60*/  VIADD R115, R115, UR4 ;  /* 0x0000000473737c36 */ /* 0x000fe20008000000 */
[----:B------:R-:W-:Y:S01]  /*2aa70*/  IADD3 R6, P1, PT, R34, UR12, RZ ;  /* 0x0000000c22067c10 */ /* 0x000fe2000ff3e0ff */
[----:B------:R1:W5:Y:S01]  /*2aa80*/  LDG.E.U8 R143, desc[UR6][R8.64] ;  /* 0x00000006088f7981 */ /* 0x000362000c1e1100 */
[----:B------:R-:W-:Y:S01]  /*2aa90*/  LEA.HI.X.SX32 R5, R5, UR13, 0x1, P0 ;  /* 0x0000000d05057c11 */ /* 0x000fe200080f0eff */
[C---:B------:R-:W-:Y:S01]  /*2aaa0*/  IMAD R76, R115.reuse, UR9, R0 ;  /* 0x00000009734c7c24 */ /* 0x040fe2000f8e0200 */
[----:B0-----:R-:W-:Y:S01]  /*2aab0*/  IADD3 R32, P0, PT, R62, UR12, RZ ;  /* 0x0000000c3e207c10 */ /* 0x001fe2000ff1e0ff */
[----:B------:R-:W-:Y:S01]  /*2aac0*/  VIADD R115, R115, UR4 ;  /* 0x0000000473737c36 */ /* 0x000fe20008000000 */
[----:B------:R-:W-:Y:S01]  /*2aad0*/  LEA.HI.X.SX32 R7, R34, UR13, 0x1, P1 ;  /* 0x0000000d22077c11 */ /* 0x000fe200088f0eff */
[----:B------:R0:W5:Y:S01]  /*2aae0*/  LDG.E.U8 R92, desc[UR6][R12.64] ;  /* 0x000000060c5c7981 */ /* 0x000162000c1e1100 */
[----:B------:R-:W-:-:S02]  /*2aaf0*/  LEA.HI.X.SX32 R33, R62, UR13, 0x1, P0 ;  /* 0x0000000d3e217c11 */ /* 0x000fc400080f0eff */
[----:B-1----:R-:W-:Y:S01]  /*2ab00*/  IADD3 R8, P0, PT, R76, UR12, RZ ;  /* 0x0000000c4c087c10 */ /* 0x002fe2000ff1e0ff */
[----:B------:R1:W5:Y:S01]  /*2ab10*/  LDG.E.U8 R34, desc[UR6][R6.64] ;  /* 0x0000000606227981 */ /* 0x000362000c1e1100 */
[----:B0-----:R-:W-:-:S03]  /*2ab20*/  IMAD R12, R115, UR9, R0 ;  /* 0x00000009730c7c24 */ /* 0x001fc6000f8e0200 */
[----:B------:R0:W5:Y:S01]  /*2ab30*/  LDG.E.U8 R62, desc[UR6][R4.64] ;  /* 0x00000006043e7981 */ /* 0x000162000c1e1100 */
[----:B------:R-:W-:Y:S01]  /*2ab40*/  VIADD R115, R115, UR4 ;  /* 0x0000000473737c36 */ /* 0x000fe20008000000 */
[----:B------:R-:W-:Y:S02]  /*2ab50*/  LEA.HI.X.SX32 R9, R76, UR13, 0x1, P0 ;  /* 0x0000000d4c097c11 */ /* 0x000fe400080f0eff */
[C---:B-1----:R-:W-:Y:S01]  /*2ab60*/  IADD3 R6, P0, PT, R12.reuse, UR12, RZ ;  /* 0x0000000c0c067c10 */ /* 0x042fe2000ff1e0ff */
[C-C-:B------:R-:W-:Y:S01]  /*2ab70*/  IMAD R13, R115.reuse, UR9, R0.reuse ;  /* 0x00000009730d7c24 */ /* 0x140fe2000f8e0200 */
[----:B------:R-:W5:Y:S01]  /*2ab80*/  LDG.E.U8 R125, desc[UR6][R32.64] ;  /* 0x00000006207d7981 */ /* 0x000f62000c1e1100 */
[----:B------:R-:W-:Y:S01]  /*2ab90*/  VIADD R121, R115, UR4 ;  /* 0x0000000473797c36 */ /* 0x000fe20008000000 */
[----:B------:R-:W-:Y:S02]  /*2aba0*/  LEA.HI.X.SX32 R7, R12, UR13, 0x1, P0 ;  /* 0x0000000d0c077c11 */ /* 0x000fe400080f0eff */
[----:B------:R-:W-:Y:S01]  /*2abb0*/  IADD3 R12, P0, PT, R13, UR12, RZ ;  /* 0x0000000c0d0c7c10 */ /* 0x000fe2000ff1e0ff */
[----:B0-----:R-:W-:Y:S01]  /*2abc0*/  IMAD R5, R121, UR9, R0 ;  /* 0x0000000979057c24 */ /* 0x001fe2000f8e0200 */
[----:B------:R0:W5:Y:S02]  /*2abd0*/  LDG.E.U8 R76, desc[UR6][R8.64] ;  /* 0x00000006084c7981 */ /* 0x000164000c1e1100 */
[----:B------:R-:W-:-:S02]  /*2abe0*/  LEA.HI.X.SX32 R13, R13, UR13, 0x1, P0 ;  /* 0x0000000d0d0d7c11 */ /* 0x000fc400080f0eff */
[----:B------:R-:W-:Y:S01]  /*2abf0*/  IADD3 R4, P0, PT, R5, UR12, RZ ;  /* 0x0000000c05047c10 */ /* 0x000fe2000ff1e0ff */
[----:B------:R1:W5:Y:S01]  /*2ac00*/  LDG.E.U8 R115, desc[UR6][R6.64] ;  /* 0x0000000606737981 */ /* 0x000362000c1e1100 */
[----:B------:R-:W-:Y:S02]  /*2ac10*/  VIADD R121, R121, UR4 ;  /* 0x0000000479797c36 */ /* 0x000fe40008000000 */
[----:B------:R-:W-:Y:S01]  /*2ac20*/  LEA.HI.X.SX32 R5, R5, UR13, 0x1, P0 ;  /* 0x0000000d05057c11 */ /* 0x000fe200080f0eff */
[----:B------:R3:W5:Y:S01]  /*2ac30*/  LDG.E.U8 R32, desc[UR6][R12.64] ;  /* 0x000000060c207981 */ /* 0x000762000c1e1100 */
[----:B------:R-:W-:-:S03]  /*2ac40*/  IMAD R138, R121, UR9, R0 ;  /* 0x00000009798a7c24 */ /* 0x000fc6000f8e0200 */
[----:B------:R3:W5:Y:S01]  /*2ac50*/  LDG.E.U8 R33, desc[UR6][R4.64] ;  /* 0x0000000604217981 */ /* 0x000762000c1e1100 */
[----:B------:R-:W-:Y:S01]  /*2ac60*/  VIADD R121, R121, UR4 ;  /* 0x0000000479797c36 */ /* 0x000fe20008000000 */
[----:B0-----:R-:W-:-:S03]  /*2ac70*/  IADD3 R8, P0, PT, R138, UR12, RZ ;  /* 0x0000000c8a087c10 */ /* 0x001fc6000ff1e0ff */
[C---:B-1----:R-:W-:Y:S02]  /*2ac80*/  IMAD R7, R121.reuse, UR9, R0 ;  /* 0x0000000979077c24 */ /* 0x042fe4000f8e0200 */
[----:B------:R-:W-:Y:S01]  /*2ac90*/  VIADD R121, R121, UR4 ;  /* 0x0000000479797c36 */ /* 0x000fe20008000000 */
[----:B------:R-:W-:Y:S02]  /*2aca0*/  LEA.HI.X.SX32 R9, R138, UR13, 0x1, P0 ;  /* 0x0000000d8a097c11 */ /* 0x000fe400080f0eff */
[----:B------:R-:W-:Y:S01]  /*2acb0*/  IADD3 R112, PT, PT, R113, R120, R112 ;  /* 0x0000007871707210 */ /* 0x000fe20007ffe070 */
[--C-:B---3--:R-:W-:Y:S01]  /*2acc0*/  IMAD R13, R121, UR9, R0.reuse ;  /* 0x00000009790d7c24 */ /* 0x108fe2000f8e0200 */
[----:B------:R-:W-:Y:S01]  /*2acd0*/  IADD3 R6, P0, PT, R7, UR12, RZ ;  /* 0x0000000c07067c10 */ /* 0x000fe2000ff1e0ff */
[----:B------:R-:W-:Y:S01]  /*2ace0*/  VIADD R113, R121, UR4 ;  /* 0x0000000479717c36 */ /* 0x000fe20008000000 */
[----:B------:R0:W3:Y:S02]  /*2acf0*/  LDG.E.U8 R120, desc[UR6][R8.64] ;  /* 0x0000000608787981 */ /* 0x0000e4000c1e1100 */
[----:B------:R-:W-:Y:S01]  /*2ad00*/  LEA.HI.X.SX32 R7, R7, UR13, 0x1, P0 ;  /* 0x0000000d07077c11 */ /* 0x000fe200080f0eff */
[----:B------:R-:W-:Y:S01]  /*2ad10*/  IMAD R5, R113, UR9, R0 ;  /* 0x0000000971057c24 */ /* 0x000fe2000f8e0200 */
[----:B------:R-:W-:Y:S01]  /*2ad20*/  IADD3 R12, P0, PT, R13, UR12, RZ ;  /* 0x0000000c0d0c7c10 */ /* 0x000fe2000ff1e0ff */
[----:B------:R-:W-:Y:S01]  /*2ad30*/  VIADD R113, R113, UR4 ;  /* 0x0000000471717c36 */ /* 0x000fe20008000000 */
[----:B------:R-:W-:Y:S01]  /*2ad40*/  IADD3 R109, PT, PT, R109, R112, R46 ;  /* 0x000000706d6d7210 */ /* 0x000fe20007ffe02e */
[----:B------:R1:W3:Y:S01]  /*2ad50*/  LDG.E.U8 R121, desc[UR6][R6.64] ;  /* 0x0000000606797981 */ /* 0x0002e2000c1e1100 */
[----:B------:R-:W-:Y:S01]  /*2ad60*/  LEA.HI.X.SX32 R13, R13, UR13, 0x1, P0 ;  /* 0x0000000d0d0d7c11 */ /* 0x000fe200080f0eff */
[----:B------:R-:W-:Y:S01]  /*2ad70*/  IMAD R112, R113, UR9, R0 ;  /* 0x0000000971707c24 */ /* 0x000fe2000f8e0200 */
[----:B------:R-:W-:Y:S01]  /*2ad80*/  IADD3 R4, P0, PT, R5, UR12, RZ ;  /* 0x0000000c05047c10 */ /* 0x000fe2000ff1e0ff */
[----:B------:R-:W-:-:S02]  /*2ad90*/  VIADD R163, R113, UR4 ;  /* 0x0000000471a37c36 */ /* 0x000fc40008000000 */
[----:B------:R2:W3:Y:S01]  /*2ada0*/  LDG.E.U8 R46, desc[UR6][R12.64] ;  /* 0x000000060c2e7981 */ /* 0x0004e2000c1e1100 */
[----:B------:R-:W-:Y:S02]  /*2adb0*/  LEA.HI.X.SX32 R5, R5, UR13, 0x1, P0 ;  /* 0x0000000d05057c11 */ /* 0x000fe400080f0eff */
[C---:B0-----:R-:W-:Y:S01]  /*2adc0*/  IADD3 R8, P0, PT, R112.reuse, UR12, RZ ;  /* 0x0000000c70087c10 */ /* 0x041fe2000ff1e0ff */
[C-C-:B-1----:R-:W-:Y:S02]  /*2add0*/  IMAD R7, R163.reuse, UR9, R0.reuse ;  /* 0x00000009a3077c24 */ /* 0x142fe4000f8e0200 */
[----:B------:R-:W-:Y:S01]  /*2ade0*/  VIADD R163, R163, UR4 ;  /* 0x00000004a3a37c36 */ /* 0x000fe20008000000 */
[----:B------:R-:W-:Y:S01]  /*2adf0*/  LEA.HI.X.SX32 R9, R112, UR13, 0x1, P0 ;  /* 0x0000000d70097c11 */ /* 0x000fe200080f0eff */
[----:B------:R0:W3:Y:S01]  /*2ae00*/  LDG.E.U8 R113, desc[UR6][R4.64] ;  /* 0x0000000604717981 */ /* 0x0000e2000c1e1100 */
[----:B------:R-:W-:Y:S01]  /*2ae10*/  IADD3 R6, P0, PT, R7, UR12, RZ ;  /* 0x0000000c07067c10 */ /* 0x000fe2000ff1e0ff */
[----:B--2---:R-:W-:-:S02]  /*2ae20*/  IMAD R13, R163, UR9, R0 ;  /* 0x00000009a30d7c24 */ /* 0x004fc4000f8e0200 */
[----:B------:R-:W-:Y:S01]  /*2ae30*/  VIADD R163, R163, UR4 ;  /* 0x00000004a3a37c36 */ /* 0x000fe20008000000 */
[----:B------:R-:W-:Y:S01]  /*2ae40*/  LEA.HI.X.SX32 R7, R7, UR13, 0x1, P0 ;  /* 0x0000000d07077c11 */ /* 0x000fe200080f0eff */
[----:B------:R-:W2:Y:S01]  /*2ae50*/  LDG.E.U8 R112, desc[UR6][R8.64] ;  /* 0x0000000608707981 */ /* 0x000ea2000c1e1100 */
[----:B------:R-:W-:Y:S01]  /*2ae60*/  IADD3 R12, P0, PT, R13, UR12, RZ ;  /* 0x0000000c0d0c7c10 */ /* 0x000fe2000ff1e0ff */
[C-C-:B0-----:R-:W-:Y:S01]  /*2ae70*/  IMAD R5, R163.reuse, UR9, R0.reuse ;  /* 0x00000009a3057c24 */ /* 0x141fe2000f8e0200 */
[----:B------:R-:W-:Y:S01]  /*2ae80*/  IADD3 R107, PT, PT, R108, R109, R107 ;  /* 0x0000006d6c6b7210 */ /* 0x000fe20007ffe06b */
[----:B------:R-:W-:Y:S01]  /*2ae90*/  VIADD R163, R163, UR4 ;  /* 0x00000004a3a37c36 */ /* 0x000fe20008000000 */
[----:B------:R0:W2:Y:S01]  /*2aea0*/  LDG.E.U8 R109, desc[UR6][R6.64] ;  /* 0x00000006066d7981 */ /* 0x0000a2000c1e1100 */
[----:B------:R-:W-:Y:S02]  /*2aeb0*/  LEA.HI.X.SX32 R13, R13, UR13, 0x1, P0 ;  /* 0x0000000d0d0d7c11 */ /* 0x000fe400080f0eff */
[----:B------:R-:W-:Y:S01]  /*2aec0*/  IADD3 R4, P0, PT, R5, UR12, RZ ;  /* 0x0000000c05047c10 */ /* 0x000fe2000ff1e0ff */
[C-C-:B------:R-:W-:Y:S01]  /*2aed0*/  IMAD R108, R163.reuse, UR9, R0.reuse ;  /* 0x00000009a36c7c24 */ /* 0x140fe2000f8e0200 */
[----:B------:R-:W-:Y:S01]  /*2aee0*/  IADD3 R105, PT, PT, R106, R107, R105 ;  /* 0x0000006b6a697210 */ /* 0x000fe20007ffe069 */
[----:B------:R-:W-:Y:S01]  /*2aef0*/  VIADD R163, R163, UR4 ;  /* 0x00000004a3a37c36 */ /* 0x000fe20008000000 */
[----:B------:R-:W-:Y:S01]  /*2af00*/  LEA.HI.X.SX32 R5, R5, UR13, 0x1, P0 ;  /* 0x0000000d05057c11 */ /* 0x000fe200080f0eff */
[----:B------:R-:W2:Y:S01]  /*2af10*/  LDG.E.U8 R106, desc[UR6][R12.64] ;  /* 0x000000060c6a7981 */ /* 0x000ea2000c1e1100 */
[----:B------:R-:W-:Y:S01]  /*2af20*/  IADD3 R22, PT, PT, R22, R105, R35 ;  /* 0x0000006916167210 */ /* 0x000fe20007ffe023 */
[C---:B0-----:R-:W-:Y:S01]  /*2af30*/  IMAD R7, R163.reuse, UR9, R0 ;  /* 0x00000009a3077c24 */ /* 0x041fe2000f8e0200 */
[----:B------:R-:W-:Y:S01]  /*2af40*/  IADD3 R8, P0, PT, R108, UR12, RZ ;  /* 0x0000000c6c087c10 */ /* 0x000fe2000ff1e0ff */
[----:B------:R-:W-:Y:S01]  /*2af50*/  VIADD R163, R163, UR4 ;  /* 0x00000004a3a37c36 */ /* 0x000fe20008000000 */
[----:B------:R0:W2:Y:S01]  /*2af60*/  LDG.E.U8 R107, desc[UR6][R4.64] ;  /* 0x00000006046b7981 */ /* 0x0000a2000c1e1100 */
[----:B----4-:R-:W-:-:S02]  /*2af70*/  IADD3 R105, PT, PT, R15, R22, R14 ;  /* 0x000000160f697210 */ /* 0x010fc40007ffe00e */
[----:B------:R-:W-:Y:S01]  /*2af80*/  LEA.HI.X.SX32 R9, R108, UR13, 0x1, P0 ;  /* 0x0000000d6c097c11 */ /* 0x000fe200080f0eff */
[--C-:B------:R-:W-:Y:S01]  /*2af90*/  IMAD R15, R163, UR9, R0.reuse ;  /* 0x00000009a30f7c24 */ /* 0x100fe2000f8e0200 */
[----:B------:R-:W-:Y:S01]  /*2afa0*/  IADD3 R6, P0, PT, R7, UR12, RZ ;  /* 0x0000000c07067c10 */ /* 0x000fe2000ff1e0ff */
[----:B------:R-:W-:Y:S02]  /*2afb0*/  VIADD R163, R163, UR4 ;  /* 0x00000004a3a37c36 */ /* 0x000fe40008000000 */
[----:B------:R1:W4:Y:S01]  /*2afc0*/  LDG.E.U8 R13, desc[UR6][R8.64] ;  /* 0x00000006080d7981 */ /* 0x000322000c1e1100 */
[----:B------:R-:W-:Y:S01]  /*2afd0*/  LEA.HI.X.SX32 R7, R7, UR13, 0x1, P0 ;  /* 0x0000000d07077c11 */ /* 0x000fe200080f0eff */
[--C-:B0-----:R-:W-:Y:S01]  /*2afe0*/  IMAD R5, R163, UR9, R0.reuse ;  /* 0x00000009a3057c24 */ /* 0x101fe2000f8e0200 */
[----:B------:R-:W-:Y:S01]  /*2aff0*/  IADD3 R14, P0, PT, R15, UR12, RZ ;  /* 0x0000000c0f0e7c10 */ /* 0x000fe2000ff1e0ff */
[----:B------:R-:W-:Y:S02]  /*2b000*/  VIADD R163, R163, UR4 ;  /* 0x00000004a3a37c36 */ /* 0x000fe40008000000 */
[----:B------:R0:W4:Y:S01]  /*2b010*/  LDG.E.U8 R12, desc[UR6][R6.64] ;  /* 0x00000006060c7981 */ /* 0x000122000c1e1100 */
[----:B------:R-:W-:Y:S01]  /*2b020*/  LEA.HI.X.SX32 R15, R15, UR13, 0x1, P0 ;  /* 0x0000000d0f0f7c11 */ /* 0x000fe200080f0eff */
[----:B------:R-:W-:Y:S01]  /*2b030*/  IMAD R108, R163, UR9, R0 ;  /* 0x00000009a36c7c24 */ /* 0x000fe2000f8e0200 */
[----:B------:R-:W-:Y:S01]  /*2b040*/  IADD3 R4, P0, PT, R5, UR12, RZ ;  /* 0x0000000c05047c10 */ /* 0x000fe2000ff1e0ff */
[----:B------:R-:W-:-:S02]  /*2b050*/  VIADD R163, R163, UR4 ;  /* 0x00000004a3a37c36 */ /* 0x000fc40008000000 */
[----:B------:R0:W4:Y:S01]  /*2b060*/  LDG.E.U8 R22, desc[UR6][R14.64] ;  /* 0x000000060e167981 */ /* 0x000122000c1e1100 */
[----:B------:R-:W-:Y:S02]  /*2b070*/  LEA.HI.X.SX32 R5, R5, UR13, 0x1, P0 ;  /* 0x0000000d05057c11 */ /* 0x000fe400080f0eff */
[C---:B-1----:R-:W-:Y:S01]  /*2b080*/  IADD3 R8, P0, PT, R108.reuse, UR12, RZ ;  /* 0x0000000c6c087c10 */ /* 0x042fe2000ff1e0ff */
[C-C-:B0-----:R-:W-:Y:S02]  /*2b090*/  IMAD R7, R163.reuse, UR9, R0.reuse ;  /* 0x00000009a3077c24 */ /* 0x141fe4000f8e0200 */
[----:B------:R-:W-:Y:S01]  /*2b0a0*/  VIADD R163, R163, UR4 ;  /* 0x00000004a3a37c36 */ /* 0x000fe20008000000 */
[----:B------:R-:W-:Y:S01]  /*2b0b0*/  LEA.HI.X.SX32 R9, R108, UR13, 0x1, P0 ;  /* 0x0000000d6c097c11 */ /* 0x000fe200080f0eff */
[----:B------:R0:W4:Y:S01]  /*2b0c0*/  LDG.E.U8 R35, desc[UR6][R4.64] ;  /* 0x0000000604237981 */ /* 0x000122000c1e1100 */
[----:B------:R-:W-:Y:S01]  /*2b0d0*/  IADD3 R6, P0, PT, R7, UR12, RZ ;  /* 0x0000000c07067c10 */ /* 0x000fe2000ff1e0ff */
[----:B------:R-:W-:-:S02]  /*2b0e0*/  IMAD R14, R163, UR9, R0 ;  /* 0x00000009a30e7c24 */ /* 0x000fc4000f8e0200 */
[----:B------:R-:W-:Y:S01]  /*2b0f0*/  VIADD R163, R163, UR4 ;  /* 0x00000004a3a37c36 */ /* 0x000fe20008000000 */
[----:B------:R-:W-:Y:S01]  /*2b100*/  LEA.HI.X.SX32 R7, R7, UR13, 0x1, P0 ;  /* 0x0000000d07077c11 */ /* 0x000fe200080f0eff */
[----:B------:R-:W4:Y:S02]  /*2b110*/  LDG.E.U8 R108, desc[UR6][R8.64] ;  /* 0x00000006086c7981 */ /* 0x000f24000c1e1100 */
[----:B------:R-:W-:Y:S01]  /*2b120*/  IMAD R15, R163, UR9, R0 ;  /* 0x00000009a30f7c24 */ /* 0x000fe2000f8e0200 */
[C---:B0-----:R-:W-:Y:S02]  /*2b130*/  IADD3 R4, P0, PT, R14.reuse, UR12, RZ ;  /* 0x0000000c0e047c10 */ /* 0x041fe4000ff1e0ff */
[----:B------:R-:W-:Y:S02]  /*2b140*/  IADD3 R57, PT, PT, R57, R105, R104 ;  /* 0x0000006939397210 */ /* 0x000fe40007ffe068 */
[----:B------:R-:W-:Y:S01]  /*2b150*/  LEA.HI.X.SX32 R5, R14, UR13, 0x1, P0 ;  /* 0x0000000d0e057c11 */ /* 0x000fe200080f0eff */
[----:B------:R-:W-:Y:S01]  /*2b160*/  VIADD R163, R163, UR4 ;  /* 0x00000004a3a37c36 */ /* 0x000fe20008000000 */
[----:B------:R-:W-:-:S02]  /*2b170*/  IADD3 R104, P0, PT, R15, UR12, RZ ;  /* 0x0000000c0f687c10 */ /* 0x000fc4000ff1e0ff */
[----:B------:R-:W-:Y:S02]  /*2b180*/  IADD3 R102, PT, PT, R102, R57, R29 ;  /* 0x0000003966667210 */ /* 0x000fe40007ffe01d */
[----:B------:R0:W4:Y:S01]  /*2b190*/  LDG.E.U8 R57, desc[UR6][R6.64] ;  /* 0x0000000606397981 */ /* 0x000122000c1e1100 */
[----:B------:R-:W-:Y:S01]  /*2b1a0*/  LEA.HI.X.SX32 R105, R15, UR13, 0x1, P0 ;  /* 0x0000000d0f697c11 */ /* 0x000fe200080f0eff */
[C-C-:B------:R-:W-:Y:S02]  /*2b1b0*/  IMAD R15, R163.reuse, UR9, R0.reuse ;  /* 0x00000009a30f7c24 */ /* 0x140fe4000f8e0200 */
[----:B------:R-:W-:Y:S01]  /*2b1c0*/  VIADD R163, R163, UR4 ;  /* 0x00000004a3a37c36 */ /* 0x000fe20008000000 */
[----:B------:R1:W4:Y:S02]  /*2b1d0*/  LDG.E.U8 R29, desc[UR6][R4.64] ;  /* 0x00000006041d7981 */ /* 0x000324000c1e1100 */
[----:B------:R-:W-:Y:S02]  /*2b1e0*/  IADD3 R14, P0, PT, R15, UR12, RZ ;  /* 0x0000000c0f0e7c10 */ /* 0x000fe4000ff1e0ff */
[----:B------:R1:W4:Y:S01]  /*2b1f0*/  LDG.E.U8 R104, desc[UR6][R104.64] ;  /* 0x0000000668687981 */ /* 0x000322000c1e1100 */
[----:B0-----:R-:W-:-:S02]  /*2b200*/  IMAD R6, R163, UR9, R0 ;  /* 0x00000009a3067c24 */ /* 0x001fc4000f8e0200 */
[----:B------:R-:W-:Y:S01]  /*2b210*/  VIADD R163, R163, UR4 ;  /* 0x00000004a3a37c36 */ /* 0x000fe20008000000 */
[----:B------:R-:W-:Y:S02]  /*2b220*/  LEA.HI.X.SX32 R15, R15, UR13, 0x1, P0 ;  /* 0x0000000d0f0f7c11 */ /* 0x000fe400080f0eff */
[C---:B------:R-:W-:Y:S01]  /*2b230*/  IADD3 R8, P0, PT, R6.reuse, UR12, RZ ;  /* 0x0000000c06087c10 */ /* 0x040fe2000ff1e0ff */
[C-C-:B-1----:R-:W-:Y:S02]  /*2b240*/  IMAD R4, R163.reuse, UR9, R0.reuse ;  /* 0x00000009a3047c24 */ /* 0x142fe4000f8e0200 */
[----:B------:R-:W-:Y:S01]  /*2b250*/  VIADD R163, R163, UR4 ;  /* 0x00000004a3a37c36 */ /* 0x000fe20008000000 */
[----:B------:R-:W-:Y:S02]  /*2b260*/  LEA.HI.X.SX32 R9, R6, UR13, 0x1, P0 ;  /* 0x0000000d06097c11 */ /* 0x000fe400080f0eff */
[----:B------:R-:W-:Y:S01]  /*2b270*/  IADD3 R6, P0, PT, R4, UR12, RZ ;  /* 0x0000000c04067c10 */ /* 0x000fe2000ff1e0ff */
[----:B------:R-:W-:Y:S01]  /*2b280*/  IMAD R5, R163, UR9, R0 ;  /* 0x00000009a3057c24 */ /* 0x000fe2000f8e0200 */
[----:B------:R-:W-:-:S02]  /*2b290*/  IADD3 R80, PT, PT, R119, R102, R80 ;  /* 0x0000006677507210 */ /* 0x000fc40007ffe050 */
[----:B------:R-:W-:Y:S01]  /*2b2a0*/  LEA.HI.X.SX32 R7, R4, UR13, 0x1, P0 ;  /* 0x0000000d04077c11 */ /* 0x000fe200080f0eff */
[----:B------:R-:W-:Y:S01]  /*2b2b0*/  VIADD R163, R163, UR4 ;  /* 0x00000004a3a37c36 */ /* 0x000fe20008000000 */
[----:B------:R-:W-:Y:S01]  /*2b2c0*/  IADD3 R4, P0, PT, R5, UR12, RZ ;  /* 0x0000000c05047c10 */ /* 0x000fe2000ff1e0ff */
[----:B------:R0:W4:Y:S01]  /*2b2d0*/  LDG.E.U8 R119, desc[UR6][R14.64] ;  /* 0x000000060e777981 */ /* 0x000122000c1e1100 */
[----:B------:R-:W-:Y:S01]  /*2b2e0*/  IADD3 R102, PT, PT, R111, R80, R30 ;  /* 0x000000506f667210 */ /* 0x000fe20007ffe01e */
[----:B------:R-:W-:Y:S01]  /*2b2f0*/  IMAD R105, R163, UR9, R0 ;  /* 0x00000009a3697c24 */ /* 0x000fe2000f8e0200 */
[----:B------:R-:W-:Y:S01]  /*2b300*/  LEA.HI.X.SX32 R5, R5, UR13, 0x1, P0 ;  /* 0x0000000d05057c11 */ /* 0x000fe200080f0eff */
[----:B------:R1:W4:Y:S01]  /*2b310*/  LDG.E.U8 R80, desc[UR6][R8.64] ;  /* 0x0000000608507981 */ /* 0x000322000c1e1100 */
[----:B------:R-:W-:-:S03]  /*2b320*/  VIADD R163, R163, UR4 ;  /* 0x00000004a3a37c36 */ /* 0x000fc60008000000 */
[----:B------:R1:W4:Y:S01]  /*2b330*/  LDG.E.U8 R30, desc[UR6][R6.64] ;  /* 0x00000006061e7981 */ /* 0x000322000c1e1100 */
[----:B0-----:R-:W-:-:S03]  /*2b340*/  IADD3 R14, P0, PT, R105, UR12, RZ ;  /* 0x0000000c690e7c10 */ /* 0x001fc6000ff1e0ff */
[----:B------:R0:W4:Y:S01]  /*2b350*/  LDG.E.U8 R111, desc[UR6][R4.64] ;  /* 0x00000006046f7981 */ /* 0x000122000c1e1100 */
[C-C-:B-1----:R-:W-:Y:S02]  /*2b360*/  IMAD R9, R163.reuse, UR9, R0.reuse ;  /* 0x00000009a3097c24 */ /* 0x142fe4000f8e0200 */
[----:B------:R-:W-:Y:S01]  /*2b370*/  VIADD R163, R163, UR4 ;  /* 0x00000004a3a37c36 */ /* 0x000fe20008000000 */
[----:B------:R-:W-:Y:S02]  /*2b380*/  LEA.HI.X.SX32 R15, R105, UR13, 0x1, P0 ;  /* 0x0000000d690f7c11 */ /* 0x000fe400080f0eff */
[----:B------:R-:W-:Y:S01]  /*2b390*/  IADD3 R8, P0, PT, R9, UR12, RZ ;  /* 0x0000000c09087c10 */ /* 0x000fe2000ff1e0ff */
[C-C-:B------:R-:W-:Y:S02]  /*2b3a0*/  IMAD R7, R163.reuse, UR9, R0.reuse ;  /* 0x00000009a3077c24 */ /* 0x140fe4000f8e0200 */
[----:B------:R-:W-:Y:S01]  /*2b3b0*/  VIADD R163, R163, UR4 ;  /* 0x00000004a3a37c36 */ /* 0x000fe20008000000 */
[----:B------:R-:W-:Y:S01]  /*2b3c0*/  LEA.HI.X.SX32 R9, R9, UR13, 0x1, P0 ;  /* 0x0000000d09097c11 */ /* 0x000fe200080f0eff */
[----:B------:R1:W4:Y:S01]  /*2b3d0*/  LDG.E.U8 R105, desc[UR6][R14.64] ;  /* 0x000000060e697981 */ /* 0x000322000c1e1100 */
[----:B------:R-:W-:Y:S01]  /*2b3e0*/  IADD3 R6, P0, PT, R7, UR12, RZ ;  /* 0x0000000c07067c10 */ /* 0x000fe2000ff1e0ff */
[----:B0-----:R-:W-:-:S02]  /*2b3f0*/  IMAD R5, R163, UR9, R0 ;  /* 0x00000009a3057c24 */ /* 0x001fc4000f8e0200 */
[----:B------:R-:W-:Y:S01]  /*2b400*/  VIADD R163, R163, UR4 ;  /* 0x00000004a3a37c36 */ /* 0x000fe20008000000 */
[----:B-----5:R-:W-:Y:S02]  /*2b410*/  IADD3 R78, PT, PT, R141, R102, R78 ;  /* 0x000000668d4e7210 */ /* 0x020fe40007ffe04e */
[----:B------:R-:W-:Y:S01]  /*2b420*/  LEA.HI.X.SX32 R7, R7, UR13, 0x1, P0 ;  /* 0x0000000d07077c11 */ /* 0x000fe200080f0eff */
[----:B------:R-:W-:Y:S01]  /*2b430*/  IMAD R138, R163, UR9, R0 ;  /* 0x00000009a38a7c24 */ /* 0x000fe2000f8e0200 */
[----:B------:R-:W-:Y:S01]  /*2b440*/  IADD3 R4, P0, PT, R5, UR12, RZ ;  /* 0x0000000c05047c10 */ /* 0x000fe2000ff1e0ff */
[----:B------:R-:W-:Y:S01]  /*2b450*/  VIADD R163, R163, UR4 ;  /* 0x00000004a3a37c36 */ /* 0x000fe20008000000 */
[----:B------:R-:W-:Y:S02]  /*2b460*/  IADD3 R102, PT, PT, R67, R78, R28 ;  /* 0x0000004e43667210 */ /* 0x000fe40007ffe01c */
        /* <DEDUP_REMOVED lines=35> */
[----:B0-----:R-:W-:Y:S01]  /*2b6a0*/  IMAD R5, R163, UR9, R0 ;  /* 0x00000009a3057c24 */ /* 0x001fe2000f8e0200 */
[----:B------:R-:W-:Y:S02]  /*2b6b0*/  IADD3 R70, PT, PT, R70, R102, R103 ;  /* 0x0000006646467210 */ /* 0x000fe40007ffe067 */
[----:B------:R-:W-:Y:S01]  /*2b6c0*/  LEA.HI.X.SX32 R7, R7, UR13, 0x1, P0 ;  /* 0x0000000d07077c11 */ /* 0x000fe200080f0eff */
[----:B------:R0:W5:Y:S01]  /*2b6d0*/  LDG.E.U8 R103, desc[UR6][R8.64] ;  /* 0x0000000608677981 */ /* 0x000162000c1e1100 */
[C---:B------:R-:W-:Y:S02]  /*2b6e0*/  IADD3 R4, P0, PT, R5.reuse, UR12, RZ ;  /* 0x0000000c05047c10 */ /* 0x040fe4000ff1e0ff */
[----:B------:R-:W-:Y:S02]  /*2b6f0*/  IADD3 R102, PT, PT, R58, R70, R25 ;  /* 0x000000463a667210 */ /* 0x000fe40007ffe019 */
[----:B------:R-:W-:Y:S01]  /*2b700*/  LEA.HI.X.SX32 R5, R5, UR13, 0x1, P0 ;  /* 0x0000000d05057c11 */ /* 0x000fe200080f0eff */
[----:B------:R-:W5:Y:S01]  /*2b710*/  LDG.E.U8 R70, desc[UR6][R14.64] ;  /* 0x000000060e467981 */ /* 0x000f62000c1e1100 */
[----:B------:R-:W-:-:S03]  /*2b720*/  VIADD R163, R163, UR4 ;  /* 0x00000004a3a37c36 */ /* 0x000fc60008000000 */
[----:B------:R1:W5:Y:S01]  /*2b730*/  LDG.E.U8 R25, desc[UR6][R6.64] ;  /* 0x0000000606197981 */ /* 0x000362000c1e1100 */
[----:B------:R-:W-:-:S03]  /*2b740*/  IMAD R138, R163, UR9, R0 ;  /* 0x00000009a38a7c24 */ /* 0x000fc6000f8e0200 */
[----:B------:R1:W5:Y:S01]  /*2b750*/  LDG.E.U8 R58, desc[UR6][R4.64] ;  /* 0x00000006043a7981 */ /* 0x000362000c1e1100 */
[----:B------:R-:W-:Y:S01]  /*2b760*/  VIADD R163, R163, UR4 ;  /* 0x00000004a3a37c36 */ /* 0x000fe20008000000 */
[----:B------:R-:W-:Y:S02]  /*2b770*/  IADD3 R102, PT, PT, R18, R102, R19 ;  /* 0x0000006612667210 */ /* 0x000fe40007ffe013 */
[C---:B------:R-:W-:Y:S01]  /*2b780*/  IADD3 R18, P0, PT, R138.reuse, UR12, RZ ;  /* 0x0000000c8a127c10 */ /* 0x040fe2000ff1e0ff */
[C-C-:B0-----:R-:W-:Y:S02]  /*2b790*/  IMAD R9, R163.reuse, UR9, R0.reuse ;  /* 0x00000009a3097c24 */ /* 0x141fe4000f8e0200 */
[----:B------:R-:W-:Y:S01]  /*2b7a0*/  VIADD R163, R163, UR4 ;  /* 0x00000004a3a37c36 */ /* 0x000fe20008000000 */
[----:B------:R-:W-:Y:S02]  /*2b7b0*/  LEA.HI.X.SX32 R19, R138, UR13, 0x1, P0 ;  /* 0x0000000d8a137c11 */ /* 0x000fe400080f0eff */
[----:B------:R-:W-:Y:S01]  /*2b7c0*/  IADD3 R8, P0, PT, R9, UR12, RZ ;  /* 0x0000000c09087c10 */ /* 0x000fe2000ff1e0ff */
[----:B-1----:R-:W-:-:S02]  /*2b7d0*/  IMAD R6, R163, UR9, R0 ;  /* 0x00000009a3067c24 */ /* 0x002fc4000f8e0200 */
[----:B------:R-:W-:Y:S01]  /*2b7e0*/  VIADD R163, R163, UR4 ;  /* 0x00000004a3a37c36 */ /* 0x000fe20008000000 */
[----:B------:R-:W-:Y:S02]  /*2b7f0*/  LEA.HI.X.SX32 R9, R9, UR13, 0x1, P0 ;  /* 0x0000000d09097c11 */ /* 0x000fe400080f0eff */
[----:B------:R-:W-:Y:S01]  /*2b800*/  IADD3 R4, P0, PT, R6, UR12, RZ ;  /* 0x0000000c06047c10 */ /* 0x000fe2000ff1e0ff */
[----:B------:R-:W-:-:S03]  /*2b810*/  IMAD R163, R163, UR9, R0 ;  /* 0x00000009a3a37c24 */ /* 0x000fc6000f8e0200 */
[----:B------:R-:W-:Y:S02]  /*2b820*/  LEA.HI.X.SX32 R5, R6, UR13, 0x1, P0 ;  /* 0x0000000d06057c11 */ /* 0x000fe400080f0eff */
[----:B------:R-:W-:Y:S02]  /*2b830*/  IADD3 R6, P0, PT, R163, UR12, RZ ;  /* 0x0000000ca3067c10 */ /* 0x000fe4000ff1e0ff */
[----:B------:R-:W-:Y:S02]  /*2b840*/  IADD3 R14, PT, PT, R101, R102, R56 ;  /* 0x00000066650e7210 */ /* 0x000fe40007ffe038 */
[----:B------:R-:W-:Y:S01]  /*2b850*/  LEA.HI.X.SX32 R7, R163, UR13, 0x1, P0 ;  /* 0x0000000da3077c11 */ /* 0x000fe200080f0eff */
[----:B------:R0:W5:Y:S04]  /*2b860*/  LDG.E.U8 R102, desc[UR6][R18.64] ;  /* 0x0000000612667981 */ /* 0x000168000c1e1100 */
[----:B------:R1:W5:Y:S04]  /*2b870*/  LDG.E.U8 R101, desc[UR6][R8.64] ;  /* 0x0000000608657981 */ /* 0x000368000c1e1100 */
[----:B------:R1:W5:Y:S01]  /*2b880*/  LDG.E.U8 R56, desc[UR6][R4.64] ;  /* 0x0000000604387981 */ /* 0x000362000c1e1100 */
[----:B0-----:R-:W-:-:S03]  /*2b890*/  IADD3 R18, PT, PT, R85, R14, R90 ;  /* 0x0000000e55127210 */ /* 0x001fc60007ffe05a */
[----:B------:R0:W5:Y:S01]  /*2b8a0*/  LDG.E.U8 R85, desc[UR6][R6.64] ;  /* 0x0000000606557981 */ /* 0x000162000c1e1100 */
[----:B------:R-:W-:Y:S02]  /*2b8b0*/  VIADD R129, R129, UR4 ;  /* 0x0000000481817c36 */ /* 0x000fe40008000000 */
[----:B------:R-:W-:Y:S02]  /*2b8c0*/  VIADD R15, R91, UR4 ;  /* 0x000000045b0f7c36 */ /* 0x000fe40008000000 */
[--C-:B------:R-:W-:Y:S02]  /*2b8d0*/  IMAD R91, R129, UR9, R0.reuse ;  /* 0x00000009815b7c24 */ /* 0x100fe4000f8e0200 */
[----:B------:R-:W-:Y:S02]  /*2b8e0*/  VIADD R139, R139, UR4 ;  /* 0x000000048b8b7c36 */ /* 0x000fe40008000000 */
[--C-:B------:R-:W-:Y:S01]  /*2b8f0*/  IMAD R14, R15, UR9, R0.reuse ;  /* 0x000000090f0e7c24 */ /* 0x100fe2000f8e0200 */
[----:B------:R-:W-:Y:S01]  /*2b900*/  IADD3 R90, P0, PT, R91, UR12, RZ ;  /* 0x0000000c5b5a7c10 */ /* 0x000fe2000ff1e0ff */
[----:B------:R-:W-:Y:S01]  /*2b910*/  IMAD R19, R139, UR9, R0 ;  /* 0x000000098b137c24 */ /* 0x000fe2000f8e0200 */
[----:B------:R-:W-:-:S02]  /*2b920*/  IADD3 R18, PT, PT, R125, R18, R62 ;  /* 0x000000127d127210 */ /* 0x000fc40007ffe03e */
[----:B------:R-:W-:Y:S01]  /*2b930*/  LEA.HI.X.SX32 R91, R91, UR13, 0x1, P0 ;  /* 0x0000000d5b5b7c11 */ /* 0x000fe200080f0eff */
[----:B------:R-:W-:Y:S01]  /*2b940*/  VIADD R137, R137, UR4 ;  /* 0x0000000489897c36 */ /* 0x000fe20008000000 */
[C---:B-1----:R-:W-:Y:S01]  /*2b950*/  IADD3 R8, P1, PT, R14.reuse, UR12, RZ ;  /* 0x0000000c0e087c10 */ /* 0x042fe2000ff3e0ff */
[----:B------:R-:W-:Y:S01]  /*2b960*/  VIADD R167, R167, UR4 ;  /* 0x00000004a7a77c36 */ /* 0x000fe20008000000 */
[----:B------:R-:W-:Y:S01]  /*2b970*/  IADD3 R4, P0, PT, R19, UR12, RZ ;  /* 0x0000000c13047c10 */ /* 0x000fe2000ff1e0ff */
[--C-:B0-----:R-:W-:Y:S01]  /*2b980*/  IMAD R7, R137, UR9, R0.reuse ;  /* 0x0000000989077c24 */ /* 0x101fe2000f8e0200 */
[----:B------:R-:W-:Y:S01]  /*2b990*/  LEA.HI.X.SX32 R9, R14, UR13, 0x1, P1 ;  /* 0x0000000d0e097c11 */ /* 0x000fe200088f0eff */
[----:B------:R-:W-:Y:S01]  /*2b9a0*/  VIADD R135, R135, UR4 ;  /* 0x0000000487877c36 */ /* 0x000fe20008000000 */
[----:B------:R-:W-:Y:S01]  /*2b9b0*/  LEA.HI.X.SX32 R5, R19, UR13, 0x1, P0 ;  /* 0x0000000d13057c11 */ /* 0x000fe200080f0eff */
[----:B------:R-:W-:Y:S01]  /*2b9c0*/  IMAD R19, R167, UR9, R0 ;  /* 0x00000009a7137c24 */ /* 0x000fe2000f8e0200 */
[----:B------:R-:W-:Y:S01]  /*2b9d0*/  IADD3 R18, PT, PT, R115, R18, R76 ;  /* 0x0000001273127210 */ /* 0x000fe20007ffe04c */
[----:B------:R-:W-:Y:S01]  /*2b9e0*/  VIADD R131, R131, UR4 ;  /* 0x0000000483837c36 */ /* 0x000fe20008000000 */
[----:B------:R0:W5:Y:S01]  /*2b9f0*/  LDG.E.U8 R90, desc[UR6][R90.64] ;  /* 0x000000065a5a7981 */ /* 0x000162000c1e1100 */
[----:B------:R-:W-:-:S02]  /*2ba00*/  IADD3 R6, P0, PT, R7, UR12, RZ ;  /* 0x0000000c07067c10 */ /* 0x000fc4000ff1e0ff */
[----:B------:R-:W-:Y:S01]  /*2ba10*/  IADD3 R138, PT, PT, R33, R18, R32 ;  /* 0x00000012218a7210 */ /* 0x000fe20007ffe020 */
[----:B------:R1:W5:Y:S01]  /*2ba20*/  LDG.E.U8 R14, desc[UR6][R8.64] ;  /* 0x00000006080e7981 */ /* 0x000362000c1e1100 */
[--C-:B------:R-:W-:Y:S02]  /*2ba30*/  IMAD R32, R131, UR9, R0.reuse ;  /* 0x0000000983207c24 */ /* 0x100fe4000f8e0200 */
[----:B------:R-:W-:Y:S01]  /*2ba40*/  VIADD R165, R165, UR4 ;  /* 0x00000004a5a57c36 */ /* 0x000fe20008000000 */
[----:B------:R3:W5:Y:S01]  /*2ba50*/  LDG.E.U8 R62, desc[UR6][R4.64] ;  /* 0x00000006043e7981 */ /* 0x000762000c1e1100 */
[--C-:B0-----:R-:W-:Y:S01]  /*2ba60*/  IMAD R91, R135, UR9, R0.reuse ;  /* 0x00000009875b7c24 */ /* 0x101fe2000f8e0200 */
[----:B-1----:R-:W-:Y:S01]  /*2ba70*/  IADD3 R8, P1, PT, R19, UR12, RZ ;  /* 0x0000000c13087c10 */ /* 0x002fe2000ff3e0ff */
[--C-:B------:R-:W-:Y:S01]  /*2ba80*/  IMAD R33, R165, UR9, R0.reuse ;  /* 0x00000009a5217c24 */ /* 0x100fe2000f8e0200 */
[----:B------:R-:W-:Y:S02]  /*2ba90*/  LEA.HI.X.SX32 R7, R7, UR13, 0x1, P0 ;  /* 0x0000000d07077c11 */ /* 0x000fe400080f0eff */
[----:B------:R-:W-:Y:S01]  /*2baa0*/  LEA.HI.X.SX32 R9, R19, UR13, 0x1, P1 ;  /* 0x0000000d13097c11 */ /* 0x000fe200088f0eff */
[----:B------:R-:W-:Y:S01]  /*2bab0*/  VIADD R169, R169, UR4 ;  /* 0x00000004a9a97c36 */ /* 0x000fe20008000000 */
[----:B------:R-:W-:Y:S01]  /*2bac0*/  IADD3 R18, P0, PT, R91, UR12, RZ ;  /* 0x0000000c5b127c10 */ /* 0x000fe2000ff1e0ff */
[----:B------:R-:W-:Y:S01]  /*2bad0*/  VIADD R129, R129, UR4 ;  /* 0x0000000481817c36 */ /* 0x000fe20008000000 */
[C---:B---3--:R-:W-:Y:S01]  /*2bae0*/  IADD3 R4, P1, PT, R32.reuse, UR12, RZ ;  /* 0x0000000c20047c10 */ /* 0x048fe2000ff3e0ff */
[----:B------:R0:W3:Y:S01]  /*2baf0*/  LDG.E.U8 R76, desc[UR6][R6.64] ;  /* 0x00000006064c7981 */ /* 0x0000e2000c1e1100 */
[----:B------:R-:W-:Y:S01]  /*2bb00*/  LEA.HI.X.SX32 R19, R91, UR13, 0x1, P0 ;  /* 0x0000000d5b137c11 */ /* 0x000fe200080f0eff */
[----:B------:R-:W-:Y:S01]  /*2bb10*/  IMAD R91, R169, UR9, R0 ;  /* 0x00000009a95b7c24 */ /* 0x000fe2000f8e0200 */
[----:B------:R-:W-:Y:S01]  /*2bb20*/  LEA.HI.X.SX32 R5, R32, UR13, 0x1, P1 ;  /* 0x0000000d20057c11 */ /* 0x000fe200088f0eff */
[----:B------:R1:W3:Y:S01]  /*2bb30*/  LDG.E.U8 R125, desc[UR6][R8.64] ;  /* 0x00000006087d7981 */ /* 0x0002e2000c1e1100 */
[----:B------:R-:W-:-:S03]  /*2bb40*/  IADD3 R32, P0, PT, R33, UR12, RZ ;  /* 0x0000000c21207c10 */ /* 0x000fc6000ff1e0ff */
[----:B------:R2:W3:Y:S01]  /*2bb50*/  LDG.E.U8 R115, desc[UR6][R4.64] ;  /* 0x0000000604737981 */ /* 0x0004e2000c1e1100 */
[----:B------:R-:W-:Y:S02]  /*2bb60*/  LEA.HI.X.SX32 R33, R33, UR13, 0x1, P0 ;  /* 0x0000000d21217c11 */ /* 0x000fe400080f0eff */
[----:B0-----:R-:W-:Y:S01]  /*2bb70*/  IADD3 R6, P0, PT, R91, UR12, RZ ;  /* 0x0000000c5b067c10 */ /* 0x001fe2000ff1e0ff */
[----:B------:R-:W3:Y:S01]  /*2bb80*/  LDG.E.U8 R18, desc[UR6][R18.64] ;  /* 0x0000000612127981 */ /* 0x000ee2000c1e1100 */
        /* <DEDUP_REMOVED lines=14> */
[----:B------:R-:W3:Y:S01]  /*2bc70*/  LDG.E.U8 R19, desc[UR6][R8.64] ;  /* 0x0000000608137981 */ /* 0x000ee2000c1e1100 */
[----:B-1----:R-:W-:Y:S01]  /*2bc80*/  IADD3 R6, P0, PT, R32, UR12, RZ ;  /* 0x0000000c20067c10 */ /* 0x002fe2000ff1e0ff */
[----:B------:R-:W-:-:S02]  /*2bc90*/  IMAD R33, R129, UR9, R0 ;  /* 0x0000000981217c24 */ /* 0x000fc4000f8e0200 */
[----:B------:R-:W-:Y:S01]  /*2bca0*/  VIADD R129, R129, UR4 ;  /* 0x0000000481817c36 */ /* 0x000fe20008000000 */
[----:B------:R-:W-:Y:S02]  /*2bcb0*/  IADD3 R113, PT, PT, R113, R120, R46 ;  /* 0x0000007871717210 */ /* 0x000fe40007ffe02e */
[----:B------:R-:W-:Y:S01]  /*2bcc0*/  LEA.HI.X.SX32 R7, R32, UR13, 0x1, P0 ;  /* 0x0000000d20077c11 */ /* 0x000fe200080f0eff */
[----:B------:R-:W-:Y:S01]  /*2bcd0*/  IMAD R120, R129, UR9, R0 ;  /* 0x0000000981787c24 */ /* 0x000fe2000f8e0200 */
[----:B------:R-:W-:Y:S01]  /*2bce0*/  IADD3 R32, P0, PT, R33, UR12, RZ ;  /* 0x0000000c21207c10 */ /* 0x000fe2000ff1e0ff */
[----:B------:R-:W-:Y:S01]  /*2bcf0*/  VIADD R129, R129, UR4 ;  /* 0x0000000481817c36 */ /* 0x000fe20008000000 */
[----:B------:R0:W3:Y:S01]  /*2bd00*/  LDG.E.U8 R46, desc[UR6][R4.64] ;  /* 0x00000006042e7981 */ /* 0x0000e2000c1e1100 */
[----:B------:R-:W-:Y:S02]  /*2bd10*/  IADD3 R109, PT, PT, R109, R113, R112 ;  /* 0x000000716d6d7210 */ /* 0x000fe40007ffe070 */
[----:B------:R-:W-:Y:S01]  /*2bd20*/  LEA.HI.X.SX32 R33, R33, UR13, 0x1, P0 ;  /* 0x0000000d21217c11 */ /* 0x000fe200080f0eff */
[----:B------:R1:W2:Y:S01]  /*2bd30*/  LDG.E.U8 R141, desc[UR6][R6.64] ;  /* 0x00000006068d7981 */ /* 0x0002a2000c1e1100 */
[C---:B------:R-:W-:Y:S01]  /*2bd40*/  IADD3 R112, P0, PT, R120.reuse, UR12, RZ ;  /* 0x0000000c78707c10 */ /* 0x040fe2000ff1e0ff */
[----:B0-----:R-:W-:Y:S01]  /*2bd50*/  IMAD R5, R129, UR9, R0 ;  /* 0x0000000981057c24 */ /* 0x001fe2000f8e0200 */
[----:B------:R-:W-:Y:S01]  /*2bd60*/  IADD3 R8, PT, PT, R107, R109, R106 ;  /* 0x0000006d6b087210 */ /* 0x000fe20007ffe06a */
[----:B------:R-:W-:Y:S01]  /*2bd70*/  VIADD R129, R129, UR4 ;  /* 0x0000000481817c36 */ /* 0x000fe20008000000 */
[----:B------:R-:W-:Y:S01]  /*2bd80*/  LEA.HI.X.SX32 R113, R120, UR13, 0x1, P0 ;  /* 0x0000000d78717c11 */ /* 0x000fe200080f0eff */
[----:B------:R0:W2:Y:S01]  /*2bd90*/  LDG.E.U8 R32, desc[UR6][R32.64] ;  /* 0x0000000620207981 */ /* 0x0000a2000c1e1100 */
[----:B------:R-:W-:Y:S01]  /*2bda0*/  IADD3 R4, P0, PT, R5, UR12, RZ ;  /* 0x0000000c05047c10 */ /* 0x000fe2000ff1e0ff */
[----:B-1----:R-:W-:-:S02]  /*2bdb0*/  IMAD R6, R129, UR9, R0 ;  /* 0x0000000981067c24 */ /* 0x002fc4000f8e0200 */
[----:B------:R-:W-:Y:S01]  /*2bdc0*/  VIADD R7, R129, UR4 ;  /* 0x0000000481077c36 */ /* 0x000fe20008000000 */
[----:B------:R-:W-:Y:S01]  /*2bdd0*/  LEA.HI.X.SX32 R5, R5, UR13, 0x1, P0 ;  /* 0x0000000d05057c11 */ /* 0x000fe200080f0eff */
[----:B------:R-:W-:Y:S01]  /*2bde0*/  VIADD R117, R117, UR4 ;  /* 0x0000000475757c36 */ /* 0x000fe20008000000 */
[----:B------:R-:W-:Y:S01]  /*2bdf0*/  IADD3 R106, P0, PT, R6, UR12, RZ ;  /* 0x0000000c066a7c10 */ /* 0x000fe2000ff1e0ff */
[C---:B------:R-:W-:Y:S01]  /*2be00*/  IMAD R9, R7.reuse, UR9, R0 ;  /* 0x0000000907097c24 */ /* 0x040fe2000f8e0200 */
[----:B----4-:R-:W-:Y:S01]  /*2be10*/  IADD3 R8, PT, PT, R12, R8, R13 ;  /* 0x000000080c087210 */ /* 0x010fe20007ffe00d */
[----:B------:R-:W-:Y:S01]  /*2be20*/  VIADD R109, R7, UR4 ;  /* 0x00000004076d7c36 */ /* 0x000fe20008000000 */
[----:B------:R-:W-:Y:S01]  /*2be30*/  LEA.HI.X.SX32 R107, R6, UR13, 0x1, P0 ;  /* 0x0000000d066b7c11 */ /* 0x000fe200080f0eff */
[----:B------:R1:W4:Y:S01]  /*2be40*/  LDG.E.U8 R129, desc[UR6][R4.64] ;  /* 0x0000000604817981 */ /* 0x000322000c1e1100 */
[----:B------:R-:W-:Y:S01]  /*2be50*/  IADD3 R6, P0, PT, R9, UR12, RZ ;  /* 0x0000000c09067c10 */ /* 0x000fe2000ff1e0ff */
[----:B0-----:R-:W-:-:S02]  /*2be60*/  VIADD R33, R15, UR4 ;  /* 0x000000040f217c36 */ /* 0x001fc40008000000 */
[----:B------:R-:W4:Y:S01]  /*2be70*/  LDG.E.U8 R112, desc[UR6][R112.64] ;  /* 0x0000000670707981 */ /* 0x000f22000c1e1100 */
[----:B------:R-:W-:Y:S01]  /*2be80*/  LEA.HI.X.SX32 R7, R9, UR13, 0x1, P0 ;  /* 0x0000000d09077c11 */ /* 0x000fe200080f0eff */
[C---:B------:R-:W-:Y:S02]  /*2be90*/  IMAD R9, R109.reuse, UR9, R0 ;  /* 0x000000096d097c24 */ /* 0x040fe4000f8e0200 */
[----:B------:R-:W-:Y:S01]  /*2bea0*/  VIADD R109, R109, UR4 ;  /* 0x000000046d6d7c36 */ /* 0x000fe20008000000 */
[----:B------:R-:W-:Y:S01]  /*2beb0*/  IADD3 R120, PT, PT, R35, R8, R22 ;  /* 0x0000000823787210 */ /* 0x000fe20007ffe016 */
[----:B------:R-:W4:Y:S01]  /*2bec0*/  LDG.E.U8 R106, desc[UR6][R106.64] ;  /* 0x000000066a6a7981 */ /* 0x000f22000c1e1100 */
[----:B------:R-:W-:Y:S01]  /*2bed0*/  IADD3 R12, P0, PT, R9, UR12, RZ ;  /* 0x0000000c090c7c10 */ /* 0x000fe2000ff1e0ff */
[--C-:B-1----:R-:W-:Y:S02]  /*2bee0*/  IMAD R5, R109, UR9, R0.reuse ;  /* 0x000000096d057c24 */ /* 0x102fe4000f8e0200 */
[----:B------:R0:W4:Y:S01]  /*2bef0*/  LDG.E.U8 R113, desc[UR6][R6.64] ;  /* 0x0000000606717981 */ /* 0x000122000c1e1100 */
[----:B------:R-:W-:Y:S01]  /*2bf00*/  LEA.HI.X.SX32 R13, R9, UR13, 0x1, P0 ;  /* 0x0000000d090d7c11 */ /* 0x000fe200080f0eff */
[----:B------:R-:W-:Y:S01]  /*2bf10*/  IMAD R9, R117, UR9, R0 ;  /* 0x0000000975097c24 */ /* 0x000fe2000f8e0200 */
[----:B------:R-:W-:Y:S01]  /*2bf20*/  IADD3 R4, P0, PT, R5, UR12, RZ ;  /* 0x0000000c05047c10 */ /* 0x000fe2000ff1e0ff */
[----:B------:R-:W-:-:S02]  /*2bf30*/  VIADD R109, R109, UR4 ;  /* 0x000000046d6d7c36 */ /* 0x000fc40008000000 */
[----:B------:R-:W4:Y:S01]  /*2bf40*/  LDG.E.U8 R107, desc[UR6][R12.64] ;  /* 0x000000060c6b7981 */ /* 0x000f22000c1e1100 */
[----:B------:R-:W-:Y:S02]  /*2bf50*/  LEA.HI.X.SX32 R5, R5, UR13, 0x1, P0 ;  /* 0x0000000d05057c11 */ /* 0x000fe400080f0eff */
[----:B------:R-:W-:Y:S01]  /*2bf60*/  IADD3 R8, P0, PT, R9, UR12, RZ ;  /* 0x0000000c09087c10 */ /* 0x000fe2000ff1e0ff */
[--C-:B0-----:R-:W-:Y:S02]  /*2bf70*/  IMAD R7, R33, UR9, R0.reuse ;  /* 0x0000000921077c24 */ /* 0x101fe4000f8e0200 */
        /* <DEDUP_REMOVED lines=8> */
[----:B------:R-:W-:Y:S01]  /*2c000*/  IADD3 R120, P0, PT, R121, UR12, RZ ;  /* 0x0000000c79787c10 */ /* 0x000fe2000ff1e0ff */
        /* <DEDUP_REMOVED lines=17> */
[----:B------:R0:W4:Y:S01]  /*2c120*/  LDG.E.U8 R57, desc[UR6][R4.64] ;  /* 0x0000000604397981 */ /* 0x000122000c1e1100 */
[----:B------:R-:W-:Y:S01]  /*2c130*/  LEA.HI.X.SX32 R109, R6, UR13, 0x1, P0 ;  /* 0x0000000d066d7c11 */ /* 0x000fe200080f0eff */
[----:B------:R-:W-:Y:S01]  /*2c140*/  VIADD R13, R7, UR4 ;  /* 0x00000004070d7c36 */ /* 0x000fe20008000000 */
[----:B------:R-:W-:Y:S01]  /*2c150*/  IADD3 R6, P0, PT, R12, UR12, RZ ;  /* 0x0000000c0c067c10 */ /* 0x000fe2000ff1e0ff */
[----:B------:R1:W4:Y:S01]  /*2c160*/  LDG.E.U8 R29, desc[UR6][R8.64] ;  /* 0x00000006081d7981 */ /* 0x000322000c1e1100 */
[----:B------:R-:W-:-:S03]  /*2c170*/  IADD3 R80, PT, PT, R80, R104, R119 ;  /* 0x0000006850507210 */ /* 0x000fc60007ffe077 */
[----:B------:R1:W4:Y:S01]  /*2c180*/  LDG.E.U8 R108, desc[UR6][R108.64] ;  /* 0x000000066c6c7981 */ /* 0x000322000c1e1100 */
[--C-:B0-----:R-:W-:Y:S01]  /*2c190*/  IMAD R5, R7, UR9, R0.reuse ;  /* 0x0000000907057c24 */ /* 0x101fe2000f8e0200 */
[----:B------:R-:W-:Y:S01]  /*2c1a0*/  LEA.HI.X.SX32 R7, R12, UR13, 0x1, P0 ;  /* 0x0000000d0c077c11 */ /* 0x000fe200080f0eff */
[----:B-1----:R-:W-:-:S03]  /*2c1b0*/  IMAD R8, R13, UR9, R0 ;  /* 0x000000090d087c24 */ /* 0x002fc6000f8e0200 */
[----:B------:R-:W-:Y:S01]  /*2c1c0*/  IADD3 R4, P0, PT, R5, UR12, RZ ;  /* 0x0000000c05047c10 */ /* 0x000fe2000ff1e0ff */
[----:B------:R-:W-:Y:S01]  /*2c1d0*/  VIADD R9, R13, UR4 ;  /* 0x000000040d097c36 */ /* 0x000fe20008000000 */
[----:B------:R-:W-:Y:S01]  /*2c1e0*/  IADD3 R111, PT, PT, R111, R80, R30 ;  /* 0x000000506f6f7210 */ /* 0x000fe20007ffe01e */
[----:B------:R0:W4:Y:S01]  /*2c1f0*/  LDG.E.U8 R121, desc[UR6][R6.64] ;  /* 0x0000000606797981 */ /* 0x000122000c1e1100 */
[----:B------:R-:W-:Y:S01]  /*2c200*/  LEA.HI.X.SX32 R5, R5, UR13, 0x1, P0 ;  /* 0x0000000d05057c11 */ /* 0x000fe200080f0eff */
[C---:B------:R-:W-:Y:S01]  /*2c210*/  IMAD R30, R9.reuse, UR9, R0 ;  /* 0x00000009091e7c24 */ /* 0x040fe2000f8e0200 */
[C---:B------:R-:W-:Y:S01]  /*2c220*/  IADD3 R12, P0, PT, R8.reuse, UR12, RZ ;  /* 0x0000000c080c7c10 */ /* 0x040fe2000ff1e0ff */
[----:B------:R-:W-:Y:S02]  /*2c230*/  VIADD R109, R9, UR4 ;  /* 0x00000004096d7c36 */ /* 0x000fe40008000000 */
[----:B------:R1:W4:Y:S01]  /*2c240*/  LDG.E.U8 R80, desc[UR6][R4.64] ;  /* 0x0000000604507981 */ /* 0x000322000c1e1100 */
[----:B------:R-:W-:-:S02]  /*2c250*/  LEA.HI.X.SX32 R13, R8, UR13, 0x1, P0 ;  /* 0x0000000d080d7c11 */ /* 0x000fc400080f0eff */
[----:B------:R-:W-:-:S04]  /*2c260*/  IADD3 R8, P0, PT, R30, UR12, RZ ;  /* 0x0000000c1e087c10 */ /* 0x000fc8000ff1e0ff */
[----:B------:R-:W-:Y:S01]  /*2c270*/  LEA.HI.X.SX32 R9, R30, UR13, 0x1, P0 ;  /* 0x0000000d1e097c11 */ /* 0x000fe200080f0eff */
[C---:B------:R-:W-:Y:S01]  /*2c280*/  IMAD R104, R109.reuse, UR9, R0 ;  /* 0x000000096d687c24 */ /* 0x040fe2000f8e0200 */
[----:B------:R1:W4:Y:S01]  /*2c290*/  LDG.E.U8 R30, desc[UR6][R12.64] ;  /* 0x000000060c1e7981 */ /* 0x000322000c1e1100 */
[----:B------:R-:W-:-:S03]  /*2c2a0*/  VIADD R109, R109, UR4 ;  /* 0x000000046d6d7c36 */ /* 0x000fc60008000000 */
        /* <DEDUP_REMOVED lines=10> */
[C-C-:B-----5:R-:W-:Y:S02]  /*2c350*/  IMAD R9, R109.reuse, UR9, R0.reuse ;  /* 0x000000096d097c24 */ /* 0x160fe4000f8e0200 */
        /* <DEDUP_REMOVED lines=31> */
[----:B------:R1:W5:Y:S01]  /*2c550*/  LDG.E.U8 R72, desc[UR6][R4.64] ;  /* 0x0000000604487981 */ /* 0x000362000c1e1100 */
[----:B------:R-:W-:-:S03]  /*2c560*/  IADD3 R70, PT, PT, R103, R104, R70 ;  /* 0x0000006867467210 */ /* 0x000fc60007ffe046 */
[----:B------:R1:W5:Y:S01]  /*2c570*/  LDG.E.U8 R66, desc[UR6][R12.64] ;  /* 0x000000060c427981 */ /* 0x000362000c1e1100 */
        /* <DEDUP_REMOVED lines=8> */
[----:B------:R-:W-:Y:S02]  /*2c600*/  VIADD R25, R109, UR4 ;  /* 0x000000046d197c36 */ /* 0x000fe40008000000 */
[----:B------:R1:W5:Y:S01]  /*2c610*/  LDG.E.U8 R109, desc[UR6][R6.64] ;  /* 0x00000006066d7981 */ /* 0x000362000c1e1100 */
[----:B------:R-:W-:Y:S01]  /*2c620*/  LEA.HI.X.SX32 R5, R5, UR13, 0x1, P0 ;  /* 0x0000000d05057c11 */ /* 0x000fe200080f0eff */
[----:B0-----:R-:W-:Y:S01]  /*2c630*/  IMAD R9, R25, UR9, R0 ;  /* 0x0000000919097c24 */ /* 0x001fe2000f8e0200 */
[----:B------:R-:W-:-:S03]  /*2c640*/  IADD3 R12, P0, PT, R13, UR12, RZ ;  /* 0x0000000c0d0c7c10 */ /* 0x000fc6000ff1e0ff */
[----:B------:R0:W5:Y:S01]  /*2c650*/  LDG.E.U8 R70, desc[UR6][R4.64] ;  /* 0x0000000604467981 */ /* 0x000162000c1e1100 */
[----:B------:R-:W-:Y:S02]  /*2c660*/  LEA.HI.X.SX32 R13, R13, UR13, 0x1, P0 ;  /* 0x0000000d0d0d7c11 */ /* 0x000fe400080f0eff */
[----:B------:R-:W-:Y:S01]  /*2c670*/  IADD3 R8, P0, PT, R9, UR12, RZ ;  /* 0x0000000c09087c10 */ /* 0x000fe2000ff1e0ff */
[----:B------:R-:W-:Y:S02]  /*2c680*/  VIADD R105, R25, UR4 ;  /* 0x0000000419697c36 */ /* 0x000fe40008000000 */
[----:B------:R0:W5:Y:S01]  /*2c690*/  LDG.E.U8 R25, desc[UR6][R12.64] ;  /* 0x000000060c197981 */ /* 0x000162000c1e1100 */
[----:B------:R-:W-:Y:S01]  /*2c6a0*/  LEA.HI.X.SX32 R9, R9, UR13, 0x1, P0 ;  /* 0x0000000d09097c11 */ /* 0x000fe200080f0eff */
[----:B------:R-:W-:-:S04]  /*2c6b0*/  IMAD R104, R105, UR9, R0 ;  /* 0x0000000969687c24 */ /* 0x000fc8000f8e0200 */
[----:B------:R0:W5:Y:S01]  /*2c6c0*/  LDG.E.U8 R58, desc[UR6][R8.64] ;  /* 0x00000006083a7981 */ /* 0x000162000c1e1100 */
[----:B------:R-:W-:Y:S01]  /*2c6d0*/  VIADD R105, R105, UR4 ;  /* 0x0000000469697c36 */ /* 0x000fe20008000000 */
[C---:B-1----:R-:W-:Y:S02]  /*2c6e0*/  IADD3 R6, P0, PT, R104.reuse, UR12, RZ ;  /* 0x0000000c68067c10 */ /* 0x042fe4000ff1e0ff */
[----:B------:R-:W-:Y:S01]  /*2c6f0*/  IADD3 R101, PT, PT, R101, R103, R102 ;  /* 0x0000006765657210 */ /* 0x000fe20007ffe066 */
[C---:B0-----:R-:W-:Y:S02]  /*2c700*/  IMAD R5, R105.reuse, UR9, R0 ;  /* 0x0000000969057c24 */ /* 0x041fe4000f8e0200 */
[----:B------:R-:W-:Y:S01]  /*2c710*/  VIADD R105, R105, UR4 ;  /* 0x0000000469697c36 */ /* 0x000fe20008000000 */
[----:B------:R-:W-:Y:S02]  /*2c720*/  LEA.HI.X.SX32 R7, R104, UR13, 0x1, P0 ;  /* 0x0000000d68077c11 */ /* 0x000fe400080f0eff */
[----:B------:R-:W-:Y:S01]  /*2c730*/  IADD3 R85, PT, PT, R85, R101, R56 ;  /* 0x0000006555557210 */ /* 0x000fe20007ffe038 */
[----:B------:R-:W-:Y:S01]  /*2c740*/  IMAD R13, R105, UR9, R0 ;  /* 0x00000009690d7c24 */ /* 0x000fe2000f8e0200 */
[----:B------:R-:W-:Y:S01]  /*2c750*/  IADD3 R4, P0, PT, R5, UR12, RZ ;  /* 0x0000000c05047c10 */ /* 0x000fe2000ff1e0ff */
[----:B------:R-:W-:-:S02]  /*2c760*/  VIADD R101, R105, UR4 ;  /* 0x0000000469657c36 */ /* 0x000fc40008000000 */
[----:B------:R-:W5:Y:S01]  /*2c770*/  LDG.E.U8 R105, desc[UR6][R6.64] ;  /* 0x0000000606697981 */ /* 0x000f62000c1e1100 */
[----:B------:R-:W-:Y:S01]  /*2c780*/  LEA.HI.X.SX32 R5, R5, UR13, 0x1, P0 ;  /* 0x0000000d05057c11 */ /* 0x000fe200080f0eff */
[--C-:B------:R-:W-:Y:S01]  /*2c790*/  IMAD R9, R101, UR9, R0.reuse ;  /* 0x0000000965097c24 */ /* 0x100fe2000f8e0200 */
[----:B------:R-:W-:Y:S01]  /*2c7a0*/  IADD3 R12, P0, PT, R13, UR12, RZ ;  /* 0x0000000c0d0c7c10 */ /* 0x000fe2000ff1e0ff */
[----:B------:R-:W-:Y:S02]  /*2c7b0*/  VIADD R101, R101, UR4 ;  /* 0x0000000465657c36 */ /* 0x000fe40008000000 */
[----:B------:R0:W5:Y:S01]  /*2c7c0*/  LDG.E.U8 R104, desc[UR6][R4.64] ;  /* 0x0000000604687981 */ /* 0x000162000c1e1100 */
[----:B------:R-:W-:Y:S02]  /*2c7d0*/  LEA.HI.X.SX32 R13, R13, UR13, 0x1, P0 ;  /* 0x0000000d0d0d7c11 */ /* 0x000fe400080f0eff */
[----:B------:R-:W-:Y:S01]  /*2c7e0*/  IADD3 R8, P0, PT, R9, UR12, RZ ;  /* 0x0000000c09087c10 */ /* 0x000fe2000ff1e0ff */
[----:B------:R-:W-:-:S02]  /*2c7f0*/  IMAD R102, R101, UR9, R0 ;  /* 0x0000000965667c24 */ /* 0x000fc4000f8e0200 */
[----:B------:R-:W-:Y:S01]  /*2c800*/  VIADD R101, R101, UR4 ;  /* 0x0000000465657c36 */ /* 0x000fe20008000000 */
[----:B------:R-:W-:Y:S01]  /*2c810*/  LEA.HI.X.SX32 R9, R9, UR13, 0x1, P0 ;  /* 0x0000000d09097c11 */ /* 0x000fe200080f0eff */
[----:B------:R1:W5:Y:S02]  /*2c820*/  LDG.E.U8 R56, desc[UR6][R12.64] ;  /* 0x000000060c387981 */ /* 0x000364000c1e1100 */
[C---:B0-----:R-:W-:Y:S02]  /*2c830*/  IMAD R5, R101.reuse, UR9, R0 ;  /* 0x0000000965057c24 */ /* 0x041fe4000f8e0200 */
[----:B------:R0:W5:Y:S01]  /*2c840*/  LDG.E.U8 R103, desc[UR6][R8.64] ;  /* 0x0000000608677981 */ /* 0x000162000c1e1100 */
[----:B------:R-:W-:Y:S01]  /*2c850*/  VIADD R101, R101, UR4 ;  /* 0x0000000465657c36 */ /* 0x000fe20008000000 */
[C---:B------:R-:W-:Y:S02]  /*2c860*/  IADD3 R6, P0, PT, R102.reuse, UR12, RZ ;  /* 0x0000000c66067c10 */ /* 0x040fe4000ff1e0ff */
[----:B------:R-:W-:Y:S01]  /*2c870*/  IADD3 R64, PT, PT, R65, R85, R64 ;  /* 0x0000005541407210 */ /* 0x000fe20007ffe040 */
[C---:B------:R-:W-:Y:S01]  /*2c880*/  VIADD R65, R101.reuse, UR4 ;  /* 0x0000000465417c36 */ /* 0x040fe20008000000 */
[----:B------:R-:W-:Y:S01]  /*2c890*/  LEA.HI.X.SX32 R7, R102, UR13, 0x1, P0 ;  /* 0x0000000d66077c11 */ /* 0x000fe200080f0eff */
[----:B-1----:R-:W-:Y:S01]  /*2c8a0*/  IMAD R13, R101, UR9, R0 ;  /* 0x00000009650d7c24 */ /* 0x002fe2000f8e0200 */
[----:B------:R-:W-:-:S02]  /*2c8b0*/  IADD3 R27, PT, PT, R50, R64, R27 ;  /* 0x00000040321b7210 */ /* 0x000fc40007ffe01b */
[----:B------:R-:W-:Y:S01]  /*2c8c0*/  IADD3 R4, P0, PT, R5, UR12, RZ ;  /* 0x0000000c05047c10 */ /* 0x000fe2000ff1e0ff */
[C-C-:B0-----:R-:W-:Y:S01]  /*2c8d0*/  IMAD R8, R65.reuse, UR9, R0.reuse ;  /* 0x0000000941087c24 */ /* 0x141fe2000f8e0200 */
[----:B------:R-:W-:Y:S01]  /*2c8e0*/  IADD3 R101, PT, PT, R26, R27, R23 ;  /* 0x0000001b1a657210 */ /* 0x000fe20007ffe017 */
[----:B------:R-:W-:Y:S01]  /*2c8f0*/  VIADD R65, R65, UR4 ;  /* 0x0000000441417c36 */ /* 0x000fe20008000000 */
[----:B------:R-:W-:Y:S01]  /*2c900*/  LEA.HI.X.SX32 R5, R5, UR13, 0x1, P0 ;  /* 0x0000000d05057c11 */ /* 0x000fe200080f0eff */
[----:B------:R0:W5:Y:S01]  /*2c910*/  LDG.E.U8 R102, desc[UR6][R6.64] ;  /* 0x0000000606667981 */ /* 0x000162000c1e1100 */
[----:B------:R-:W-:Y:S02]  /*2c920*/  IADD3 R26, P0, PT, R13, UR12, RZ ;  /* 0x0000000c0d1a7c10 */ /* 0x000fe4000ff1e0ff */
[C---:B------:R-:W-:Y:S01]  /*2c930*/  IADD3 R12, P1, PT, R8.reuse, UR12, RZ ;  /* 0x0000000c080c7c10 */ /* 0x040fe2000ff3e0ff */
[----:B------:R-:W-:Y:S01]  /*2c940*/  VIADD R9, R65, UR4 ;  /* 0x0000000441097c36 */ /* 0x000fe20008000000 */
[----:B------:R-:W-:Y:S01]  /*2c950*/  LEA.HI.X.SX32 R27, R13, UR13, 0x1, P0 ;  /* 0x0000000d0d1b7c11 */ /* 0x000fe200080f0eff */
[----:B------:R1:W5:Y:S01]  /*2c960*/  LDG.E.U8 R85, desc[UR6][R4.64] ;  /* 0x0000000604557981 */ /* 0x000362000c1e1100 */
[----:B------:R-:W-:Y:S01]  /*2c970*/  LEA.HI.X.SX32 R13, R8, UR13, 0x1, P1 ;  /* 0x0000000d080d7c11 */ /* 0x000fe200088f0eff */
[----:B------:R-:W-:-:S02]  /*2c980*/  IMAD R65, R65, UR9, R0 ;  /* 0x0000000941417c24 */ /* 0x000fc4000f8e0200 */
[C-C-:B0-----:R-:W-:Y:S01]  /*2c990*/  IMAD R7, R9.reuse, UR9, R0.reuse ;  /* 0x0000000909077c24 */ /* 0x141fe2000f8e0200 */
[----:B------:R-:W5:Y:S01]  /*2c9a0*/  LDG.E.U8 R23, desc[UR6][R26.64] ;  /* 0x000000061a177981 */ /* 0x000f62000c1e1100 */
[----:B------:R-:W-:Y:S01]  /*2c9b0*/  VIADD R163, R9, UR4 ;  /* 0x0000000409a37c36 */ /* 0x000fe20008000000 */
[----:B------:R-:W-:Y:S02]  /*2c9c0*/  IADD3 R8, P0, PT, R65, UR12, RZ ;  /* 0x0000000c41087c10 */ /* 0x000fe4000ff1e0ff */
[----:B------:R0:W5:Y:S01]  /*2c9d0*/  LDG.E.U8 R50, desc[UR6][R12.64] ;  /* 0x000000060c327981 */ /* 0x000162000c1e1100 */
[----:B------:R-:W-:Y:S01]  /*2c9e0*/  IMAD R163, R163, UR9, R0 ;  /* 0x00000009a3a37c24 */ /* 0x000fe2000f8e0200 */
[----:B------:R-:W-:Y:S02]  /*2c9f0*/  IADD3 R6, P1, PT, R7, UR12, RZ ;  /* 0x0000000c07067c10 */ /* 0x000fe4000ff3e0ff */
[----:B------:R-:W-:Y:S02]  /*2ca00*/  LEA.HI.X.SX32 R9, R65, UR13, 0x1, P0 ;  /* 0x0000000d41097c11 */ /* 0x000fe400080f0eff */
[----:B------:R-:W-:-:S02]  /*2ca10*/  LEA.HI.X.SX32 R7, R7, UR13, 0x1, P1 ;  /* 0x0000000d07077c11 */ /* 0x000fc400088f0eff */
[C---:B-1----:R-:W-:Y:S01]  /*2ca20*/  IADD3 R4, P0, PT, R163.reuse, UR12, RZ ;  /* 0x0000000ca3047c10 */ /* 0x042fe2000ff1e0ff */
[----:B------:R1:W5:Y:S03]  /*2ca30*/  LDG.E.U8 R64, desc[UR6][R8.64] ;  /* 0x0000000608407981 */ /* 0x000366000c1e1100 */
[----:B------:R-:W-:Y:S01]  /*2ca40*/  LEA.HI.X.SX32 R5, R163, UR13, 0x1, P0 ;  /* 0x0000000da3057c11 */ /* 0x000fe200080f0eff */
[----:B------:R3:W5:Y:S01]  /*2ca50*/  LDG.E.U8 R65, desc[UR6][R6.64] ;  /* 0x0000000606417981 */ /* 0x000762000c1e1100 */
[----:B------:R-:W-:-:S03]  /*2ca60*/  IADD3 R101, PT, PT, R122, R101, R49 ;  /* 0x000000657a657210 */ /* 0x000fc60007ffe031 */
[----:B------:R2:W5:Y:S01]  /*2ca70*/  LDG.E.U8 R49, desc[UR6][R4.64] ;  /* 0x0000000604317981 */ /* 0x000562000c1e1100 */
[----:B------:R-:W-:Y:S02]  /*2ca80*/  VIADD R139, R139, UR4 ;  /* 0x000000048b8b7c36 */ /* 0x000fe40008000000 */
[----:B------:R-:W-:Y:S02]  /*2ca90*/  VIADD R137, R137, UR4 ;  /* 0x0000000489897c36 */ /* 0x000fe40008000000 */
[--C-:B0-----:R-:W-:Y:S02]  /*2caa0*/  IMAD R12, R139, UR9, R0.reuse ;  /* 0x000000098b0c7c24 */ /* 0x101fe4000f8e0200 */
[----:B------:R-:W-:Y:S02]  /*2cab0*/  VIADD R167, R167, UR4 ;  /* 0x00000004a7a77c36 */ /* 0x000fe40008000000 */
[----:B------:R-:W-:Y:S01]  /*2cac0*/  IMAD R13, R137, UR9, R0 ;  /* 0x00000009890d7c24 */ /* 0x000fe2000f8e0200 */
[----:B------:R-:W-:Y:S01]  /*2cad0*/  IADD3 R26, P0, PT, R12, UR12, RZ ;  /* 0x0000000c0c1a7c10 */ /* 0x000fe2000ff1e0ff */
[----:B------:R-:W-:-:S02]  /*2cae0*/  VIADD R135, R135, UR4 ;  /* 0x0000000487877c36 */ /* 0x000fc40008000000 */
[--C-:B-1----:R-:W-:Y:S02]  /*2caf0*/  IMAD R8, R167, UR9, R0.reuse ;  /* 0x00000009a7087c24 */ /* 0x102fe4000f8e0200 */
[----:B------:R-:W-:Y:S01]  /*2cb00*/  VIADD R131, R131, UR4 ;  /* 0x0000000483837c36 */ /* 0x000fe20008000000 */
[----:B------:R-:W-:Y:S01]  /*2cb10*/  IADD3 R73, PT, PT, R90, R101, R73 ;  /* 0x000000655a497210 */ /* 0x000fe20007ffe049 */
[--C-:B------:R-:W-:Y:S01]  /*2cb20*/  IMAD R9, R135, UR9, R0.reuse ;  /* 0x0000000987097c24 */ /* 0x100fe2000f8e0200 */
[----:B---3--:R-:W-:Y:S01]  /*2cb30*/  IADD3 R6, P1, PT, R13, UR12, RZ ;  /* 0x0000000c0d067c10 */ /* 0x008fe2000ff3e0ff */
[----:B------:R-:W-:Y:S01]  /*2cb40*/  IMAD R90, R131, UR9, R0 ;  /* 0x00000009835a7c24 */ /* 0x000fe2000f8e0200 */
[----:B------:R-:W-:Y:S01]  /*2cb50*/  LEA.HI.X.SX32 R27, R12, UR13, 0x1, P0 ;  /* 0x0000000d0c1b7c11 */ /* 0x000fe200080f0eff */
[----:B------:R-:W-:Y:S01]  /*2cb60*/  VIADD R165, R165, UR4 ;  /* 0x00000004a5a57c36 */ /* 0x000fe20008000000 */
[----:B--2---:R-:W-:Y:S02]  /*2cb70*/  IADD3 R4, P0, PT, R8, UR12, RZ ;  /* 0x0000000c08047c10 */ /* 0x004fe4000ff1e0ff */
[----:B------:R-:W-:Y:S01]  /*2cb80*/  LEA.HI.X.SX32 R7, R13, UR13, 0x1, P1 ;  /* 0x0000000d0d077c11 */ /* 0x000fe200088f0eff */
[----:B------:R0:W2:Y:S01]  /*2cb90*/  LDG.E.U8 R26, desc[UR6][R26.64] ;  /* 0x000000061a1a7981 */ /* 0x0000a2000c1e1100 */
[----:B------:R-:W-:Y:S01]  /*2cba0*/  IADD3 R46, PT, PT, R46, R73, R19 ;  /* 0x000000492e2e7210 */ /* 0x000fe20007ffe013 */
[----:B------:R-:W-:Y:S01]  /*2cbb0*/  VIADD R169, R169, UR4 ;  /* 0x00000004a9a97c36 */ /* 0x000fe20008000000 */
[----:B------:R-:W-:Y:S01]  /*2cbc0*/  IADD3 R12, P1, PT, R9, UR12, RZ ;  /* 0x0000000c090c7c10 */ /* 0x000fe2000ff3e0ff */
[----:B------:R1:W3:Y:S01]  /*2cbd0*/  LDG.E.U8 R101, desc[UR6][R6.64] ;  /* 0x0000000606657981 */ /* 0x0002e2000c1e1100 */
[----:B------:R-:W-:-:S02]  /*2cbe0*/  LEA.HI.X.SX32 R5, R8, UR13, 0x1, P0 ;  /* 0x0000000d08057c11 */ /* 0x000fc400080f0eff */
[----:B------:R-:W-:Y:S01]  /*2cbf0*/  IADD3 R8, P0, PT, R90, UR12, RZ ;  /* 0x0000000c5a087c10 */ /* 0x000fe2000ff1e0ff */
[--C-:B0-----:R-:W-:Y:S01]  /*2cc00*/  IMAD R27, R165, UR9, R0.reuse ;  /* 0x00000009a51b7c24 */ /* 0x101fe2000f8e0200 */
[----:B------:R-:W-:Y:S01]  /*2cc10*/  LEA.HI.X.SX32 R13, R9, UR13, 0x1, P1 ;  /* 0x0000000d090d7c11 */ /* 0x000fe200088f0eff */
[----:B------:R-:W-:Y:S01]  /*2cc20*/  VIADD R117, R117, UR4 ;  /* 0x0000000475757c36 */ /* 0x000fe20008000000 */
[----:B------:R-:W-:Y:S01]  /*2cc30*/  IADD3 R122, PT, PT, R32, R46, R141 ;  /* 0x0000002e207a7210 */ /* 0x000fe20007ffe08d */
[--C-:B------:R-:W-:Y:S01]  /*2cc40*/  IMAD R32, R169, UR9, R0.reuse ;  /* 0x00000009a9207c24 */ /* 0x100fe2000f8e0200 */
[----:B------:R-:W-:Y:S01]  /*2cc50*/  LEA.HI.X.SX32 R9, R90, UR13, 0x1, P0 ;  /* 0x0000000d5a097c11 */ /* 0x000fe200080f0eff */
[----:B------:R0:W3:Y:S01]  /*2cc60*/  LDG.E.U8 R73, desc[UR6][R4.64] ;  /* 0x0000000604497981 */ /* 0x0000e2000c1e1100 */
[----:B-1----:R-:W-:Y:S01]  /*2cc70*/  IADD3 R6, P0, PT, R27, UR12, RZ ;  /* 0x0000000c1b067c10 */ /* 0x002fe2000ff1e0ff */
[----:B------:R-:W-:Y:S02]  /*2cc80*/  IMAD R138, R117, UR9, R0 ;  /* 0x00000009758a7c24 */ /* 0x000fe4000f8e0200 */
[----:B------:R1:W3:Y:S01]  /*2cc90*/  LDG.E.U8 R46, desc[UR6][R8.64] ;  /* 0x00000006082e7981 */ /* 0x0002e2000c1e1100 */
[----:B------:R-:W-:Y:S01]  /*2cca0*/  LEA.HI.X.SX32 R7, R27, UR13, 0x1, P0 ;  /* 0x0000000d1b077c11 */ /* 0x000fe200080f0eff */
[----:B------:R-:W-:-:S02]  /*2ccb0*/  VIADD R27, R33, UR4 ;  /* 0x00000004211b7c36 */ /* 0x000fc40008000000 */
[----:B------:R-:W-:Y:S01]  /*2ccc0*/  VIADD R139, R139, UR4 ;  /* 0x000000048b8b7c36 */ /* 0x000fe20008000000 */
[----:B------:R1:W3:Y:S01]  /*2ccd0*/  LDG.E.U8 R19, desc[UR6][R12.64] ;  /* 0x000000060c137981 */ /* 0x0002e2000c1e1100 */
[C---:B0-----:R-:W-:Y:S01]  /*2cce0*/  IADD3 R4, P1, PT, R32.reuse, UR12, RZ ;  /* 0x0000000c20047c10 */ /* 0x041fe2000ff3e0ff */
[----:B------:R-:W-:Y:S01]  /*2ccf0*/  VIADD R137, R137, UR4 ;  /* 0x0000000489897c36 */ /* 0x000fe20008000000 */
[----:B----4-:R-:W-:Y:S01]  /*2cd00*/  IADD3 R112, PT, PT, R129, R122, R112 ;  /* 0x0000007a81707210 */ /* 0x010fe20007ffe070 */
[----:B------:R-:W4:Y:S01]  /*2cd10*/  LDG.E.U8 R141, desc[UR6][R6.64] ;  /* 0x00000006068d7981 */ /* 0x000f22000c1e1100 */
[----:B------:R-:W-:Y:S01]  /*2cd20*/  LEA.HI.X.SX32 R5, R32, UR13, 0x1, P1 ;  /* 0x0000000d20057c11 */ /* 0x000fe200088f0eff */
[--C-:B-1----:R-:W-:Y:S01]  /*2cd30*/  IMAD R9, R27, UR9, R0.reuse ;  /* 0x000000091b097c24 */ /* 0x102fe2000f8e0200 */
[C---:B------:R-:W-:Y:S01]  /*2cd40*/  IADD3 R32, P0, PT, R138.reuse, UR12, RZ ;  /* 0x0000000c8a207c10 */ /* 0x040fe2000ff1e0ff */
[----:B------:R-:W-:Y:S01]  /*2cd50*/  IMAD R122, R139, UR9, R0 ;  /* 0x000000098b7a7c24 */ /* 0x000fe2000f8e0200 */
[----:B------:R-:W-:Y:S01]  /*2cd60*/  IADD3 R106, PT, PT, R113, R112, R106 ;  /* 0x00000070716a7210 */ /* 0x000fe20007ffe06a */
[----:B------:R0:W4:Y:S01]  /*2cd70*/  LDG.E.U8 R90, desc[UR6][R4.64] ;  /* 0x00000006045a7981 */ /* 0x000122000c1e1100 */
[----:B------:R-:W-:-:S02]  /*2cd80*/  LEA.HI.X.SX32 R33, R138, UR13, 0x1, P0 ;  /* 0x0000000d8a217c11 */ /* 0x000fc400080f0eff */
[----:B------:R-:W-:Y:S01]  /*2cd90*/  IADD3 R12, P0, PT, R9, UR12, RZ ;  /* 0x0000000c090c7c10 */ /* 0x000fe2000ff1e0ff */
[----:B------:R-:W-:Y:S01]  /*2cda0*/  VIADD R167, R167, UR4 ;  /* 0x00000004a7a77c36 */ /* 0x000fe20008000000 */
[----:B------:R-:W-:Y:S01]  /*2cdb0*/  IADD3 R129, PT, PT, R22, R106, R107 ;  /* 0x0000006a16817210 */ /* 0x000fe20007ffe06b */
[----:B------:R-:W4:Y:S01]  /*2cdc0*/  LDG.E.U8 R32, desc[UR6][R32.64] ;  /* 0x0000000620207981 */ /* 0x000f22000c1e1100 */
[--C-:B0-----:R-:W-:Y:S02]  /*2cdd0*/  IMAD R4, R137, UR9, R0.reuse ;  /* 0x0000000989047c24 */ /* 0x101fe4000f8e0200 */
[----:B------:R-:W-:Y:S01]  /*2cde0*/  VIADD R5, R27, UR4 ;  /* 0x000000041b057c36 */ /* 0x000fe20008000000 */
[----:B------:R-:W-:Y:S02]  /*2cdf0*/  LEA.HI.X.SX32 R13, R9, UR13, 0x1, P0 ;  /* 0x0000000d090d7c11 */ /* 0x000fe400080f0eff */
[----:B------:R-:W-:Y:S01]  /*2ce00*/  IADD3 R8, P1, PT, R122, UR12, RZ ;  /* 0x0000000c7a087c10 */ /* 0x000fe2000ff3e0ff */
[C-C-:B------:R-:W-:Y:S01]  /*2ce10*/  IMAD R106, R5.reuse, UR9, R0.reuse ;  /* 0x00000009056a7c24 */ /* 0x140fe2000f8e0200 */
[----:B------:R-:W-:Y:S01]  /*2ce20*/  IADD3 R6, P0, PT, R4, UR12, RZ ;  /* 0x0000000c04067c10 */ /* 0x000fe2000ff1e0ff */
[----:B------:R-:W-:Y:S01]  /*2ce30*/  VIADD R107, R5, UR4 ;  /* 0x00000004056b7c36 */ /* 0x000fe20008000000 */
[----:B------:R-:W-:Y:S01]  /*2ce40*/  LEA.HI.X.SX32 R9, R122, UR13, 0x1, P1 ;  /* 0x0000000d7a097c11 */ /* 0x000fe200088f0eff */
[--C-:B------:R-:W-:Y:S01]  /*2ce50*/  IMAD R22, R167, UR9, R0.reuse ;  /* 0x00000009a7167c24 */ /* 0x100fe2000f8e0200 */
[----:B------:R-:W-:Y:S01]  /*2ce60*/  LEA.HI.X.SX32 R7, R4, UR13, 0x1, P0 ;  /* 0x0000000d04077c11 */ /* 0x000fe200080f0eff */
[----:B------:R0:W2:Y:S01]  /*2ce70*/  LDG.E.U8 R33, desc[UR6][R12.64] ;  /* 0x000000060c217981 */ /* 0x0000a2000c1e1100 */
[----:B------:R-:W-:Y:S01]  /*2ce80*/  IADD3 R4, P0, PT, R106, UR12, RZ ;  /* 0x0000000c6a047c10 */ /* 0x000fe2000ff1e0ff */
[C---:B------:R-:W-:Y:S01]  /*2ce90*/  IMAD R122, R107.reuse, UR9, R0 ;  /* 0x000000096b7a7c24 */ /* 0x040fe2000f8e0200 */
[----:B------:R-:W-:Y:S01]  /*2cea0*/  IADD3 R112, P1, PT, R22, UR12, RZ ;  /* 0x0000000c16707c10 */ /* 0x000fe2000ff3e0ff */
[----:B------:R1:W3:Y:S01]  /*2ceb0*/  LDG.E.U8 R27, desc[UR6][R8.64] ;  /* 0x00000006081b7981 */ /* 0x0002e2000c1e1100 */
[----:B------:R-:W-:Y:S01]  /*2cec0*/  LEA.HI.X.SX32 R5, R106, UR13, 0x1, P0 ;  /* 0x0000000d6a057c11 */ /* 0x000fe200080f0eff */
[----:B0-----:R-:W-:Y:S01]  /*2ced0*/  VIADD R13, R107, UR4 ;  /* 0x000000046b0d7c36 */ /* 0x001fe20008000000 */
[----:B------:R-:W-:-:S03]  /*2cee0*/  IADD3 R106, P0, PT, R122, UR12, RZ ;  /* 0x0000000c7a6a7c10 */ /* 0x000fc6000ff1e0ff */
[C---:B-1----:R-:W-:Y:S02]  /*2cef0*/  IMAD R9, R13.reuse, UR9, R0 ;  /* 0x000000090d097c24 */ /* 0x042fe4000f8e0200 */
[----:B------:R-:W-:Y:S01]  /*2cf00*/  VIADD R13, R13, UR4 ;  /* 0x000000040d0d7c36 */ /* 0x000fe20008000000 */
[----:B------:R-:W-:Y:S02]  /*2cf10*/  LEA.HI.X.SX32 R113, R22, UR13, 0x1, P1 ;  /* 0x0000000d16717c11 */ /* 0x000fe400088f0eff */
[----:B------:R0:W4:Y:S01]  /*2cf20*/  LDG.E.U8 R22, desc[UR6][R6.64] ;  /* 0x0000000606167981 */ /* 0x000122000c1e1100 */
[----:B------:R-:W-:Y:S02]  /*2cf30*/  LEA.HI.X.SX32 R107, R122, UR13, 0x1, P0 ;  /* 0x0000000d7a6b7c11 */ /* 0x000fe400080f0eff */
[----:B------:R-:W-:Y:S01]  /*2cf40*/  IADD3 R8, P0, PT, R9, UR12, RZ ;  /* 0x0000000c09087c10 */ /* 0x000fe2000ff1e0ff */
[----:B------:R1:W2:Y:S01]  /*2cf50*/  LDG.E.U8 R122, desc[UR6][R4.64] ;  /* 0x00000006047a7981 */ /* 0x0002a2000c1e1100 */
[----:B------:R-:W-:-:S03]  /*2cf60*/  IADD3 R57, PT, PT, R57, R129, R120 ;  /* 0x0000008139397210 */ /* 0x000fc60007ffe078 */
[----:B------:R-:W4:Y:S01]  /*2cf70*/  LDG.E.U8 R112, desc[UR6][R112.64] ;  /* 0x0000000670707981 */ /* 0x000f22000c1e1100 */
[C-C-:B0-----:R-:W-:Y:S02]  /*2cf80*/  IMAD R7, R13.reuse, UR9, R0.reuse ;  /* 0x000000090d077c24 */ /* 0x141fe4000f8e0200 */
[----:B------:R-:W-:Y:S01]  /*2cf90*/  VIADD R13, R13, UR4 ;  /* 0x000000040d0d7c36 */ /* 0x000fe20008000000 */
[----:B------:R-:W-:Y:S01]  /*2cfa0*/  LEA.HI.X.SX32 R9, R9, UR13, 0x1, P0 ;  /* 0x0000000d09097c11 */ /* 0x000fe200080f0eff */
[----:B------:R0:W3:Y:S01]  /*2cfb0*/  LDG.E.U8 R106, desc[UR6][R106.64] ;  /* 0x000000066a6a7981 */ /* 0x0000e2000c1e1100 */
[----:B------:R-:W-:Y:S01]  /*2cfc0*/  IADD3 R6, P0, PT, R7, UR12, RZ ;  /* 0x0000000c07067c10 */ /* 0x000fe2000ff1e0ff */
[C---:B-1----:R-:W-:Y:S02]  /*2cfd0*/  IMAD R4, R13.reuse, UR9, R0 ;  /* 0x000000090d047c24 */ /* 0x042fe4000f8e0200 */
[----:B------:R-:W-:Y:S01]  /*2cfe0*/  VIADD R5, R13, UR4 ;  /* 0x000000040d057c36 */ /* 0x000fe20008000000 */
[----:B------:R-:W-:-:S02]  /*2cff0*/  LEA.HI.X.SX32 R7, R7, UR13, 0x1, P0 ;  /* 0x0000000d07077c11 */ /* 0x000fc400080f0eff */
[----:B------:R-:W-:Y:S01]  /*2d000*/  IADD3 R12, P0, PT, R4, UR12, RZ ;  /* 0x0000000c040c7c10 */ /* 0x000fe2000ff1e0ff */
[----:B0-----:R-:W-:-:S03]  /*2d010*/  IMAD R107, R5, UR9, R0 ;  /* 0x00000009056b7c24 */ /* 0x001fc6000f8e0200 */
[----:B------:R-:W-:Y:S01]  /*2d020*/  LEA.HI.X.SX32 R13, R4, UR13, 0x1, P0 ;  /* 0x0000000d040d7c11 */ /* 0x000fe200080f0eff */
[----:B------:R-:W-:Y:S01]  /*2d030*/  VIADD R129, R5, UR4 ;  /* 0x0000000405817c36 */ /* 0x000fe20008000000 */
[----:B------:R-:W-:Y:S02]  /*2d040*/  IADD3 R113, PT, PT, R108, R57, R29 ;  /* 0x000000396c717210 */ /* 0x000fe40007ffe01d */
[C---:B------:R-:W-:Y:S01]  /*2d050*/  IADD3 R4, P0, PT, R107.reuse, UR12, RZ ;  /* 0x0000000c6b047c10 */ /* 0x040fe2000ff1e0ff */
[----:B------:R0:W3:Y:S03]  /*2d060*/  LDG.E.U8 R29, desc[UR6][R8.64] ;  /* 0x00000006081d7981 */ /* 0x0000e6000c1e1100 */
[----:B------:R-:W-:Y:S01]  /*2d070*/  LEA.HI.X.SX32 R5, R107, UR13, 0x1, P0 ;  /* 0x0000000d6b057c11 */ /* 0x000fe200080f0eff */
[C---:B------:R-:W-:Y:S01]  /*2d080*/  IMAD R107, R129.reuse, UR9, R0 ;  /* 0x00000009816b7c24 */ /* 0x040fe2000f8e0200 */
[----:B------:R1:W4:Y:S01]  /*2d090*/  LDG.E.U8 R57, desc[UR6][R6.64] ;  /* 0x0000000606397981 */ /* 0x000322000c1e1100 */
[----:B------:R-:W-:Y:S01]  /*2d0a0*/  VIADD R163, R129, UR4 ;  /* 0x0000000481a37c36 */ /* 0x000fe20008000000 */
[----:B------:R-:W-:-:S02]  /*2d0b0*/  IADD3 R80, PT, PT, R80, R113, R121 ;  /* 0x0000007150507210 */ /* 0x000fc40007ffe079 */
[----:B------:R1:W4:Y:S01]  /*2d0c0*/  LDG.E.U8 R108, desc[UR6][R12.64] ;  /* 0x000000060c6c7981 */ /* 0x000322000c1e1100 */
[----:B0-----:R-:W-:-:S03]  /*2d0d0*/  IADD3 R8, P0, PT, R107, UR12, RZ ;  /* 0x0000000c6b087c10 */ /* 0x001fc6000ff1e0ff */
[----:B------:R0:W4:Y:S01]  /*2d0e0*/  LDG.E.U8 R129, desc[UR6][R4.64] ;  /* 0x0000000604817981 */ /* 0x000122000c1e1100 */
[----:B------:R-:W-:Y:S01]  /*2d0f0*/  LEA.HI.X.SX32 R9, R107, UR13, 0x1, P0 ;  /* 0x0000000d6b097c11 */ /* 0x000fe200080f0eff */
[C---:B-1----:R-:W-:Y:S02]  /*2d100*/  IMAD R7, R163.reuse, UR9, R0 ;  /* 0x00000009a3077c24 */ /* 0x042fe4000f8e0200 */
[----:B------:R-:W-:Y:S01]  /*2d110*/  VIADD R163, R163, UR4 ;  /* 0x00000004a3a37c36 */ /* 0x000fe20008000000 */
[----:B------:R-:W-:Y:S02]  /*2d120*/  IADD3 R107, PT, PT, R119, R80, R30 ;  /* 0x00000050776b7210 */ /* 0x000fe40007ffe01e */
[----:B------:R-:W-:Y:S01]  /*2d130*/  IADD3 R6, P0, PT, R7, UR12, RZ ;  /* 0x0000000c07067c10 */ /* 0x000fe2000ff1e0ff */
[C---:B------:R-:W-:Y:S01]  /*2d140*/  IMAD R13, R163.reuse, UR9, R0 ;  /* 0x00000009a30d7c24 */ /* 0x040fe2000f8e0200 */
[----:B------:R1:W4:Y:S01]  /*2d150*/  LDG.E.U8 R80, desc[UR6][R8.64] ;  /* 0x0000000608507981 */ /* 0x000322000c1e1100 */
[----:B------:R-:W-:Y:S01]  /*2d160*/  VIADD R163, R163, UR4 ;  /* 0x00000004a3a37c36 */ /* 0x000fe20008000000 */
[----:B------:R-:W-:-:S02]  /*2d170*/  LEA.HI.X.SX32 R7, R7, UR13, 0x1, P0 ;  /* 0x0000000d07077c11 */ /* 0x000fc400080f0eff */
[----:B------:R-:W-:Y:S01]  /*2d180*/  IADD3 R12, P0, PT, R13, UR12, RZ ;  /* 0x0000000c0d0c7c10 */ /* 0x000fe2000ff1e0ff */
[C-C-:B0-----:R-:W-:Y:S02]  /*2d190*/  IMAD R5, R163.reuse, UR9, R0.reuse ;  /* 0x00000009a3057c24 */ /* 0x141fe4000f8e0200 */
        /* <DEDUP_REMOVED lines=8> */
[----:B-1----:R-:W-:Y:S01]  /*2d220*/  IADD3 R8, P0, PT, R120, UR12, RZ ;  /* 0x0000000c78087c10 */ /* 0x002fe2000ff1e0ff */
[----:B0-----:R-:W-:-:S02]  /*2d230*/  IMAD R7, R163, UR9, R0 ;  /* 0x00000009a3077c24 */ /* 0x001fc4000f8e0200 */
[----:B------:R0:W4:Y:S01]  /*2d240*/  LDG.E.U8 R113, desc[UR6][R4.64] ;  /* 0x0000000604717981 */ /* 0x000122000c1e1100 */
[----:B------:R-:W-:Y:S01]  /*2d250*/  VIADD R163, R163, UR4 ;  /* 0x00000004a3a37c36 */ /* 0x000fe20008000000 */
[----:B------:R-:W-:Y:S02]  /*2d260*/  LEA.HI.X.SX32 R9, R120, UR13, 0x1, P0 ;  /* 0x0000000d78097c11 */ /* 0x000fe400080f0eff */
[----:B------:R-:W-:Y:S01]  /*2d270*/  IADD3 R6, P0, PT, R7, UR12, RZ ;  /* 0x0000000c07067c10 */ /* 0x000fe2000ff1e0ff */
[C-C-:B-----5:R-:W-:Y:S02]  /*2d280*/  IMAD R13, R163.reuse, UR9, R0.reuse ;  /* 0x00000009a30d7c24 */ /* 0x160fe4000f8e0200 */
[----:B------:R-:W-:Y:S01]  /*2d290*/  VIADD R163, R163, UR4 ;  /* 0x00000004a3a37c36 */ /* 0x000fe20008000000 */
[----:B------:R-:W-:Y:S02]  /*2d2a0*/  IADD3 R78, PT, PT, R78, R107, R111 ;  /* 0x0000006b4e4e7210 */ /* 0x000fe40007ffe06f */
[----:B------:R-:W-:Y:S01]  /*2d2b0*/  LEA.HI.X.SX32 R7, R7, UR13, 0x1, P0 ;  /* 0x0000000d07077c11 */ /* 0x000fe200080f0eff */
[----:B0-----:R-:W-:Y:S01]  /*2d2c0*/  IMAD R5, R163, UR9, R0 ;  /* 0x00000009a3057c24 */ /* 0x001fe2000f8e0200 */
[----:B------:R-:W-:Y:S01]  /*2d2d0*/  IADD3 R12, P0, PT, R13, UR12, RZ ;  /* 0x0000000c0d0c7c10 */ /* 0x000fe2000ff1e0ff */
[----:B------:R-:W-:Y:S01]  /*2d2e0*/  VIADD R163, R163, UR4 ;  /* 0x00000004a3a37c36 */ /* 0x000fe20008000000 */
[----:B------:R-:W-:-:S02]  /*2d2f0*/  IADD3 R111, PT, PT, R67, R78, R28 ;  /* 0x0000004e436f7210 */ /* 0x000fc40007ffe01c */
[----:B------:R-:W-:Y:S01]  /*2d300*/  LEA.HI.X.SX32 R13, R13, UR13, 0x1, P0 ;  /* 0x0000000d0d0d7c11 */ /* 0x000fe200080f0eff */
[----:B------:R0:W5:Y:S01]  /*2d310*/  LDG.E.U8 R78, desc[UR6][R8.64] ;  /* 0x00000006084e7981 */ /* 0x000162000c1e1100 */
[----:B------:R-:W-:Y:S01]  /*2d320*/  IADD3 R4, P0, PT, R5, UR12, RZ ;  /* 0x0000000c05047c10 */ /* 0x000fe2000ff1e0ff */
[C---:B------:R-:W-:Y:S02]  /*2d330*/  IMAD R120, R163.reuse, UR9, R0 ;  /* 0x00000009a3787c24 */ /* 0x040fe4000f8e0200 */
[----:B------:R-:W-:Y:S01]  /*2d340*/  VIADD R163, R163, UR4 ;  /* 0x00000004a3a37c36 */ /* 0x000fe20008000000 */
[----:B------:R1:W5:Y:S01]  /*2d350*/  LDG.E.U8 R28, desc[UR6][R6.64] ;  /* 0x00000006061c7981 */ /* 0x000362000c1e1100 */
[----:B------:R-:W-:-:S03]  /*2d360*/  LEA.HI.X.SX32 R5, R5, UR13, 0x1, P0 ;  /* 0x0000000d05057c11 */ /* 0x000fc600080f0eff */
[----:B------:R1:W5:Y:S01]  /*2d370*/  LDG.E.U8 R67, desc[UR6][R12.64] ;  /* 0x000000060c437981 */ /* 0x000362000c1e1100 */
[----:B0-----:R-:W-:Y:S02]  /*2d380*/  IADD3 R8, P0, PT, R120, UR12, RZ ;  /* 0x0000000c78087c10 */ /* 0x001fe4000ff1e0ff */
[----:B------:R-:W-:Y:S01]  /*2d390*/  IADD3 R72, PT, PT, R72, R111, R75 ;  /* 0x0000006f48487210 */ /* 0x000fe20007ffe04b */
[----:B------:R0:W5:Y:S01]  /*2d3a0*/  LDG.E.U8 R107, desc[UR6][R4.64] ;  /* 0x00000006046b7981 */ /* 0x000162000c1e1100 */
[C-C-:B-1----:R-:W-:Y:S02]  /*2d3b0*/  IMAD R7, R163.reuse, UR9, R0.reuse ;  /* 0x00000009a3077c24 */ /* 0x142fe4000f8e0200 */
[----:B------:R-:W-:Y:S01]  /*2d3c0*/  VIADD R163, R163, UR4 ;  /* 0x00000004a3a37c36 */ /* 0x000fe20008000000 */
[----:B------:R-:W-:Y:S02]  /*2d3d0*/  LEA.HI.X.SX32 R9, R120, UR13, 0x1, P0 ;  /* 0x0000000d78097c11 */ /* 0x000fe400080f0eff */
[----:B------:R-:W-:Y:S01]  /*2d3e0*/  IADD3 R6, P0, PT, R7, UR12, RZ ;  /* 0x0000000c07067c10 */ /* 0x000fe2000ff1e0ff */
[----:B------:R-:W-:-:S02]  /*2d3f0*/  IMAD R13, R163, UR9, R0 ;  /* 0x00000009a30d7c24 */ /* 0x000fc4000f8e0200 */
[----:B------:R-:W-:Y:S01]  /*2d400*/  VIADD R163, R163, UR4 ;  /* 0x00000004a3a37c36 */ /* 0x000fe20008000000 */
[----:B------:R-:W-:Y:S02]  /*2d410*/  LEA.HI.X.SX32 R7, R7, UR13, 0x1, P0 ;  /* 0x0000000d07077c11 */ /* 0x000fe400080f0eff */
[----:B------:R-:W-:Y:S01]  /*2d420*/  IADD3 R12, P0, PT, R13, UR12, RZ ;  /* 0x0000000c0d0c7c10 */ /* 0x000fe2000ff1e0ff */
[C---:B0-----:R-:W-:Y:S02]  /*2d430*/  IMAD R5, R163.reuse, UR9, R0 ;  /* 0x00000009a3057c24 */ /* 0x041fe4000f8e0200 */
[----:B------:R-:W-:Y:S01]  /*2d440*/  VIADD R163, R163, UR4 ;  /* 0x00000004a3a37c36 */ /* 0x000fe20008000000 */
[----:B------:R-:W-:Y:S02]  /*2d450*/  IADD3 R111, PT, PT, R71, R72, R66 ;  /* 0x00000048476f7210 */ /* 0x000fe40007ffe042 */
[----:B------:R-:W-:Y:S01]  /*2d460*/  LEA.HI.X.SX32 R13, R13, UR13, 0x1, P0 ;  /* 0x0000000d0d0d7c11 */ /* 0x000fe200080f0eff */
[----:B------:R0:W5:Y:S01]  /*2d470*/  LDG.E.U8 R72, desc[UR6][R8.64] ;  /* 0x0000000608487981 */ /* 0x000162000c1e1100 */
[----:B------:R-:W-:Y:S01]  /*2d480*/  IADD3 R4, P0, PT, R5, UR12, RZ ;  /* 0x0000000c05047c10 */ /* 0x000fe2000ff1e0ff */
[----:B------:R-:W-:-:S02]  /*2d490*/  IMAD R120, R163, UR9, R0 ;  /* 0x00000009a3787c24 */ /* 0x000fc4000f8e0200 */
        /* <DEDUP_REMOVED lines=11> */
[----:B------:R-:W-:-:S03]  /*2d550*/  IMAD R12, R163, UR9, R0 ;  /* 0x00000009a30c7c24 */ /* 0x000fc6000f8e0200 */
[----:B------:R-:W-:Y:S02]  /*2d560*/  LEA.HI.X.SX32 R7, R7, UR13, 0x1, P0 ;  /* 0x0000000d07077c11 */ /* 0x000fe400080f0eff */
[----:B0-----:R-:W-:Y:S01]  /*2d570*/  IADD3 R4, P0, PT, R12, UR12, RZ ;  /* 0x0000000c0c047c10 */ /* 0x001fe2000ff1e0ff */
[----:B------:R-:W-:Y:S01]  /*2d580*/  VIADD R163, R163, UR4 ;  /* 0x00000004a3a37c36 */ /* 0x000fe20008000000 */
[----:B------:R-:W-:Y:S02]  /*2d590*/  IADD3 R109, PT, PT, R58, R70, R25 ;  /* 0x000000463a6d7210 */ /* 0x000fe40007ffe019 */
[----:B------:R-:W-:Y:S01]  /*2d5a0*/  LEA.HI.X.SX32 R5, R12, UR13, 0x1, P0 ;  /* 0x0000000d0c057c11 */ /* 0x000fe200080f0eff */
[----:B------:R0:W5:Y:S01]  /*2d5b0*/  LDG.E.U8 R70, desc[UR6][R8.64] ;  /* 0x0000000608467981 */ /* 0x000162000c1e1100 */
[C-C-:B------:R-:W-:Y:S02]  /*2d5c0*/  IMAD R13, R163.reuse, UR9, R0.reuse ;  /* 0x00000009a30d7c24 */ /* 0x140fe4000f8e0200 */
[----:B------:R-:W-:Y:S01]  /*2d5d0*/  VIADD R163, R163, UR4 ;  /* 0x00000004a3a37c36 */ /* 0x000fe20008000000 */
[----:B------:R1:W5:Y:S04]  /*2d5e0*/  LDG.E.U8 R25, desc[UR6][R6.64] ;  /* 0x0000000606197981 */ /* 0x000368000c1e1100 */
[----:B------:R1:W5:Y:S01]  /*2d5f0*/  LDG.E.U8 R58, desc[UR6][R4.64] ;  /* 0x00000006043a7981 */ /* 0x000362000c1e1100 */
[----:B------:R-:W-:Y:S01]  /*2d600*/  IADD3 R120, P0, PT, R13, UR12, RZ ;  /* 0x0000000c0d787c10 */ /* 0x000fe2000ff1e0ff */
[----:B------:R-:W-:-:S02]  /*2d610*/  IMAD R12, R163, UR9, R0 ;  /* 0x00000009a30c7c24 */ /* 0x000fc4000f8e0200 */
[----:B------:R-:W-:Y:S01]  /*2d620*/  VIADD R163, R163, UR4 ;  /* 0x00000004a3a37c36 */ /* 0x000fe20008000000 */
[----:B------:R-:W-:Y:S02]  /*2d630*/  LEA.HI.X.SX32 R121, R13, UR13, 0x1, P0 ;  /* 0x0000000d0d797c11 */ /* 0x000fe400080f0eff */
[C---:B0-----:R-:W-:Y:S01]  /*2d640*/  IADD3 R8, P0, PT, R12.reuse, UR12, RZ ;  /* 0x0000000c0c087c10 */ /* 0x041fe2000ff1e0ff */
[C-C-:B-1----:R-:W-:Y:S02]  /*2d650*/  IMAD R7, R163.reuse, UR9, R0.reuse ;  /* 0x00000009a3077c24 */ /* 0x142fe4000f8e0200 */
[----:B------:R-:W-:Y:S01]  /*2d660*/  VIADD R163, R163, UR4 ;  /* 0x00000004a3a37c36 */ /* 0x000fe20008000000 */
[----:B------:R-:W-:Y:S01]  /*2d670*/  LEA.HI.X.SX32 R9, R12, UR13, 0x1, P0 ;  /* 0x0000000d0c097c11 */ /* 0x000fe200080f0eff */
[----:B------:R-:W5:Y:S01]  /*2d680*/  LDG.E.U8 R120, desc[UR6][R120.64] ;  /* 0x0000000678787981 */ /* 0x000f62000c1e1100 */
[----:B------:R-:W-:Y:S01]  /*2d690*/  IADD3 R6, P0, PT, R7, UR12, RZ ;  /* 0x0000000c07067c10 */ /* 0x000fe2000ff1e0ff */
[----:B------:R-:W-:-:S02]  /*2d6a0*/  IMAD R4, R163, UR9, R0 ;  /* 0x00000009a3047c24 */ /* 0x000fc4000f8e0200 */
[----:B------:R-:W-:Y:S01]  /*2d6b0*/  VIADD R163, R163, UR4 ;  /* 0x00000004a3a37c36 */ /* 0x000fe20008000000 */
[----:B------:R-:W-:Y:S02]  /*2d6c0*/  LEA.HI.X.SX32 R7, R7, UR13, 0x1, P0 ;  /* 0x0000000d07077c11 */ /* 0x000fe400080f0eff */
[----:B------:R-:W-:Y:S01]  /*2d6d0*/  IADD3 R12, P0, PT, R4, UR12, RZ ;  /* 0x0000000c040c7c10 */ /* 0x000fe2000ff1e0ff */
[C---:B------:R-:W-:Y:S01]  /*2d6e0*/  IMAD R5, R163.reuse, UR9, R0 ;  /* 0x00000009a3057c24 */ /* 0x040fe2000f8e0200 */
[----:B------:R-:W-:Y:S01]  /*2d6f0*/  IADD3 R104, PT, PT, R104, R109, R105 ;  /* 0x0000006d68687210 */ /* 0x000fe20007ffe069 */
[----:B------:R-:W-:Y:S01]  /*2d700*/  VIADD R163, R163, UR4 ;  /* 0x00000004a3a37c36 */ /* 0x000fe20008000000 */
[----:B------:R-:W-:Y:S01]  /*2d710*/  LEA.HI.X.SX32 R13, R4, UR13, 0x1, P0 ;  /* 0x0000000d040d7c11 */ /* 0x000fe200080f0eff */
[----:B------:R0:W5:Y:S01]  /*2d720*/  LDG.E.U8 R109, desc[UR6][R8.64] ;  /* 0x00000006086d7981 */ /* 0x000162000c1e1100 */
[----:B------:R-:W-:Y:S01]  /*2d730*/  IADD3 R104, PT, PT, R103, R104, R56 ;  /* 0x0000006867687210 */ /* 0x000fe20007ffe038 */
[----:B------:R-:W-:Y:S01]  /*2d740*/  IMAD R111, R163, UR9, R0 ;  /* 0x00000009a36f7c24 */ /* 0x000fe2000f8e0200 */
[----:B------:R-:W-:Y:S01]  /*2d750*/  IADD3 R4, P0, PT, R5, UR12, RZ ;  /* 0x0000000c05047c10 */ /* 0x000fe2000ff1e0ff */
[----:B------:R1:W5:Y:S01]  /*2d760*/  LDG.E.U8 R56, desc[UR6][R6.64] ;  /* 0x0000000606387981 */ /* 0x000362000c1e1100 */
[----:B------:R-:W-:-:S03]  /*2d770*/  VIADD R163, R163, UR4 ;  /* 0x00000004a3a37c36 */ /* 0x000fc60008000000 */
[----:B------:R1:W5:Y:S01]  /*2d780*/  LDG.E.U8 R105, desc[UR6][R12.64] ;  /* 0x000000060c697981 */ /* 0x000362000c1e1100 */
[----:B------:R-:W-:Y:S02]  /*2d790*/  LEA.HI.X.SX32 R5, R5, UR13, 0x1, P0 ;  /* 0x0000000d05057c11 */ /* 0x000fe400080f0eff */
[----:B0-----:R-:W-:Y:S01]  /*2d7a0*/  IADD3 R8, P0, PT, R111, UR12, RZ ;  /* 0x0000000c6f087c10 */ /* 0x001fe2000ff1e0ff */
[C-C-:B-1----:R-:W-:Y:S02]  /*2d7b0*/  IMAD R7, R163.reuse, UR9, R0.reuse ;  /* 0x00000009a3077c24 */ /* 0x142fe4000f8e0200 */
[----:B------:R0:W5:Y:S01]  /*2d7c0*/  LDG.E.U8 R103, desc[UR6][R4.64] ;  /* 0x0000000604677981 */ /* 0x000162000c1e1100 */
        /* <DEDUP_REMOVED lines=15> */
[----:B------:R-:W-:Y:S02]  /*2d8c0*/  IADD3 R102, PT, PT, R50, R85, R23 ;  /* 0x0000005532667210 */ /* 0x000fe40007ffe017 */
[----:B------:R1:W5:Y:S01]  /*2d8d0*/  LDG.E.U8 R23, desc[UR6][R6.64] ;  /* 0x0000000606177981 */ /* 0x000362000c1e1100 */
[----:B------:R-:W-:Y:S02]  /*2d8e0*/  LEA.HI.X.SX32 R5, R5, UR13, 0x1, P0 ;  /* 0x0000000d05057c11 */ /* 0x000fe400080f0eff */
[----:B0-----:R-:W-:Y:S01]  /*2d8f0*/  IADD3 R8, P0, PT, R111, UR12, RZ ;  /* 0x0000000c6f087c10 */ /* 0x001fe2000ff1e0ff */
[----:B------:R0:W5:Y:S01]  /*2d900*/  LDG.E.U8 R50, desc[UR6][R12.64] ;  /* 0x000000060c327981 */ /* 0x000162000c1e1100 */
[----:B-1----:R-:W-:-:S03]  /*2d910*/  IMAD R7, R163, UR9, R0 ;  /* 0x00000009a3077c24 */ /* 0x002fc6000f8e0200 */
[----:B------:R1:W5:Y:S01]  /*2d920*/  LDG.E.U8 R85, desc[UR6][R4.64] ;  /* 0x0000000604557981 */ /* 0x000362000c1e1100 */
[----:B------:R-:W-:Y:S01]  /*2d930*/  VIADD R163, R163, UR4 ;  /* 0x00000004a3a37c36 */ /* 0x000fe20008000000 */
[----:B------:R-:W-:Y:S02]  /*2d940*/  LEA.HI.X.SX32 R9, R111, UR13, 0x1, P0 ;  /* 0x0000000d6f097c11 */ /* 0x000fe400080f0eff */
[----:B------:R-:W-:Y:S01]  /*2d950*/  IADD3 R6, P0, PT, R7, UR12, RZ ;  /* 0x0000000c07067c10 */ /* 0x000fe2000ff1e0ff */
[C---:B0-----:R-:W-:Y:S02]  /*2d960*/  IMAD R12, R163.reuse, UR9, R0 ;  /* 0x00000009a30c7c24 */ /* 0x041fe4000f8e0200 */
[----:B------:R-:W-:Y:S01]  /*2d970*/  VIADD R163, R163, UR4 ;  /* 0x00000004a3a37c36 */ /* 0x000fe20008000000 */
[----:B------:R-:W-:Y:S02]  /*2d980*/  LEA.HI.X.SX32 R7, R7, UR13, 0x1, P0 ;  /* 0x0000000d07077c11 */ /* 0x000fe400080f0eff */
[----:B------:R-:W-:Y:S01]  /*2d990*/  IADD3 R64, PT, PT, R65, R102, R64 ;  /* 0x0000006641407210 */ /* 0x000fe20007ffe040 */
[C-C-:B------:R-:W-:Y:S01]  /*2d9a0*/  IMAD R13, R163.reuse, UR9, R0.reuse ;  /* 0x00000009a30d7c24 */ /* 0x140fe2000f8e0200 */
[----:B-1----:R-:W-:Y:S01]  /*2d9b0*/  IADD3 R4, P0, PT, R12, UR12, RZ ;  /* 0x0000000c0c047c10 */ /* 0x002fe2000ff1e0ff */
[----:B------:R-:W-:Y:S01]  /*2d9c0*/  VIADD R163, R163, UR4 ;  /* 0x00000004a3a37c36 */ /* 0x000fe20008000000 */
[----:B------:R-:W-:Y:S01]  /*2d9d0*/  IADD3 R111, PT, PT, R48, R64, R49 ;  /* 0x00000040306f7210 */ /* 0x000fe20007ffe031 */
[----:B------:R0:W5:Y:S01]  /*2d9e0*/  LDG.E.U8 R102, desc[UR6][R8.64] ;  /* 0x0000000608667981 */ /* 0x000162000c1e1100 */
[----:B------:R-:W-:Y:S01]  /*2d9f0*/  LEA.HI.X.SX32 R5, R12, UR13, 0x1, P0 ;  /* 0x0000000d0c057c11 */ /* 0x000fe200080f0eff */
[----:B------:R-:W-:Y:S01]  /*2da00*/  IMAD R12, R163, UR9, R0 ;  /* 0x00000009a30c7c24 */ /* 0x000fe2000f8e0200 */
[----:B------:R-:W-:Y:S01]  /*2da10*/  IADD3 R48, P0, PT, R13, UR12, RZ ;  /* 0x0000000c0d307c10 */ /* 0x000fe2000ff1e0ff */
[----:B------:R-:W-:Y:S01]  /*2da20*/  VIADD R163, R163, UR4 ;  /* 0x00000004a3a37c36 */ /* 0x000fe20008000000 */
[----:B------:R1:W5:Y:S02]  /*2da30*/  LDG.E.U8 R64, desc[UR6][R6.64] ;  /* 0x0000000606407981 */ /* 0x000364000c1e1100 */
[----:B------:R-:W-:-:S02]  /*2da40*/  LEA.HI.X.SX32 R49, R13, UR13, 0x1, P0 ;  /* 0x0000000d0d317c11 */ /* 0x000fc400080f0eff */
[----:B------:R1:W5:Y:S01]  /*2da50*/  LDG.E.U8 R65, desc[UR6][R4.64] ;  /* 0x0000000604417981 */ /* 0x000362000c1e1100 */
[----:B0-----:R-:W-:Y:S02]  /*2da60*/  IADD3 R8, P0, PT, R12, UR12, RZ ;  /* 0x0000000c0c087c10 */ /* 0x001fe4000ff1e0ff */
[----:B------:R-:W-:Y:S01]  /*2da70*/  IADD3 R81, PT, PT, R136, R111, R81 ;  /* 0x0000006f88517210 */ /* 0x000fe20007ffe051 */
[----:B------:R-:W-:Y:S02]  /*2da80*/  VIADD R135, R135, UR4 ;  /* 0x0000000487877c36 */ /* 0x000fe40008000000 */
[C-C-:B-1----:R-:W-:Y:S01]  /*2da90*/  IMAD R7, R163.reuse, UR9, R0.reuse ;  /* 0x00000009a3077c24 */ /* 0x142fe2000f8e0200 */
[----:B------:R-:W5:Y:S01]  /*2daa0*/  LDG.E.U8 R48, desc[UR6][R48.64] ;  /* 0x0000000630307981 */ /* 0x000f62000c1e1100 */
[----:B------:R-:W-:Y:S01]  /*2dab0*/  VIADD R163, R163, UR4 ;  /* 0x00000004a3a37c36 */ /* 0x000fe20008000000 */
[----:B------:R-:W-:Y:S02]  /*2dac0*/  LEA.HI.X.SX32 R9, R12, UR13, 0x1, P0 ;  /* 0x0000000d0c097c11 */ /* 0x000fe400080f0eff */
[----:B------:R-:W-:Y:S01]  /*2dad0*/  IADD3 R6, P0, PT, R7, UR12, RZ ;  /* 0x0000000c07067c10 */ /* 0x000fe2000ff1e0ff */
[----:B------:R-:W-:-:S02]  /*2dae0*/  IMAD R5, R163, UR9, R0 ;  /* 0x00000009a3057c24 */ /* 0x000fc4000f8e0200 */
[----:B------:R-:W-:Y:S01]  /*2daf0*/  VIADD R163, R163, UR4 ;  /* 0x00000004a3a37c36 */ /* 0x000fe20008000000 */
[----:B------:R-:W-:Y:S02]  /*2db00*/  LEA.HI.X.SX32 R7, R7, UR13, 0x1, P0 ;  /* 0x0000000d07077c11 */ /* 0x000fe400080f0eff */
[----:B------:R-:W-:Y:S01]  /*2db10*/  IADD3 R4, P0, PT, R5, UR12, RZ ;  /* 0x0000000c05047c10 */ /* 0x000fe2000ff1e0ff */
[C---:B------:R-:W-:Y:S02]  /*2db20*/  IMAD R13, R163.reuse, UR9, R0 ;  /* 0x00000009a30d7c24 */ /* 0x040fe4000f8e0200 */
[----:B------:R-:W-:Y:S01]  /*2db30*/  VIADD R163, R163, UR4 ;  /* 0x00000004a3a37c36 */ /* 0x000fe20008000000 */
[----:B------:R-:W-:Y:S02]  /*2db40*/  IADD3 R81, PT, PT, R79, R81, R20 ;  /* 0x000000514f517210 */ /* 0x000fe40007ffe014 */
[----:B------:R-:W-:Y:S01]  /*2db50*/  LEA.HI.X.SX32 R5, R5, UR13, 0x1, P0 ;  /* 0x0000000d05057c11 */ /* 0x000fe200080f0eff */
[--C-:B------:R-:W-:Y:S01]  /*2db60*/  IMAD R163, R163, UR9, R0.reuse ;  /* 0x00000009a3a37c24 */ /* 0x100fe2000f8e0200 */
[----:B------:R-:W-:Y:S01]  /*2db70*/  IADD3 R12, P0, PT, R13, UR12, RZ ;  /* 0x0000000c0d0c7c10 */ /* 0x000fe2000ff1e0ff */
[----:B------:R0:W5:Y:S01]  /*2db80*/  LDG.E.U8 R79, desc[UR6][R8.64] ;  /* 0x00000006084f7981 */ /* 0x000162000c1e1100 */
[----:B------:R-:W-:Y:S01]  /*2db90*/  IADD3 R81, PT, PT, R84, R81, R77 ;  /* 0x0000005154517210 */ /* 0x000fe20007ffe04d */
[----:B------:R-:W-:Y:S01]  /*2dba0*/  IMAD R84, R135, UR9, R0 ;  /* 0x0000000987547c24 */ /* 0x000fe2000f8e0200 */
[----:B------:R-:W-:Y:S01]  /*2dbb0*/  LEA.HI.X.SX32 R13, R13, UR13, 0x1, P0 ;  /* 0x0000000d0d0d7c11 */ /* 0x000fe200080f0eff */
[----:B------:R1:W5:Y:S04]  /*2dbc0*/  LDG.E.U8 R20, desc[UR6][R6.64] ;  /* 0x0000000606147981 */ /* 0x000368000c1e1100 */
[----:B------:R2:W5:Y:S01]  /*2dbd0*/  LDG.E.U8 R49, desc[UR6][R4.64] ;  /* 0x0000000604317981 */ /* 0x000562000c1e1100 */
[----:B0-----:R-:W-:-:S03]  /*2dbe0*/  IADD3 R8, P0, PT, R163, UR12, RZ ;  /* 0x0000000ca3087c10 */ /* 0x001fc6000ff1e0ff */
[----:B------:R0:W5:Y:S01]  /*2dbf0*/  LDG.E.U8 R77, desc[UR6][R12.64] ;  /* 0x000000060c4d7981 */ /* 0x000162000c1e1100 */
[C---:B-1----:R-:W-:Y:S02]  /*2dc00*/  IADD3 R6, P1, PT, R84.reuse, UR12, RZ ;  /* 0x0000000c54067c10 */ /* 0x042fe4000ff3e0ff */
[----:B------:R-:W-:Y:S02]  /*2dc10*/  LEA.HI.X.SX32 R9, R163, UR13, 0x1, P0 ;  /* 0x0000000da3097c11 */ /* 0x000fe400080f0eff */
[----:B------:R-:W-:-:S03]  /*2dc20*/  LEA.HI.X.SX32 R7, R84, UR13, 0x1, P1 ;  /* 0x0000000d54077c11 */ /* 0x000fc600088f0eff */
[----:B------:R1:W5:Y:S01]  /*2dc30*/  LDG.E.U8 R84, desc[UR6][R8.64] ;  /* 0x0000000608547981 */ /* 0x000362000c1e1100 */
[----:B------:R-:W-:Y:S02]  /*2dc40*/  VIADD R131, R131, UR4 ;  /* 0x0000000483837c36 */ /* 0x000fe40008000000 */
[----:B------:R-:W-:Y:S01]  /*2dc50*/  VIADD R165, R165, UR4 ;  /* 0x00000004a5a57c36 */ /* 0x000fe20008000000 */
[----:B------:R-:W-:Y:S01]  /*2dc60*/  IADD3 R81, PT, PT, R47, R81, R126 ;  /* 0x000000512f517210 */ /* 0x000fe20007ffe07e */
[--C-:B--2---:R-:W-:Y:S01]  /*2dc70*/  IMAD R5, R131, UR9, R0.reuse ;  /* 0x0000000983057c24 */ /* 0x104fe2000f8e0200 */
[----:B------:R2:W5:Y:S01]  /*2dc80*/  LDG.E.U8 R121, desc[UR6][R6.64] ;  /* 0x0000000606797981 */ /* 0x000562000c1e1100 */
[----:B0-----:R-:W-:Y:S02]  /*2dc90*/  IMAD R12, R165, UR9, R0 ;  /* 0x00000009a50c7c24 */ /* 0x001fe4000f8e0200 */
[----:B------:R-:W-:Y:S01]  /*2dca0*/  VIADD R169, R169, UR4 ;  /* 0x00000004a9a97c36 */ /* 0x000fe20008000000 */
[----:B------:R-:W-:Y:S01]  /*2dcb0*/  IADD3 R4, P0, PT, R5, UR12, RZ ;  /* 0x0000000c05047c10 */ /* 0x000fe2000ff1e0ff */
[----:B------:R-:W-:Y:S01]  /*2dcc0*/  VIADD R117, R117, UR4 ;  /* 0x0000000475757c36 */ /* 0x000fe20008000000 */
[----:B------:R-:W-:Y:S01]  /*2dcd0*/  IADD3 R81, PT, PT, R15, R81, R14 ;  /* 0x000000510f517210 */ /* 0x000fe20007ffe00e */
[--C-:B------:R-:W-:Y:S01]  /*2dce0*/  IMAD R13, R169, UR9, R0.reuse ;  /* 0x00000009a90d7c24 */ /* 0x100fe2000f8e0200 */
[----:B------:R-:W-:Y:S01]  /*2dcf0*/  LEA.HI.X.SX32 R5, R5, UR13, 0x1, P0 ;  /* 0x0000000d05057c11 */ /* 0x000fe200080f0eff */
[--C-:B-1----:R-:W-:Y:S01]  /*2dd00*/  IMAD R9, R117, UR9, R0.reuse ;  /* 0x0000000975097c24 */ /* 0x102fe2000f8e0200 */
[C---:B------:R-:W-:Y:S01]  /*2dd10*/  IADD3 R14, P0, PT, R12.reuse, UR12, RZ ;  /* 0x0000000c0c0e7c10 */ /* 0x040fe2000ff1e0ff */
[----:B------:R-:W-:Y:S01]  /*2dd20*/  VIADD R139, R139, UR4 ;  /* 0x000000048b8b7c36 */ /* 0x000fe20008000000 */
[----:B--2---:R-:W-:Y:S01]  /*2dd30*/  IADD3 R6, P1, PT, R13, UR12, RZ ;  /* 0x0000000c0d067c10 */ /* 0x004fe2000ff3e0ff */
[----:B------:R-:W-:Y:S01]  /*2dd40*/  VIADD R137, R137, UR4 ;  /* 0x0000000489897c36 */ /* 0x000fe20008000000 */
[----:B------:R-:W-:Y:S01]  /*2dd50*/  LEA.HI.X.SX32 R15, R12, UR13, 0x1, P0 ;  /* 0x0000000d0c0f7c11 */ /* 0x000fe200080f0eff */
[--C-:B------:R-:W-:Y:S01]  /*2dd60*/  IMAD R12, R139, UR9, R0.reuse ;  /* 0x000000098b0c7c24 */ /* 0x100fe2000f8e0200 */
[----:B------:R-:W-:Y:S01]  /*2dd70*/  IADD3 R8, P0, PT, R9, UR12, RZ ;  /* 0x0000000c09087c10 */ /* 0x000fe2000ff1e0ff */
[----:B------:R0:W2:Y:S01]  /*2dd80*/  LDG.E.U8 R47, desc[UR6][R4.64] ;  /* 0x00000006042f7981 */ /* 0x0000a2000c1e1100 */
[----:B------:R-:W-:Y:S01]  /*2dd90*/  LEA.HI.X.SX32 R7, R13, UR13, 0x1, P1 ;  /* 0x0000000d0d077c11 */ /* 0x000fe200088f0eff */
[----:B------:R-:W-:Y:S01]  /*2dda0*/  IMAD R13, R137, UR9, R0 ;  /* 0x00000009890d7c24 */ /* 0x000fe2000f8e0200 */
[----:B------:R-:W-:Y:S01]  /*2ddb0*/  LEA.HI.X.SX32 R9, R9, UR13, 0x1, P0 ;  /* 0x0000000d09097c11 */ /* 0x000fe200080f0eff */
[----:B------:R-:W-:Y:S01]  /*2ddc0*/  VIADD R167, R167, UR4 ;  /* 0x00000004a7a77c36 */ /* 0x000fe20008000000 */
[----:B------:R1:W2:Y:S01]  /*2ddd0*/  LDG.E.U8 R140, desc[UR6][R14.64] ;  /* 0x000000060e8c7981 */ /* 0x0002a2000c1e1100 */
[----:B0-----:R-:W-:Y:S01]  /*2dde0*/  IADD3 R4, P0, PT, R12, UR12, RZ ;  /* 0x0000000c0c047c10 */ /* 0x001fe2000ff1e0ff */
[----:B------:R-:W-:-:S03]  /*2ddf0*/  VIADD R135, R135, UR4 ;  /* 0x0000000487877c36 */ /* 0x000fc60008000000 */
[----:B------:R-:W-:Y:S01]  /*2de00*/  LEA.HI.X.SX32 R5, R12, UR13, 0x1, P0 ;  /* 0x0000000d0c057c11 */ /* 0x000fe200080f0eff */
[--C-:B-1----:R-:W-:Y:S01]  /*2de10*/  IMAD R14, R167, UR9, R0.reuse ;  /* 0x00000009a70e7c24 */ /* 0x102fe2000f8e0200 */
[----:B------:R-:W-:Y:S02]  /*2de20*/  IADD3 R12, P0, PT, R13, UR12, RZ ;  /* 0x0000000c0d0c7c10 */ /* 0x000fe4000ff1e0ff */
[----:B------:R-:W-:Y:S01]  /*2de30*/  IADD3 R122, PT, PT, R122, R81, R33 ;  /* 0x000000517a7a7210 */ /* 0x000fe20007ffe021 */
[----:B------:R-:W-:Y:S01]  /*2de40*/  IMAD R15, R135, UR9, R0 ;  /* 0x00000009870f7c24 */ /* 0x000fe2000f8e0200 */
[----:B------:R0:W2:Y:S01]  /*2de50*/  LDG.E.U8 R81, desc[UR6][R6.64] ;  /* 0x0000000606517981 */ /* 0x0000a2000c1e1100 */
[----:B------:R-:W-:Y:S01]  /*2de60*/  LEA.HI.X.SX32 R13, R13, UR13, 0x1, P0 ;  /* 0x0000000d0d0d7c11 */ /* 0x000fe200080f0eff */
[----:B------:R-:W-:Y:S02]  /*2de70*/  VIADD R131, R131, UR4 ;  /* 0x0000000483837c36 */ /* 0x000fe40008000000 */
[----:B------:R1:W2:Y:S01]  /*2de80*/  LDG.E.U8 R33, desc[UR6][R8.64] ;  /* 0x0000000608217981 */ /* 0x0002a2000c1e1100 */
[----:B------:R-:W-:-:S03]  /*2de90*/  VIADD R165, R165, UR4 ;  /* 0x00000004a5a57c36 */ /* 0x000fc60008000000 */
[----:B------:R4:W2:Y:S01]  /*2dea0*/  LDG.E.U8 R111, desc[UR6][R4.64] ;  /* 0x00000006046f7981 */ /* 0x0008a2000c1e1100 */
[----:B0-----:R-:W-:-:S04]  /*2deb0*/  IADD3 R6, P0, PT, R14, UR12, RZ ;  /* 0x0000000c0e067c10 */ /* 0x001fc8000ff1e0ff */
[----:B------:R-:W-:Y:S01]  /*2dec0*/  LEA.HI.X.SX32 R7, R14, UR13, 0x1, P0 ;  /* 0x0000000d0e077c11 */ /* 0x000fe200080f0eff */
[----:B------:R-:W-:Y:S01]  /*2ded0*/  IMAD R14, R131, UR9, R0 ;  /* 0x00000009830e7c24 */ /* 0x000fe2000f8e0200 */
[----:B-1----:R-:W-:Y:S02]  /*2dee0*/  IADD3 R8, P1, PT, R15, UR12, RZ ;  /* 0x0000000c0f087c10 */ /* 0x002fe4000ff3e0ff */
[----:B---3--:R-:W-:Y:S02]  /*2def0*/  IADD3 R122, PT, PT, R29, R122, R106 ;  /* 0x0000007a1d7a7210 */ /* 0x008fe40007ffe06a */
[----:B------:R0:W3:Y:S01]  /*2df00*/  LDG.E.U8 R29, desc[UR6][R12.64] ;  /* 0x000000060c1d7981 */ /* 0x0000e2000c1e1100 */
[----:B------:R-:W-:Y:S01]  /*2df10*/  LEA.HI.X.SX32 R9, R15, UR13, 0x1, P1 ;  /* 0x0000000d0f097c11 */ /* 0x000fe200088f0eff */
[----:B------:R-:W-:Y:S01]  /*2df20*/  VIADD R169, R169, UR4 ;  /* 0x00000004a9a97c36 */ /* 0x000fe20008000000 */
[----:B----4-:R-:W-:Y:S01]  /*2df30*/  IADD3 R4, P0, PT, R14, UR12, RZ ;  /* 0x0000000c0e047c10 */ /* 0x010fe2000ff1e0ff */
[----:B------:R-:W-:Y:S01]  /*2df40*/  VIADD R117, R117, UR4 ;  /* 0x0000000475757c36 */ /* 0x000fe20008000000 */
[----:B------:R1:W4:Y:S01]  /*2df50*/  LDG.E.U8 R106, desc[UR6][R6.64] ;  /* 0x00000006066a7981 */ /* 0x000322000c1e1100 */
[----:B0-----:R-:W-:-:S03]  /*2df60*/  IMAD R12, R165, UR9, R0 ;  /* 0x00000009a50c7c24 */ /* 0x001fc6000f8e0200 */
[----:B------:R0:W4:Y:S01]  /*2df70*/  LDG.E.U8 R126, desc[UR6][R8.64] ;  /* 0x00000006087e7981 */ /* 0x000122000c1e1100 */
[----:B------:R-:W-:Y:S01]  /*2df80*/  LEA.HI.X.SX32 R5, R14, UR13, 0x1, P0 ;  /* 0x0000000d0e057c11 */ /* 0x000fe200080f0eff */
[--C-:B------:R-:W-:Y:S01]  /*2df90*/  IMAD R13, R169, UR9, R0.reuse ;  /* 0x00000009a90d7c24 */ /* 0x100fe2000f8e0200 */
[----:B-1----:R-:W-:Y:S02]  /*2dfa0*/  IADD3 R6, P0, PT, R12, UR12, RZ ;  /* 0x0000000c0c067c10 */ /* 0x002fe4000ff1e0ff */
[----:B------:R-:W-:Y:S02]  /*2dfb0*/  IADD3 R108, PT, PT, R108, R122, R57 ;  /* 0x0000007a6c6c7210 */ /* 0x000fe40007ffe039 */
[----:B------:R1:W4:Y:S01]  /*2dfc0*/  LDG.E.U8 R57, desc[UR6][R4.64] ;  /* 0x0000000604397981 */ /* 0x000322000c1e1100 */
[----:B0-----:R-:W-:Y:S02]  /*2dfd0*/  IMAD R8, R117, UR9, R0 ;  /* 0x0000000975087c24 */ /* 0x001fe4000f8e0200 */
[----:B------:R-:W-:Y:S01]  /*2dfe0*/  VIADD R9, R139, UR4 ;  /* 0x000000048b097c36 */ /* 0x000fe20008000000 */
[----:B------:R-:W-:-:S02]  /*2dff0*/  LEA.HI.X.SX32 R7, R12, UR13, 0x1, P0 ;  /* 0x0000000d0c077c11 */ /* 0x000fc400080f0eff */
[----:B------:R-:W-:Y:S01]  /*2e000*/  IADD3 R14, P1, PT, R13, UR12, RZ ;  /* 0x0000000c0d0e7c10 */ /* 0x000fe2000ff3e0ff */
[C-C-:B------:R-:W-:Y:S01]  /*2e010*/  IMAD R12, R9.reuse, UR9, R0.reuse ;  /* 0x00000009090c7c24 */ /* 0x140fe2000f8e0200 */
[C---:B-1----:R-:W-:Y:S01]  /*2e020*/  IADD3 R4, P0, PT, R8.reuse, UR12, RZ ;  /* 0x0000000c08047c10 */ /* 0x042fe2000ff1e0ff */
[----:B------:R-:W-:Y:S01]  /*2e030*/  VIADD R9, R9, UR4 ;  /* 0x0000000409097c36 */ /* 0x000fe20008000000 */
[----:B------:R-:W-:Y:S01]  /*2e040*/  LEA.HI.X.SX32 R15, R13, UR13, 0x1, P1 ;  /* 0x0000000d0d0f7c11 */ /* 0x000fe200088f0eff */
[----:B------:R0:W4:Y:S01]  /*2e050*/  LDG.E.U8 R139, desc[UR6][R6.64] ;  /* 0x00000006068b7981 */ /* 0x000122000c1e1100 */
[----:B------:R-:W-:Y:S01]  /*2e060*/  LEA.HI.X.SX32 R5, R8, UR13, 0x1, P0 ;  /* 0x0000000d08057c11 */ /* 0x000fe200080f0eff */
[C---:B------:R-:W-:Y:S01]  /*2e070*/  IMAD R13, R9.reuse, UR9, R0 ;  /* 0x00000009090d7c24 */ /* 0x040fe2000f8e0200 */
[----:B------:R-:W-:Y:S01]  /*2e080*/  IADD3 R80, PT, PT, R80, R108, R129 ;  /* 0x0000006c50507210 */ /* 0x000fe20007ffe081 */
[----:B------:R-:W-:Y:S01]  /*2e090*/  VIADD R129, R9, UR4 ;  /* 0x0000000409817c36 */ /* 0x000fe20008000000 */
[----:B------:R-:W-:-:S03]  /*2e0a0*/  IADD3 R8, P0, PT, R12, UR12, RZ ;  /* 0x0000000c0c087c10 */ /* 0x000fc6000ff1e0ff */
[----:B------:R-:W-:Y:S01]  /*2e0b0*/  IMAD R122, R129, UR9, R0 ;  /* 0x00000009817a7c24 */ /* 0x000fe2000f8e0200 */
[----:B------:R-:W-:Y:S02]  /*2e0c0*/  LEA.HI.X.SX32 R9, R12, UR13, 0x1, P0 ;  /* 0x0000000d0c097c11 */ /* 0x000fe400080f0eff */
[----:B------:R-:W-:Y:S01]  /*2e0d0*/  IADD3 R12, P0, PT, R13, UR12, RZ ;  /* 0x0000000c0d0c7c10 */ /* 0x000fe2000ff1e0ff */
[----:B------:R-:W-:Y:S01]  /*2e0e0*/  VIADD R129, R129, UR4 ;  /* 0x0000000481817c36 */ /* 0x000fe20008000000 */
[----:B------:R-:W-:Y:S01]  /*2e0f0*/  IADD3 R119, PT, PT, R119, R80, R30 ;  /* 0x0000005077777210 */ /* 0x000fe20007ffe01e */
[----:B------:R-:W2:Y:S01]  /*2e100*/  LDG.E.U8 R108, desc[UR6][R8.64] ;  /* 0x00000006086c7981 */ /* 0x000ea2000c1e1100 */
[----:B------:R-:W-:Y:S02]  /*2e110*/  LEA.HI.X.SX32 R13, R13, UR13, 0x1, P0 ;  /* 0x0000000d0d0d7c11 */ /* 0x000fe400080f0eff */
[C---:B0-----:R-:W-:Y:S01]  /*2e120*/  IADD3 R6, P0, PT, R122.reuse, UR12, RZ ;  /* 0x0000000c7a067c10 */ /* 0x041fe2000ff1e0ff */
[----:B------:R0:W4:Y:S03]  /*2e130*/  LDG.E.U8 R30, desc[UR6][R4.64] ;  /* 0x00000006041e7981 */ /* 0x000126000c1e1100 */
[----:B------:R-:W-:Y:S01]  /*2e140*/  LEA.HI.X.SX32 R7, R122, UR13, 0x1, P0 ;  /* 0x0000000d7a077c11 */ /* 0x000fe200080f0eff */
[C---:B------:R-:W-:Y:S01]  /*2e150*/  IMAD R122, R129.reuse, UR9, R0 ;  /* 0x00000009817a7c24 */ /* 0x040fe2000f8e0200 */
[----:B------:R-:W4:Y:S01]  /*2e160*/  LDG.E.U8 R80, desc[UR6][R14.64] ;  /* 0x000000060e507981 */ /* 0x000f22000c1e1100 */
[----:B------:R-:W-:-:S03]  /*2e170*/  VIADD R129, R129, UR4 ;  /* 0x0000000481817c36 */ /* 0x000fc60008000000 */
[C---:B0-----:R-:W-:Y:S01]  /*2e180*/  IADD3 R4, P0, PT, R122.reuse, UR12, RZ ;  /* 0x0000000c7a047c10 */ /* 0x041fe2000ff1e0ff */
[C-C-:B------:R-:W-:Y:S02]  /*2e190*/  IMAD R9, R129.reuse, UR9, R0.reuse ;  /* 0x0000000981097c24 */ /* 0x140fe4000f8e0200 */
[----:B------:R-:W-:Y:S01]  /*2e1a0*/  VIADD R129, R129, UR4 ;  /* 0x0000000481817c36 */ /* 0x000fe20008000000 */
[----:B------:R-:W-:Y:S01]  /*2e1b0*/  LEA.HI.X.SX32 R5, R122, UR13, 0x1, P0 ;  /* 0x0000000d7a057c11 */ /* 0x000fe200080f0eff */
[----:B------:R0:W3:Y:S01]  /*2e1c0*/  LDG.E.U8 R14, desc[UR6][R12.64] ;  /* 0x000000060c0e7981 */ /* 0x0000e2000c1e1100 */
[C---:B------:R-:W-:Y:S02]  /*2e1d0*/  IADD3 R8, P0, PT, R9.reuse, UR12, RZ ;  /* 0x0000000c09087c10 */ /* 0x040fe4000ff1e0ff */
[----:B-----5:R-:W-:Y:S01]  /*2e1e0*/  IADD3 R78, PT, PT, R78, R119, R113 ;  /* 0x000000774e4e7210 */ /* 0x020fe20007ffe071 */
[----:B------:R1:W3:Y:S01]  /*2e1f0*/  LDG.E.U8 R15, desc[UR6][R6.64] ;  /* 0x00000006060f7981 */ /* 0x0002e2000c1e1100 */
[----:B------:R-:W-:Y:S01]  /*2e200*/  LEA.HI.X.SX32 R9, R9, UR13, 0x1, P0 ;  /* 0x0000000d09097c11 */ /* 0x000fe200080f0eff */
[----:B0-----:R-:W-:-:S02]  /*2e210*/  IMAD R13, R129, UR9, R0 ;  /* 0x00000009810d7c24 */ /* 0x001fc4000f8e0200 */
[----:B------:R-:W-:-:S03]  /*2e220*/  VIADD R129, R129, UR4 ;  /* 0x0000000481817c36 */ /* 0x000fc60008000000 */
[----:B------:R-:W-:Y:S01]  /*2e230*/  IADD3 R12, P0, PT, R13, UR12, RZ ;  /* 0x0000000c0d0c7c10 */ /* 0x000fe2000ff1e0ff */
[C---:B-1----:R-:W-:Y:S02]  /*2e240*/  IMAD R7, R129.reuse, UR9, R0 ;  /* 0x0000000981077c24 */ /* 0x042fe4000f8e0200 */
[----:B------:R-:W-:Y:S01]  /*2e250*/  VIADD R119, R129, UR4 ;  /* 0x0000000481777c36 */ /* 0x000fe20008000000 */
[----:B------:R-:W-:Y:S02]  /*2e260*/  IADD3 R113, PT, PT, R67, R78, R28 ;  /* 0x0000004e43717210 */ /* 0x000fe40007ffe01c */
[----:B------:R-:W-:Y:S01]  /*2e270*/  LEA.HI.X.SX32 R13, R13, UR13, 0x1, P0 ;  /* 0x0000000d0d0d7c11 */ /* 0x000fe200080f0eff */
[----:B------:R0:W5:Y:S01]  /*2e280*/  LDG.E.U8 R78, desc[UR6][R4.64] ;  /* 0x00000006044e7981 */ /* 0x000162000c1e1100 */
[----:B------:R-:W-:Y:S01]  /*2e290*/  IADD3 R6, P0, PT, R7, UR12, RZ ;  /* 0x0000000c07067c10 */ /* 0x000fe2000ff1e0ff */
[C---:B------:R-:W-:Y:S02]  /*2e2a0*/  IMAD R122, R119.reuse, UR9, R0 ;  /* 0x00000009777a7c24 */ /* 0x040fe4000f8e0200 */
[----:B------:R1:W5:Y:S01]  /*2e2b0*/  LDG.E.U8 R67, desc[UR6][R8.64] ;  /* 0x0000000608437981 */ /* 0x000362000c1e1100 */
[----:B------:R-:W-:Y:S01]  /*2e2c0*/  VIADD R119, R119, UR4 ;  /* 0x0000000477777c36 */ /* 0x000fe20008000000 */
[----:B------:R-:W-:-:S02]  /*2e2d0*/  LEA.HI.X.SX32 R7, R7, UR13, 0x1, P0 ;  /* 0x0000000d07077c11 */ /* 0x000fc400080f0eff */
[----:B------:R1:W4:Y:S01]  /*2e2e0*/  LDG.E.U8 R129, desc[UR6][R12.64] ;  /* 0x000000060c817981 */ /* 0x000322000c1e1100 */
[----:B0-----:R-:W-:-:S03]  /*2e2f0*/  IADD3 R4, P0, PT, R122, UR12, RZ ;  /* 0x0000000c7a047c10 */ /* 0x001fc6000ff1e0ff */
[----:B------:R0:W4:Y:S01]  /*2e300*/  LDG.E.U8 R28, desc[UR6][R6.64] ;  /* 0x00000006061c7981 */ /* 0x000122000c1e1100 */
[C-C-:B-1----:R-:W-:Y:S02]  /*2e310*/  IMAD R9, R119.reuse, UR9, R0.reuse ;  /* 0x0000000977097c24 */ /* 0x142fe4000f8e0200 */
[----:B------:R-:W-:Y:S01]  /*2e320*/  VIADD R119, R119, UR4 ;  /* 0x0000000477777c36 */ /* 0x000fe20008000000 */
[----:B------:R-:W-:Y:S02]  /*2e330*/  LEA.HI.X.SX32 R5, R122, UR13, 0x1, P0 ;  /* 0x0000000d7a057c11 */ /* 0x000fe400080f0eff */
[----:B------:R-:W-:Y:S01]  /*2e340*/  IADD3 R8, P0, PT, R9, UR12, RZ ;  /* 0x0000000c09087c10 */ /* 0x000fe2000ff1e0ff */
[C---:B------:R-:W-:Y:S02]  /*2e350*/  IMAD R13, R119.reuse, UR9, R0 ;  /* 0x00000009770d7c24 */ /* 0x040fe4000f8e0200 */
[----:B------:R-:W-:Y:S01]  /*2e360*/  VIADD R119, R119, UR4 ;  /* 0x0000000477777c36 */ /* 0x000fe20008000000 */
[----:B------:R-:W-:-:S02]  /*2e370*/  IADD3 R72, PT, PT, R72, R113, R107 ;  /* 0x0000007148487210 */ /* 0x000fc40007ffe06b */
[----:B------:R-:W-:Y:S01]  /*2e380*/  LEA.HI.X.SX32 R9, R9, UR13, 0x1, P0 ;  /* 0x0000000d09097c11 */ /* 0x000fe200080f0eff */
[----:B0-----:R-:W-:Y:S01]  /*2e390*/  IMAD R7, R119, UR9, R0 ;  /* 0x0000000977077c24 */ /* 0x001fe2000f8e0200 */
[----:B------:R-:W-:Y:S01]  /*2e3a0*/  IADD3 R12, P0, PT, R13, UR12, RZ ;  /* 0x0000000c0d0c7c10 */ /* 0x000fe2000ff1e0ff */
[----:B------:R-:W-:Y:S01]  /*2e3b0*/  VIADD R119, R119, UR4 ;  /* 0x0000000477777c36 */ /* 0x000fe20008000000 */
[----:B------:R-:W-:Y:S01]  /*2e3c0*/  IADD3 R75, PT, PT, R75, R72, R66 ;  /* 0x000000484b4b7210 */ /* 0x000fe20007ffe042 */
[----:B------:R0:W4:Y:S01]  /*2e3d0*/  LDG.E.U8 R107, desc[UR6][R4.64] ;  /* 0x00000006046b7981 */ /* 0x000122000c1e1100 */
[----:B------:R-:W-:Y:S01]  /*2e3e0*/  LEA.HI.X.SX32 R13, R13, UR13, 0x1, P0 ;  /* 0x0000000d0d0d7c11 */ /* 0x000fe200080f0eff */
[----:B------:R-:W-:Y:S01]  /*2e3f0*/  IMAD R113, R119, UR9, R0 ;  /* 0x0000000977717c24 */ /* 0x000fe2000f8e0200 */
[----:B------:R-:W-:Y:S01]  /*2e400*/  IADD3 R6, P0, PT, R7, UR12, RZ ;  /* 0x0000000c07067c10 */ /* 0x000fe2000ff1e0ff */
[----:B------:R1:W4:Y:S01]  /*2e410*/  LDG.E.U8 R72, desc[UR6][R8.64] ;  /* 0x0000000608487981 */ /* 0x000322000c1e1100 */
[----:B------:R-:W-:-:S02]  /*2e420*/  VIADD R119, R119, UR4 ;  /* 0x0000000477777c36 */ /* 0x000fc40008000000 */
[----:B------:R-:W-:Y:S01]  /*2e430*/  LEA.HI.X.SX32 R7, R7, UR13, 0x1, P0 ;  /* 0x0000000d07077c11 */ /* 0x000fe200080f0eff */
[----:B------:R1:W4:Y:S01]  /*2e440*/  LDG.E.U8 R163, desc[UR6][R12.64] ;  /* 0x000000060ca37981 */ /* 0x000322000c1e1100 */
[----:B0-----:R-:W-:-:S03]  /*2e450*/  IADD3 R4, P0, PT, R113, UR12, RZ ;  /* 0x0000000c71047c10 */ /* 0x001fc6000ff1e0ff */
[----:B------:R0:W4:Y:S01]  /*2e460*/  LDG.E.U8 R66, desc[UR6][R6.64] ;  /* 0x0000000606427981 */ /* 0x000122000c1e1100 */
[----:B-1----:R-:W-:Y:S01]  /*2e470*/  IMAD R9, R119, UR9, R0 ;  /* 0x0000000977097c24 */ /* 0x002fe2000f8e0200 */
[----:B------:R-:W-:-:S04]  /*2e480*/  LEA.HI.X.SX32 R5, R113, UR13, 0x1, P0 ;  /* 0x0000000d71057c11 */ /* 0x000fc800080f0eff */
[----:B------:R-:W-:Y:S01]  /*2e490*/  IADD3 R8, P0, PT, R9, UR12, RZ ;  /* 0x0000000c09087c10 */ /* 0x000fe2000ff1e0ff */
[----:B------:R-:W-:Y:S01]  /*2e4a0*/  VIADD R119, R119, UR4 ;  /* 0x0000000477777c36 */ /* 0x000fe20008000000 */
[----:B------:R-:W-:Y:S02]  /*2e4b0*/  IADD3 R70, PT, PT, R70, R75, R71 ;  /* 0x0000004b46467210 */ /* 0x000fe40007ffe047 */
[----:B------:R-:W-:Y:S01]  /*2e4c0*/  LEA.HI.X.SX32 R9, R9, UR13, 0x1, P0 ;  /* 0x0000000d09097c11 */ /* 0x000fe200080f0eff */
[C-C-:B------:R-:W-:Y:S01]  /*2e4d0*/  IMAD R12, R119.reuse, UR9, R0.reuse ;  /* 0x00000009770c7c24 */ /* 0x140fe2000f8e0200 */
[----:B------:R-:W-:Y:S01]  /*2e4e0*/  IADD3 R113, PT, PT, R58, R70, R25 ;  /* 0x000000463a717210 */ /* 0x000fe20007ffe019 */
[----:B------:R-:W-:Y:S01]  /*2e4f0*/  VIADD R119, R119, UR4 ;  /* 0x0000000477777c36 */ /* 0x000fe20008000000 */
[----:B------:R1:W4:Y:S04]  /*2e500*/  LDG.E.U8 R58, desc[UR6][R4.64] ;  /* 0x00000006043a7981 */ /* 0x000328000c1e1100 */
[----:B------:R1:W4:Y:S01]  /*2e510*/  LDG.E.U8 R25, desc[UR6][R8.64] ;  /* 0x0000000608197981 */ /* 0x000322000c1e1100 */
[----:B------:R-:W-:Y:S01]  /*2e520*/  IADD3 R70, P0, PT, R12, UR12, RZ ;  /* 0x0000000c0c467c10 */ /* 0x000fe2000ff1e0ff */
        /* <DEDUP_REMOVED lines=10> */
[----:B------:R-:W-:Y:S01]  /*2e5d0*/  VIADD R119, R119, UR4 ;  /* 0x0000000477777c36 */ /* 0x000fe20008000000 */
[----:B------:R-:W-:Y:S01]  /*2e5e0*/  LEA.HI.X.SX32 R5, R12, UR13, 0x1, P0 ;  /* 0x0000000d0c057c11 */ /* 0x000fe200080f0eff */
[----:B------:R0:W4:Y:S01]  /*2e5f0*/  LDG.E.U8 R75, desc[UR6][R6.64] ;  /* 0x00000006064b7981 */ /* 0x000122000c1e1100 */
[C---:B------:R-:W-:Y:S01]  /*2e600*/  IADD3 R12, P0, PT, R8.reuse, UR12, RZ ;  /* 0x0000000c080c7c10 */ /* 0x040fe2000ff1e0ff */
[----:B------:R-:W-:Y:S01]  /*2e610*/  IMAD R9, R119, UR9, R0 ;  /* 0x0000000977097c24 */ /* 0x000fe2000f8e0200 */
[----:B------:R-:W-:Y:S01]  /*2e620*/  IADD3 R109, PT, PT, R109, R113, R120 ;  /* 0x000000716d6d7210 */ /* 0x000fe20007ffe078 */
[----:B------:R-:W-:Y:S01]  /*2e630*/  VIADD R119, R119, UR4 ;  /* 0x0000000477777c36 */ /* 0x000fe20008000000 */
[----:B------:R-:W-:Y:S02]  /*2e640*/  LEA.HI.X.SX32 R13, R8, UR13, 0x1, P0 ;  /* 0x0000000d080d7c11 */ /* 0x000fe400080f0eff */
[----:B------:R-:W-:Y:S01]  /*2e650*/  IADD3 R105, PT, PT, R105, R109, R56 ;  /* 0x0000006d69697210 */ /* 0x000fe20007ffe038 */
[----:B------:R-:W-:Y:S01]  /*2e660*/  VIADD R109, R119, UR4 ;  /* 0x00000004776d7c36 */ /* 0x000fe20008000000 */
[----:B------:R-:W-:Y:S01]  /*2e670*/  IADD3 R8, P0, PT, R9, UR12, RZ ;  /* 0x0000000c09087c10 */ /* 0x000fe2000ff1e0ff */
[--C-:B0-----:R-:W-:Y:S01]  /*2e680*/  IMAD R7, R119, UR9, R0.reuse ;  /* 0x0000000977077c24 */ /* 0x101fe2000f8e0200 */
[----:B------:R0:W4:Y:S01]  /*2e690*/  LDG.E.U8 R56, desc[UR6][R4.64] ;  /* 0x0000000604387981 */ /* 0x000122000c1e1100 */
[----:B------:R-:W-:Y:S01]  /*2e6a0*/  IMAD R113, R109, UR9, R0 ;  /* 0x000000096d717c24 */ /* 0x000fe2000f8e0200 */
[----:B------:R-:W-:-:S02]  /*2e6b0*/  LEA.HI.X.SX32 R9, R9, UR13, 0x1, P0 ;  /* 0x0000000d09097c11 */ /* 0x000fc400080f0eff */
[----:B------:R1:W4:Y:S01]  /*2e6c0*/  LDG.E.U8 R71, desc[UR6][R12.64] ;  /* 0x000000060c477981 */ /* 0x000322000c1e1100 */
[----:B------:R-:W-:Y:S01]  /*2e6d0*/  IADD3 R6, P0, PT, R7, UR12, RZ ;  /* 0x0000000c07067c10 */ /* 0x000fe2000ff1e0ff */
[----:B------:R-:W-:Y:S01]  /*2e6e0*/  VIADD R109, R109, UR4 ;  /* 0x000000046d6d7c36 */ /* 0x000fe20008000000 */
[----:B------:R-:W-:Y:S01]  /*2e6f0*/  IADD3 R103, PT, PT, R104, R105, R103 ;  /* 0x0000006968677210 */ /* 0x000fe20007ffe067 */
[----:B------:R1:W4:Y:S01]  /*2e700*/  LDG.E.U8 R119, desc[UR6][R8.64] ;  /* 0x0000000608777981 */ /* 0x000322000c1e1100 */
[----:B------:R-:W-:Y:S02]  /*2e710*/  LEA.HI.X.SX32 R7, R7, UR13, 0x1, P0 ;  /* 0x0000000d07077c11 */ /* 0x000fe400080f0eff */
[----:B0-----:R-:W-:Y:S01]  /*2e720*/  IADD3 R4, P0, PT, R113, UR12, RZ ;  /* 0x0000000c71047c10 */ /* 0x001fe2000ff1e0ff */
[----:B-1----:R-:W-:-:S03]  /*2e730*/  IMAD R13, R109, UR9, R0 ;  /* 0x000000096d0d7c24 */ /* 0x002fc6000f8e0200 */
[----:B------:R-:W-:Y:S01]  /*2e740*/  LEA.HI.X.SX32 R5, R113, UR13, 0x1, P0 ;  /* 0x0000000d71057c11 */ /* 0x000fe200080f0eff */
[----:B------:R0:W4:Y:S01]  /*2e750*/  LDG.E.U8 R122, desc[UR6][R6.64] ;  /* 0x00000006067a7981 */ /* 0x000122000c1e1100 */
[----:B------:R-:W-:Y:S01]  /*2e760*/  IADD3 R12, P0, PT, R13, UR12, RZ ;  /* 0x0000000c0d0c7c10 */ /* 0x000fe2000ff1e0ff */
[----:B------:R-:W-:-:S03]  /*2e770*/  VIADD R109, R109, UR4 ;  /* 0x000000046d6d7c36 */ /* 0x000fc60008000000 */
[----:B------:R-:W-:Y:S02]  /*2e780*/  LEA.HI.X.SX32 R13, R13, UR13, 0x1, P0 ;  /* 0x0000000d0d0d7c11 */ /* 0x000fe400080f0eff */
[----:B------:R-:W-:Y:S02]  /*2e790*/  IADD3 R103, PT, PT, R50, R103, R23 ;  /* 0x0000006732677210 */ /* 0x000fe40007ffe017 */
        /* <DEDUP_REMOVED lines=9> */
[C-C-:B------:R-:W-:Y:S02]  /*2e830*/  IMAD R104, R109.reuse, UR9, R0.reuse ;  /* 0x000000096d687c24 */ /* 0x140fe4000f8e0200 */
[----:B------:R-:W-:Y:S01]  /*2e840*/  VIADD R109, R109, UR4 ;  /* 0x000000046d6d7c36 */ /* 0x000fe20008000000 */
[----:B------:R-:W-:Y:S01]  /*2e850*/  LEA.HI.X.SX32 R7, R7, UR13, 0x1, P0 ;  /* 0x0000000d07077c11 */ /* 0x000fe200080f0eff */
[----:B------:R0:W4:Y:S01]  /*2e860*/  LDG.E.U8 R120, desc[UR6][R8.64] ;  /* 0x0000000608787981 */ /* 0x000122000c1e1100 */
[----:B-1----:R-:W-:Y:S01]  /*2e870*/  IADD3 R4, P0, PT, R104, UR12, RZ ;  /* 0x0000000c68047c10 */ /* 0x002fe2000ff1e0ff */
[----:B------:R-:W-:-:S02]  /*2e880*/  IMAD R13, R109, UR9, R0 ;  /* 0x000000096d0d7c24 */ /* 0x000fc4000f8e0200 */
[----:B------:R-:W-:Y:S01]  /*2e890*/  VIADD R109, R109, UR4 ;  /* 0x000000046d6d7c36 */ /* 0x000fe20008000000 */
[----:B------:R-:W-:Y:S01]  /*2e8a0*/  LEA.HI.X.SX32 R5, R104, UR13, 0x1, P0 ;  /* 0x0000000d68057c11 */ /* 0x000fe200080f0eff */
[----:B------:R1:W4:Y:S01]  /*2e8b0*/  LDG.E.U8 R113, desc[UR6][R6.64] ;  /* 0x0000000606717981 */ /* 0x000322000c1e1100 */
[----:B------:R-:W-:Y:S01]  /*2e8c0*/  IADD3 R12, P0, PT, R13, UR12, RZ ;  /* 0x0000000c0d0c7c10 */ /* 0x000fe2000ff1e0ff */
[C-C-:B0-----:R-:W-:Y:S02]  /*2e8d0*/  IMAD R9, R109.reuse, UR9, R0.reuse ;  /* 0x000000096d097c24 */ /* 0x141fe4000f8e0200 */
[----:B------:R-:W-:Y:S01]  /*2e8e0*/  VIADD R109, R109, UR4 ;  /* 0x000000046d6d7c36 */ /* 0x000fe20008000000 */
[----:B------:R-:W-:Y:S02]  /*2e8f0*/  IADD3 R85, PT, PT, R102, R103, R85 ;  /* 0x0000006766557210 */ /* 0x000fe40007ffe055 */
[----:B------:R-:W-:Y:S01]  /*2e900*/  LEA.HI.X.SX32 R13, R13, UR13, 0x1, P0 ;  /* 0x0000000d0d0d7c11 */ /* 0x000fe200080f0eff */
[----:B-1----:R-:W-:Y:S01]  /*2e910*/  IMAD R7, R109, UR9, R0 ;  /* 0x000000096d077c24 */ /* 0x002fe2000f8e0200 */
[----:B------:R-:W-:Y:S01]  /*2e920*/  IADD3 R8, P0, PT, R9, UR12, RZ ;  /* 0x0000000c09087c10 */ /* 0x000fe2000ff1e0ff */
[----:B------:R-:W-:Y:S01]  /*2e930*/  VIADD R109, R109, UR4 ;  /* 0x000000046d6d7c36 */ /* 0x000fe20008000000 */
[----:B------:R-:W-:-:S02]  /*2e940*/  IADD3 R85, PT, PT, R65, R85, R64 ;  /* 0x0000005541557210 */ /* 0x000fc40007ffe040 */
[----:B------:R0:W4:Y:S01]  /*2e950*/  LDG.E.U8 R64, desc[UR6][R4.64] ;  /* 0x0000000604407981 */ /* 0x000122000c1e1100 */
[----:B------:R-:W-:Y:S01]  /*2e960*/  LEA.HI.X.SX32 R9, R9, UR13, 0x1, P0 ;  /* 0x0000000d09097c11 */ /* 0x000fe200080f0eff */
[----:B------:R-:W-:Y:S02]  /*2e970*/  IMAD R102, R109, UR9, R0 ;  /* 0x000000096d667c24 */ /* 0x000fe4000f8e0200 */
[----:B------:R1:W4:Y:S01]  /*2e980*/  LDG.E.U8 R65, desc[UR6][R12.64] ;  /* 0x000000060c417981 */ /* 0x000322000c1e1100 */
[----:B------:R-:W-:Y:S01]  /*2e990*/  IADD3 R6, P0, PT, R7, UR12, RZ ;  /* 0x0000000c07067c10 */ /* 0x000fe2000ff1e0ff */
[----:B------:R-:W-:Y:S01]  /*2e9a0*/  VIADD R109, R109, UR4 ;  /* 0x000000046d6d7c36 */ /* 0x000fe20008000000 */
[----:B------:R-:W-:Y:S01]  /*2e9b0*/  IADD3 R48, PT, PT, R79, R85, R48 ;  /* 0x000000554f307210 */ /* 0x000fe20007ffe030 */
[----:B------:R1:W4:Y:S01]  /*2e9c0*/  LDG.E.U8 R104, desc[UR6][R8.64] ;  /* 0x0000000608687981 */ /* 0x000322000c1e1100 */
[----:B------:R-:W-:Y:S02]  /*2e9d0*/  LEA.HI.X.SX32 R7, R7, UR13, 0x1, P0 ;  /* 0x0000000d07077c11 */ /* 0x000fe400080f0eff */
[C---:B0-----:R-:W-:Y:S01]  /*2e9e0*/  IADD3 R4, P0, PT, R102.reuse, UR12, RZ ;  /* 0x0000000c66047c10 */ /* 0x041fe2000ff1e0ff */
[----:B-1----:R-:W-:Y:S01]  /*2e9f0*/  IMAD R12, R109, UR9, R0 ;  /* 0x000000096d0c7c24 */ /* 0x002fe2000f8e0200 */
[----:B------:R-:W-:Y:S01]  /*2ea00*/  IADD3 R79, PT, PT, R49, R48, R20 ;  /* 0x00000030314f7210 */ /* 0x000fe20007ffe014 */
[----:B------:R-:W-:Y:S01]  /*2ea10*/  VIADD R109, R109, UR4 ;  /* 0x000000046d6d7c36 */ /* 0x000fe20008000000 */
[----:B------:R-:W-:Y:S01]  /*2ea20*/  LEA.HI.X.SX32 R5, R102, UR13, 0x1, P0 ;  /* 0x0000000d66057c11 */ /* 0x000fe200080f0eff */
[----:B------:R0:W4:Y:S01]  /*2ea30*/  LDG.E.U8 R105, desc[UR6][R6.64] ;  /* 0x0000000606697981 */ /* 0x000122000c1e1100 */
[----:B------:R-:W-:Y:S01]  /*2ea40*/  IADD3 R48, P0, PT, R12, UR12, RZ ;  /* 0x0000000c0c307c10 */ /* 0x000fe2000ff1e0ff */
[C---:B------:R-:W-:Y:S01]  /*2ea50*/  VIADD R9, R109.reuse, UR4 ;  /* 0x000000046d097c36 */ /* 0x040fe20008000000 */
[----:B------:R-:W-:Y:S01]  /*2ea60*/  IADD3 R79, PT, PT, R84, R79, R77 ;  /* 0x0000004f544f7210 */ /* 0x000fe20007ffe04d */
[----:B------:R1:W4:Y:S01]  /*2ea70*/  LDG.E.U8 R20, desc[UR6][R4.64] ;  /* 0x0000000604147981 */ /* 0x000322000c1e1100 */
[----:B------:R-:W-:Y:S01]  /*2ea80*/  LEA.HI.X.SX32 R49, R12, UR13, 0x1, P0 ;  /* 0x0000000d0c317c11 */ /* 0x000fe200080f0eff */
[----:B------:R-:W-:-:S02]  /*2ea90*/  IMAD R109, R109, UR9, R0 ;  /* 0x000000096d6d7c24 */ /* 0x000fc4000f8e0200 */
[C---:B0-----:R-:W-:Y:S02]  /*2eaa0*/  VIADD R7, R9.reuse, UR4 ;  /* 0x0000000409077c36 */ /* 0x041fe40008000000 */
[----:B------:R0:W4:Y:S01]  /*2eab0*/  LDG.E.U8 R103, desc[UR6][R48.64] ;  /* 0x0000000630677981 */ /* 0x000122000c1e1100 */
[--C-:B------:R-:W-:Y:S02]  /*2eac0*/  IMAD R6, R9, UR9, R0.reuse ;  /* 0x0000000909067c24 */ /* 0x100fe4000f8e0200 */
[----:B------:R-:W-:Y:S01]  /*2ead0*/  VIADD R77, R7, UR4 ;  /* 0x00000004074d7c36 */ /* 0x000fe20008000000 */
[----:B------:R-:W-:Y:S01]  /*2eae0*/  IADD3 R12, P0, PT, R109, UR12, RZ ;  /* 0x0000000c6d0c7c10 */ /* 0x000fe2000ff1e0ff */
[--C-:B------:R-:W-:Y:S01]  /*2eaf0*/  IMAD R7, R7, UR9, R0.reuse ;  /* 0x0000000907077c24 */ /* 0x100fe2000f8e0200 */
[----:B------:R-:W-:Y:S01]  /*2eb00*/  IADD3 R8, P1, PT, R6, UR12, RZ ;  /* 0x0000000c06087c10 */ /* 0x000fe2000ff3e0ff */
[C---:B-1----:R-:W-:Y:S02]  /*2eb10*/  IMAD R5, R77.reuse, UR9, R0 ;  /* 0x000000094d057c24 */ /* 0x042fe4000f8e0200 */
[----:B0-----:R-:W-:Y:S01]  /*2eb20*/  VIADD R49, R77, UR4 ;  /* 0x000000044d317c36 */ /* 0x001fe20008000000 */
[----:B------:R-:W-:-:S02]  /*2eb30*/  LEA.HI.X.SX32 R13, R109, UR13, 0x1, P0 ;  /* 0x0000000d6d0d7c11 */ /* 0x000fc400080f0eff */
[----:B------:R-:W-:Y:S01]  /*2eb40*/  LEA.HI.X.SX32 R9, R6, UR13, 0x1, P1 ;  /* 0x0000000d06097c11 */ /* 0x000fe200088f0eff */
[----:B------:R-:W-:Y:S01]  /*2eb50*/  IMAD R48, R49, UR9, R0 ;  /* 0x0000000931307c24 */ /* 0x000fe2000f8e0200 */
[----:B------:R-:W-:Y:S01]  /*2eb60*/  IADD3 R6, P0, PT, R7, UR12, RZ ;  /* 0x0000000c07067c10 */ /* 0x000fe2000ff1e0ff */
[----:B------:R-:W-:Y:S01]  /*2eb70*/  VIADD R49, R49, UR4 ;  /* 0x0000000431317c36 */ /* 0x000fe20008000000 */
[----:B------:R-:W-:Y:S01]  /*2eb80*/  IADD3 R4, P1, PT, R5, UR12, RZ ;  /* 0x0000000c05047c10 */ /* 0x000fe2000ff3e0ff */
[----:B------:R0:W4:Y:S01]  /*2eb90*/  LDG.E.U8 R102, desc[UR6][R12.64] ;  /* 0x000000060c667981 */ /* 0x000122000c1e1100 */
[----:B------:R-:W-:Y:S01]  /*2eba0*/  IADD3 R63, PT, PT, R134, R79, R63 ;  /* 0x0000004f863f7210 */ /* 0x000fe20007ffe03f */
[----:B------:R-:W-:Y:S01]  /*2ebb0*/  VIADD R79, R49, UR4 ;  /* 0x00000004314f7c36 */ /* 0x000fe20008000000 */
[----:B------:R-:W-:Y:S01]  /*2ebc0*/  LEA.HI.X.SX32 R7, R7, UR13, 0x1, P0 ;  /* 0x0000000d07077c11 */ /* 0x000fe200080f0eff */
[----:B------:R1:W4:Y:S01]  /*2ebd0*/  LDG.E.U8 R85, desc[UR6][R8.64] ;  /* 0x0000000608557981 */ /* 0x000322000c1e1100 */
[----:B------:R-:W-:Y:S01]  /*2ebe0*/  LEA.HI.X.SX32 R5, R5, UR13, 0x1, P1 ;  /* 0x0000000d05057c11 */ /* 0x000fe200088f0eff */
[----:B------:R-:W-:-:S02]  /*2ebf0*/  VIADD R137, R137, UR4 ;  /* 0x0000000489897c36 */ /* 0x000fc40008000000 */
[----:B------:R-:W4:Y:S01]  /*2ec00*/  LDG.E.U8 R77, desc[UR6][R6.64] ;  /* 0x00000006064d7981 */ /* 0x000f22000c1e1100 */
[----:B0-----:R-:W-:-:S03]  /*2ec10*/  IADD3 R12, P0, PT, R48, UR12, RZ ;  /* 0x0000000c300c7c10 */ /* 0x001fc6000ff1e0ff */
[----:B------:R0:W4:Y:S01]  /*2ec20*/  LDG.E.U8 R84, desc[UR6][R4.64] ;  /* 0x0000000604547981 */ /* 0x000122000c1e1100 */
[--C-:B-1----:R-:W-:Y:S02]  /*2ec30*/  IMAD R9, R49, UR9, R0.reuse ;  /* 0x0000000931097c24 */ /* 0x102fe4000f8e0200 */
[C---:B------:R-:W-:Y:S01]  /*2ec40*/  VIADD R49, R79.reuse, UR4 ;  /* 0x000000044f317c36 */ /* 0x040fe20008000000 */
[----:B------:R-:W-:Y:S02]  /*2ec50*/  LEA.HI.X.SX32 R13, R48, UR13, 0x1, P0 ;  /* 0x0000000d300d7c11 */ /* 0x000fe400080f0eff */
[----:B------:R-:W-:Y:S01]  /*2ec60*/  IADD3 R48, PT, PT, R82, R63, R61 ;  /* 0x0000003f52307210 */ /* 0x000fe20007ffe03d */
[--C-:B------:R-:W-:Y:S01]  /*2ec70*/  IMAD R61, R79, UR9, R0.reuse ;  /* 0x000000094f3d7c24 */ /* 0x100fe2000f8e0200 */
[----:B------:R-:W-:Y:S01]  /*2ec80*/  IADD3 R8, P0, PT, R9, UR12, RZ ;  /* 0x0000000c09087c10 */ /* 0x000fe2000ff1e0ff */
[----:B0-----:R-:W-:Y:S01]  /*2ec90*/  IMAD R5, R49, UR9, R0 ;  /* 0x0000000931057c24 */ /* 0x001fe2000f8e0200 */
[----:B------:R0:W4:Y:S02]  /*2eca0*/  LDG.E.U8 R82, desc[UR6][R12.64] ;  /* 0x000000060c527981 */ /* 0x000124000c1e1100 */
[----:B------:R-:W-:Y:S01]  /*2ecb0*/  LEA.HI.X.SX32 R9, R9, UR13, 0x1, P0 ;  /* 0x0000000d09097c11 */ /* 0x000fe200080f0eff */
[----:B------:R-:W-:Y:S01]  /*2ecc0*/  VIADD R167, R167, UR4 ;  /* 0x00000004a7a77c36 */ /* 0x000fe20008000000 */
[----:B------:R-:W-:-:S02]  /*2ecd0*/  IADD3 R6, P1, PT, R61, UR12, RZ ;  /* 0x0000000c3d067c10 */ /* 0x000fc4000ff3e0ff */
[----:B------:R-:W-:Y:S01]  /*2ece0*/  IADD3 R4, P0, PT, R5, UR12, RZ ;  /* 0x0000000c05047c10 */ /* 0x000fe2000ff1e0ff */
[----:B------:R1:W4:Y:S01]  /*2ecf0*/  LDG.E.U8 R63, desc[UR6][R8.64] ;  /* 0x00000006083f7981 */ /* 0x000322000c1e1100 */
[--C-:B0-----:R-:W-:Y:S01]  /*2ed00*/  IMAD R12, R137, UR9, R0.reuse ;  /* 0x00000009890c7c24 */ /* 0x101fe2000f8e0200 */
[----:B------:R-:W-:Y:S01]  /*2ed10*/  LEA.HI.X.SX32 R7, R61, UR13, 0x1, P1 ;  /* 0x0000000d3d077c11 */ /* 0x000fe200088f0eff */
[----:B------:R-:W-:Y:S01]  /*2ed20*/  IMAD R13, R167, UR9, R0 ;  /* 0x00000009a70d7c24 */ /* 0x000fe2000f8e0200 */
[----:B------:R-:W-:Y:S01]  /*2ed30*/  LEA.HI.X.SX32 R5, R5, UR13, 0x1, P0 ;  /* 0x0000000d05057c11 */ /* 0x000fe200080f0eff */
[----:B------:R-:W-:Y:S01]  /*2ed40*/  VIADD R135, R135, UR4 ;  /* 0x0000000487877c36 */ /* 0x000fe20008000000 */
[----:B------:R-:W-:Y:S01]  /*2ed50*/  IADD3 R48, PT, PT, R55, R48, R68 ;  /* 0x0000003037307210 */ /* 0x000fe20007ffe044 */
[----:B------:R-:W-:Y:S01]  /*2ed60*/  VIADD R131, R131, UR4 ;  /* 0x0000000483837c36 */ /* 0x000fe20008000000 */
[----:B-1----:R-:W-:Y:S01]  /*2ed70*/  IADD3 R8, P0, PT, R12, UR12, RZ ;  /* 0x0000000c0c087c10 */ /* 0x002fe2000ff1e0ff */
[----:B------:R0:W4:Y:S01]  /*2ed80*/  LDG.E.U8 R61, desc[UR6][R6.64] ;  /* 0x00000006063d7981 */ /* 0x000122000c1e1100 */
[----:B------:R-:W-:Y:S01]  /*2ed90*/  IADD3 R48, PT, PT, R132, R48, R51 ;  /* 0x0000003084307210 */ /* 0x000fe20007ffe033 */
[--C-:B------:R-:W-:Y:S01]  /*2eda0*/  IMAD R51, R135, UR9, R0.reuse ;  /* 0x0000000987337c24 */ /* 0x100fe2000f8e0200 */
[----:B------:R-:W-:Y:S01]  /*2edb0*/  LEA.HI.X.SX32 R9, R12, UR13, 0x1, P0 ;  /* 0x0000000d0c097c11 */ /* 0x000fe200080f0eff */
[--C-:B------:R-:W-:Y:S01]  /*2edc0*/  IMAD R12, R131, UR9, R0.reuse ;  /* 0x00000009830c7c24 */ /* 0x100fe2000f8e0200 */
[----:B------:R1:W4:Y:S01]  /*2edd0*/  LDG.E.U8 R68, desc[UR6][R4.64] ;  /* 0x0000000604447981 */ /* 0x000322000c1e1100 */
[----:B------:R-:W-:Y:S01]  /*2ede0*/  VIADD R49, R49, UR4 ;  /* 0x0000000431317c36 */ /* 0x000fe20008000000 */
[----:B0-----:R-:W-:Y:S01]  /*2edf0*/  IADD3 R6, P1, PT, R13, UR12, RZ ;  /* 0x0000000c0d067c10 */ /* 0x001fe2000ff3e0ff */
[----:B------:R-:W-:Y:S01]  /*2ee00*/  VIADD R165, R165, UR4 ;  /* 0x00000004a5a57c36 */ /* 0x000fe20008000000 */
[----:B------:R-:W-:Y:S01]  /*2ee10*/  IADD3 R31, PT, PT, R62, R48, R31 ;  /* 0x000000303e1f7210 */ /* 0x000fe20007ffe01f */
[----:B------:R-:W-:Y:S01]  /*2ee20*/  VIADD R169, R169, UR4 ;  /* 0x00000004a9a97c36 */ /* 0x000fe20008000000 */
[----:B------:R-:W-:Y:S01]  /*2ee30*/  LEA.HI.X.SX32 R7, R13, UR13, 0x1, P1 ;  /* 0x0000000d0d077c11 */ /* 0x000fe200088f0eff */
[----:B------:R-:W-:Y:S01]  /*2ee40*/  IMAD R13, R49, UR9, R0 ;  /* 0x00000009310d7c24 */ /* 0x000fe2000f8e0200 */
[----:B-1----:R-:W-:Y:S01]  /*2ee50*/  IADD3 R4, P0, PT, R51, UR12, RZ ;  /* 0x0000000c33047c10 */ /* 0x002fe2000ff1e0ff */
[----:B------:R-:W-:Y:S01]  /*2ee60*/  VIADD R117, R117, UR4 ;  /* 0x0000000475757c36 */ /* 0x000fe20008000000 */
[----:B------:R-:W-:Y:S01]  /*2ee70*/  IADD3 R48, P1, PT, R12, UR12, RZ ;  /* 0x0000000c0c307c10 */ /* 0x000fe2000ff3e0ff */
[----:B------:R0:W4:Y:S01]  /*2ee80*/  LDG.E.U8 R55, desc[UR6][R8.64] ;  /* 0x0000000608377981 */ /* 0x000122000c1e1100 */
[----:B------:R-:W-:-:S02]  /*2ee90*/  LEA.HI.X.SX32 R5, R51, UR13, 0x1, P0 ;  /* 0x0000000d33057c11 */ /* 0x000fc400080f0eff */
[----:B------:R-:W-:Y:S01]  /*2eea0*/  LEA.HI.X.SX32 R49, R12, UR13, 0x1, P1 ;  /* 0x0000000d0c317c11 */ /* 0x000fe200088f0eff */
[--C-:B------:R-:W-:Y:S01]  /*2eeb0*/  IMAD R79, R165, UR9, R0.reuse ;  /* 0x00000009a54f7c24 */ /* 0x100fe2000f8e0200 */
[C---:B------:R-:W-:Y:S01]  /*2eec0*/  IADD3 R12, P0, PT, R13.reuse, UR12, RZ ;  /* 0x0000000c0d0c7c10 */ /* 0x040fe2000ff1e0ff */
[----:B------:R1:W4:Y:S03]  /*2eed0*/  LDG.E.U8 R51, desc[UR6][R6.64] ;  /* 0x0000000606337981 */ /* 0x000326000c1e1100 */
[----:B------:R-:W-:Y:S01]  /*2eee0*/  LEA.HI.X.SX32 R13, R13, UR13, 0x1, P0 ;  /* 0x0000000d0d0d7c11 */ /* 0x000fe200080f0eff */
[----:B------:R2:W4:Y:S04]  /*2eef0*/  LDG.E.U8 R109, desc[UR6][R4.64] ;  /* 0x00000006046d7981 */ /* 0x000528000c1e1100 */
[----:B------:R-:W4:Y:S01]  /*2ef00*/  LDG.E.U8 R62, desc[UR6][R12.64] ;  /* 0x000000060c3e7981 */ /* 0x000f22000c1e1100 */
[----:B0-----:R-:W-:Y:S01]  /*2ef10*/  IADD3 R8, P0, PT, R79, UR12, RZ ;  /* 0x0000000c4f087c10 */ /* 0x001fe2000ff1e0ff */
[----:B-1----:R-:W-:-:S02]  /*2ef20*/  IMAD R7, R169, UR9, R0 ;  /* 0x00000009a9077c24 */ /* 0x002fc4000f8e0200 */
[----:B------:R-:W-:Y:S01]  /*2ef30*/  VIADD R137, R137, UR4 ;  /* 0x0000000489897c36 */ /* 0x000fe20008000000 */
[----:B------:R-:W-:Y:S01]  /*2ef40*/  IADD3 R132, PT, PT, R27, R31, R26 ;  /* 0x0000001f1b847210 */ /* 0x000fe20007ffe01a */
[--C-:B--2---:R-:W-:Y:S01]  /*2ef50*/  IMAD R5, R117, UR9, R0.reuse ;  /* 0x0000000975057c24 */ /* 0x104fe2000f8e0200 */
[----:B------:R-:W-:Y:S01]  /*2ef60*/  LEA.HI.X.SX32 R9, R79, UR13, 0x1, P0 ;  /* 0x0000000d4f097c11 */ /* 0x000fe200080f0eff */
[----:B------:R-:W-:Y:S01]  /*2ef70*/  IMAD R27, R137, UR9, R0 ;  /* 0x00000009891b7c24 */ /* 0x000fe2000f8e0200 */
[----:B------:R-:W-:Y:S01]  /*2ef80*/  IADD3 R6, P0, PT, R7, UR12, RZ ;  /* 0x0000000c07067c10 */ /* 0x000fe2000ff1e0ff */
[----:B------:R-:W-:Y:S01]  /*2ef90*/  VIADD R167, R167, UR4 ;  /* 0x00000004a7a77c36 */ /* 0x000fe20008000000 */
[----:B------:R-:W-:Y:S01]  /*2efa0*/  IADD3 R4, P1, PT, R5, UR12, RZ ;  /* 0x0000000c05047c10 */ /* 0x000fe2000ff3e0ff */
[----:B------:R-:W-:Y:S01]  /*2efb0*/  VIADD R135, R135, UR4 ;  /* 0x0000000487877c36 */ /* 0x000fe20008000000 */
[----:B------:R-:W-:Y:S01]  /*2efc0*/  IADD3 R108, PT, PT, R108, R132, R111 ;  /* 0x000000846c6c7210 */ /* 0x000fe20007ffe06f */
[----:B------:R0:W2:Y:S01]  /*2efd0*/  LDG.E.U8 R138, desc[UR6][R8.64] ;  /* 0x00000006088a7981 */ /* 0x0000a2000c1e1100 */
[----:B------:R-:W-:Y:S01]  /*2efe0*/  LEA.HI.X.SX32 R7, R7, UR13, 0x1, P0 ;  /* 0x0000000d07077c11 */ /* 0x000fe200080f0eff */
[----:B------:R-:W-:Y:S01]  /*2eff0*/  VIADD R131, R131, UR4 ;  /* 0x0000000483837c36 */ /* 0x000fe20008000000 */
[----:B------:R-:W-:Y:S01]  /*2f000*/  LEA.HI.X.SX32 R5, R5, UR13, 0x1, P1 ;  /* 0x0000000d05057c11 */ /* 0x000fe200088f0eff */
[----:B------:R-:W2:Y:S01]  /*2f010*/  LDG.E.U8 R48, desc[UR6][R48.64] ;  /* 0x0000000630307981 */ /* 0x000ea2000c1e1100 */
[----:B------:R-:W-:Y:S01]  /*2f020*/  IADD3 R26, P0, PT, R27, UR12, RZ ;  /* 0x0000000c1b1a7c10 */ /* 0x000fe2000ff1e0ff */
[----:B------:R-:W-:Y:S01]  /*2f030*/  VIADD R165, R165, UR4 ;  /* 0x00000004a5a57c36 */ /* 0x000fe20008000000 */
[----:B---3--:R-:W-:Y:S01]  /*2f040*/  IADD3 R108, PT, PT, R15, R108, R14 ;  /* 0x0000006c0f6c7210 */ /* 0x008fe20007ffe00e */
[----:B------:R1:W3:Y:S01]  /*2f050*/  LDG.E.U8 R79, desc[UR6][R6.64] ;  /* 0x00000006064f7981 */ /* 0x0002e2000c1e1100 */
[----:B0-----:R-:W-:-:S02]  /*2f060*/  IMAD R8, R167, UR9, R0 ;  /* 0x00000009a7087c24 */ /* 0x001fc4000f8e0200 */
[--C-:B------:R-:W-:Y:S01]  /*2f070*/  IMAD R9, R135, UR9, R0.reuse ;  /* 0x0000000987097c24 */ /* 0x100fe2000f8e0200 */
[----:B------:R-:W-:Y:S01]  /*2f080*/  LEA.HI.X.SX32 R27, R27, UR13, 0x1, P0 ;  /* 0x0000000d1b1b7c11 */ /* 0x000fe200080f0eff */
[----:B------:R0:W3:Y:S01]  /*2f090*/  LDG.E.U8 R31, desc[UR6][R4.64] ;  /* 0x00000006041f7981 */ /* 0x0000e2000c1e1100 */
[C---:B------:R-:W-:Y:S01]  /*2f0a0*/  IADD3 R14, P0, PT, R8.reuse, UR12, RZ ;  /* 0x0000000c080e7c10 */ /* 0x040fe2000ff1e0ff */
[----:B------:R-:W-:Y:S01]  /*2f0b0*/  IMAD R12, R165, UR9, R0 ;  /* 0x00000009a50c7c24 */ /* 0x000fe2000f8e0200 */
[----:B-----5:R-:W-:Y:S01]  /*2f0c0*/  IADD3 R78, PT, PT, R67, R108, R78 ;  /* 0x0000006c434e7210 */ /* 0x020fe20007ffe04e */
[--C-:B-1----:R-:W-:Y:S01]  /*2f0d0*/  IMAD R7, R131, UR9, R0.reuse ;  /* 0x0000000983077c24 */ /* 0x102fe2000f8e0200 */
[----:B------:R1:W5:Y:S01]  /*2f0e0*/  LDG.E.U8 R26, desc[UR6][R26.64] ;  /* 0x000000061a1a7981 */ /* 0x000362000c1e1100 */
[----:B------:R-:W-:Y:S01]  /*2f0f0*/  VIADD R67, R169, UR4 ;  /* 0x00000004a9437c36 */ /* 0x000fe20008000000 */
[----:B------:R-:W-:Y:S02]  /*2f100*/  LEA.HI.X.SX32 R15, R8, UR13, 0x1, P0 ;  /* 0x0000000d080f7c11 */ /* 0x000fe400080f0eff */
[----:B0-----:R-:W-:Y:S01]  /*2f110*/  IADD3 R4, P1, PT, R9, UR12, RZ ;  /* 0x0000000c09047c10 */ /* 0x001fe2000ff3e0ff */
[--C-:B------:R-:W-:Y:S01]  /*2f120*/  IMAD R13, R67, UR9, R0.reuse ;  /* 0x00000009430d7c24 */ /* 0x100fe2000f8e0200 */
[----:B------:R-:W-:Y:S01]  /*2f130*/  IADD3 R8, P0, PT, R7, UR12, RZ ;  /* 0x0000000c07087c10 */ /* 0x000fe2000ff1e0ff */
[----:B------:R-:W-:Y:S01]  /*2f140*/  VIADD R117, R117, UR4 ;  /* 0x0000000475757c36 */ /* 0x000fe20008000000 */
[----:B------:R-:W-:Y:S01]  /*2f150*/  LEA.HI.X.SX32 R5, R9, UR13, 0x1, P1 ;  /* 0x0000000d09057c11 */ /* 0x000fe200088f0eff */
[----:B------:R-:W-:Y:S01]  /*2f160*/  VIADD R169, R137, UR4 ;  /* 0x0000000489a97c36 */ /* 0x000fe20008000000 */
[C---:B------:R-:W-:Y:S01]  /*2f170*/  IADD3 R6, P1, PT, R12.reuse, UR12, RZ ;  /* 0x0000000c0c067c10 */ /* 0x040fe2000ff3e0ff */
[----:B------:R4:W2:Y:S01]  /*2f180*/  LDG.E.U8 R111, desc[UR6][R14.64] ;  /* 0x000000060e6f7981 */ /* 0x0008a2000c1e1100 */
[----:B------:R-:W-:Y:S01]  /*2f190*/  LEA.HI.X.SX32 R9, R7, UR13, 0x1, P0 ;  /* 0x0000000d07097c11 */ /* 0x000fe200080f0eff */
[----:B-1----:R-:W-:Y:S01]  /*2f1a0*/  IMAD R27, R117, UR9, R0 ;  /* 0x00000009751b7c24 */ /* 0x002fe2000f8e0200 */
[----:B------:R-:W-:Y:S01]  /*2f1b0*/  LEA.HI.X.SX32 R7, R12, UR13, 0x1, P1 ;  /* 0x0000000d0c077c11 */ /* 0x000fe200088f0eff */
[----:B------:R0:W3:Y:S01]  /*2f1c0*/  LDG.E.U8 R108, desc[UR6][R4.64] ;  /* 0x00000006046c7981 */ /* 0x0000e2000c1e1100 */
[----:B------:R-:W-:Y:S01]  /*2f1d0*/  IADD3 R12, P0, PT, R13, UR12, RZ ;  /* 0x0000000c0d0c7c10 */ /* 0x000fe2000ff1e0ff */
[----:B------:R-:W-:-:S02]  /*2f1e0*/  VIADD R135, R135, UR4 ;  /* 0x0000000487877c36 */ /* 0x000fc40008000000 */
[----:B------:R1:W3:Y:S01]  /*2f1f0*/  LDG.E.U8 R49, desc[UR6][R8.64] ;  /* 0x0000000608317981 */ /* 0x0002e2000c1e1100 */
[----:B----4-:R-:W-:Y:S01]  /*2f200*/  IADD3 R14, PT, PT, R28, R78, R129 ;  /* 0x0000004e1c0e7210 */ /* 0x010fe20007ffe081 */
[--C-:B------:R-:W-:Y:S02]  /*2f210*/  IMAD R15, R169, UR9, R0.reuse ;  /* 0x00000009a90f7c24 */ /* 0x100fe4000f8e0200 */
[----:B------:R4:W3:Y:S01]  /*2f220*/  LDG.E.U8 R137, desc[UR6][R6.64] ;  /* 0x0000000606897981 */ /* 0x0008e2000c1e1100 */
[----:B------:R-:W-:Y:S01]  /*2f230*/  VIADD R129, R167, UR4 ;  /* 0x00000004a7817c36 */ /* 0x000fe20008000000 */
[----:B------:R-:W-:Y:S02]  /*2f240*/  LEA.HI.X.SX32 R13, R13, UR13, 0x1, P0 ;  /* 0x0000000d0d0d7c11 */ /* 0x000fe400080f0eff */
[----:B0-----:R-:W-:Y:S01]  /*2f250*/  IADD3 R4, P1, PT, R27, UR12, RZ ;  /* 0x0000000c1b047c10 */ /* 0x001fe2000ff3e0ff */
[----:B------:R-:W-:Y:S01]  /*2f260*/  IMAD R132, R129, UR9, R0 ;  /* 0x0000000981847c24 */ /* 0x000fe2000f8e0200 */
[----:B-1----:R-:W-:Y:S01]  /*2f270*/  IADD3 R8, P0, PT, R15, UR12, RZ ;  /* 0x0000000c0f087c10 */ /* 0x002fe2000ff1e0ff */
[----:B------:R0:W3:Y:S01]  /*2f280*/  LDG.E.U8 R78, desc[UR6][R12.64] ;  /* 0x000000060c4e7981 */ /* 0x0000e2000c1e1100 */
[----:B------:R-:W-:-:S02]  /*2f290*/  LEA.HI.X.SX32 R5, R27, UR13, 0x1, P1 ;  /* 0x0000000d1b057c11 */ /* 0x000fc400088f0eff */
[----:B------:R-:W-:Y:S02]  /*2f2a0*/  LEA.HI.X.SX32 R9, R15, UR13, 0x1, P0 ;  /* 0x0000000d0f097c11 */ /* 0x000fe400080f0eff */
[----:B----4-:R-:W-:Y:S01]  /*2f2b0*/  IADD3 R6, P0, PT, R132, UR12, RZ ;  /* 0x0000000c84067c10 */ /* 0x010fe2000ff1e0ff */
[----:B------:R1:W4:Y:S01]  /*2f2c0*/  LDG.E.U8 R28, desc[UR6][R4.64] ;  /* 0x00000006041c7981 */ /* 0x000322000c1e1100 */
[----:B------:R-:W-:Y:S01]  /*2f2d0*/  IADD3 R14, PT, PT, R72, R14, R107 ;  /* 0x0000000e480e7210 */ /* 0x000fe20007ffe06b */
[----:B------:R-:W-:Y:S02]  /*2f2e0*/  VIADD R107, R165, UR4 ;  /* 0x00000004a56b7c36 */ /* 0x000fe40008000000 */
[----:B0-----:R-:W-:Y:S01]  /*2f2f0*/  IMAD R12, R135, UR9, R0 ;  /* 0x00000009870c7c24 */ /* 0x001fe2000f8e0200 */
[----:B------:R0:W2:Y:S01]  /*2f300*/  LDG.E.U8 R27, desc[UR6][R8.64] ;  /* 0x00000006081b7981 */ /* 0x0000a2000c1e1100 */
[----:B------:R-:W-:Y:S01]  /*2f310*/  LEA.HI.X.SX32 R7, R132, UR13, 0x1, P0 ;  /* 0x0000000d84077c11 */ /* 0x000fe200080f0eff */
[----:B------:R-:W-:-:S02]  /*2f320*/  VIADD R131, R131, UR4 ;  /* 0x0000000483837c36 */ /* 0x000fc40008000000 */
[----:B------:R-:W-:Y:S01]  /*2f330*/  VIADD R169, R169, UR4 ;  /* 0x00000004a9a97c36 */ /* 0x000fe20008000000 */
[C---:B-1----:R-:W-:Y:S01]  /*2f340*/  IADD3 R4, P0, PT, R12.reuse, UR12, RZ ;  /* 0x0000000c0c047c10 */ /* 0x042fe2000ff1e0ff */
[----:B------:R1:W3:Y:S01]  /*2f350*/  LDG.E.U8 R72, desc[UR6][R6.64] ;  /* 0x0000000606487981 */ /* 0x0002e2000c1e1100 */
[--C-:B0-----:R-:W-:Y:S02]  /*2f360*/  IMAD R9, R107, UR9, R0.reuse ;  /* 0x000000096b097c24 */ /* 0x101fe4000f8e0200 */
[----:B------:R-:W-:Y:S01]  /*2f370*/  LEA.HI.X.SX32 R5, R12, UR13, 0x1, P0 ;  /* 0x0000000d0c057c11 */ /* 0x000fe200080f0eff */
[--C-:B------:R-:W-:Y:S02]  /*2f380*/  IMAD R13, R131, UR9, R0.reuse ;  /* 0x00000009830d7c24 */ /* 0x100fe4000f8e0200 */
[----:B------:R-:W-:Y:S01]  /*2f390*/  IMAD R8, R169, UR9, R0 ;  /* 0x00000009a9087c24 */ /* 0x000fe2000f8e0200 */
[----:B-1----:R-:W-:Y:S01]  /*2f3a0*/  IADD3 R6, P0, PT, R9, UR12, RZ ;  /* 0x0000000c09067c10 */ /* 0x002fe2000ff1e0ff */
[----:B------:R-:W-:Y:S01]  /*2f3b0*/  VIADD R169, R169, UR4 ;  /* 0x00000004a9a97c36 */ /* 0x000fe20008000000 */
[----:B------:R-:W-:-:S02]  /*2f3c0*/  IADD3 R66, PT, PT, R66, R14, R163 ;  /* 0x0000000e42427210 */ /* 0x000fc40007ffe0a3 */
[----:B------:R-:W-:Y:S02]  /*2f3d0*/  IADD3 R14, P1, PT, R13, UR12, RZ ;  /* 0x0000000c0d0e7c10 */ /* 0x000fe4000ff3e0ff */
[----:B------:R-:W-:Y:S01]  /*2f3e0*/  LEA.HI.X.SX32 R7, R9, UR13, 0x1, P0 ;  /* 0x0000000d09077c11 */ /* 0x000fe200080f0eff */
[C---:B------:R-:W-:Y:S01]  /*2f3f0*/  IMAD R9, R169.reuse, UR9, R0 ;  /* 0x00000009a9097c24 */ /* 0x040fe2000f8e0200 */
[C---:B------:R-:W-:Y:S01]  /*2f400*/  IADD3 R12, P0, PT, R8.reuse, UR12, RZ ;  /* 0x0000000c080c7c10 */ /* 0x040fe2000ff1e0ff */
[----:B------:R-:W-:Y:S01]  /*2f410*/  VIADD R169, R169, UR4 ;  /* 0x00000004a9a97c36 */ /* 0x000fe20008000000 */
[----:B------:R-:W-:Y:S01]  /*2f420*/  LEA.HI.X.SX32 R15, R13, UR13, 0x1, P1 ;  /* 0x0000000d0d0f7c11 */ /* 0x000fe200088f0eff */
[----:B------:R-:W4:Y:S01]  /*2f430*/  LDG.E.U8 R136, desc[UR6][R6.64] ;  /* 0x0000000606887981 */ /* 0x000f22000c1e1100 */
[----:B------:R-:W-:Y:S01]  /*2f440*/  IADD3 R152, PT, PT, R25, R66, R58 ;  /* 0x0000004219987210 */ /* 0x000fe20007ffe03a */
[C-C-:B------:R-:W-:Y:S01]  /*2f450*/  IMAD R25, R169.reuse, UR9, R0.reuse ;  /* 0x00000009a9197c24 */ /* 0x140fe2000f8e0200 */
[----:B------:R-:W-:Y:S01]  /*2f460*/  LEA.HI.X.SX32 R13, R8, UR13, 0x1, P0 ;  /* 0x0000000d080d7c11 */ /* 0x000fe200080f0eff */
[----:B------:R-:W-:Y:S01]  /*2f470*/  VIADD R169, R169, UR4 ;  /* 0x00000004a9a97c36 */ /* 0x000fe20008000000 */
[C---:B------:R-:W-:Y:S01]  /*2f480*/  IADD3 R8, P0, PT, R9.reuse, UR12, RZ ;  /* 0x0000000c09087c10 */ /* 0x040fe2000ff1e0ff */
[----:B------:R0:W4:Y:S03]  /*2f490*/  LDG.E.U8 R66, desc[UR6][R4.64] ;  /* 0x0000000604427981 */ /* 0x000126000c1e1100 */
[----:B------:R-:W-:Y:S01]  /*2f4a0*/  LEA.HI.X.SX32 R9, R9, UR13, 0x1, P0 ;  /* 0x0000000d09097c11 */ /* 0x000fe200080f0eff */
[----:B------:R1:W4:Y:S04]  /*2f4b0*/  LDG.E.U8 R58, desc[UR6][R14.64] ;  /* 0x000000060e3a7981 */ /* 0x000328000c1e1100 */
[----:B------:R1:W2:Y:S01]  /*2f4c0*/  LDG.E.U8 R134, desc[UR6][R12.64] ;  /* 0x000000060c867981 */ /* 0x0002a2000c1e1100 */
[----:B0-----:R-:W-:Y:S01]  /*2f4d0*/  IADD3 R4, P0, PT, R25, UR12, RZ ;  /* 0x0000000c19047c10 */ /* 0x001fe2000ff1e0ff */
[----:B-1----:R-:W-:-:S02]  /*2f4e0*/  IMAD R14, R169, UR9, R0 ;  /* 0x00000009a90e7c24 */ /* 0x002fc4000f8e0200 */
[----:B------:R-:W-:Y:S01]  /*2f4f0*/  VIADD R169, R169, UR4 ;  /* 0x00000004a9a97c36 */ /* 0x000fe20008000000 */
[----:B------:R-:W-:Y:S02]  /*2f500*/  LEA.HI.X.SX32 R5, R25, UR13, 0x1, P0 ;  /* 0x0000000d19057c11 */ /* 0x000fe400080f0eff */
[C---:B------:R-:W-:Y:S01]  /*2f510*/  IADD3 R6, P0, PT, R14.reuse, UR12, RZ ;  /* 0x0000000c0e067c10 */ /* 0x040fe2000ff1e0ff */
[C-C-:B------:R-:W-:Y:S01]  /*2f520*/  IMAD R13, R169.reuse, UR9, R0.reuse ;  /* 0x00000009a90d7c24 */ /* 0x140fe2000f8e0200 */
[----:B------:R0:W3:Y:S01]  /*2f530*/  LDG.E.U8 R25, desc[UR6][R8.64] ;  /* 0x0000000608197981 */ /* 0x0000e2000c1e1100 */
[----:B------:R-:W-:Y:S01]  /*2f540*/  VIADD R169, R169, UR4 ;  /* 0x00000004a9a97c36 */ /* 0x000fe20008000000 */
[----:B------:R-:W-:Y:S02]  /*2f550*/  LEA.HI.X.SX32 R7, R14, UR13, 0x1, P0 ;  /* 0x0000000d0e077c11 */ /* 0x000fe400080f0eff */
[----:B------:R-:W-:Y:S01]  /*2f560*/  IADD3 R12, P0, PT, R13, UR12, RZ ;  /* 0x0000000c0d0c7c10 */ /* 0x000fe2000ff1e0ff */
[----:B------:R1:W3:Y:S01]  /*2f570*/  LDG.E.U8 R132, desc[UR6][R4.64] ;  /* 0x0000000604847981 */ /* 0x0002e2000c1e1100 */
[----:B0-----:R-:W-:-:S02]  /*2f580*/  IMAD R9, R169, UR9, R0 ;  /* 0x00000009a9097c24 */ /* 0x001fc4000f8e0200 */
[----:B------:R-:W-:Y:S01]  /*2f590*/  VIADD R169, R169, UR4 ;  /* 0x00000004a9a97c36 */ /* 0x000fe20008000000 */
[----:B------:R-:W-:Y:S02]  /*2f5a0*/  LEA.HI.X.SX32 R13, R13, UR13, 0x1, P0 ;  /* 0x0000000d0d0d7c11 */ /* 0x000fe400080f0eff */
[----:B------:R-:W-:Y:S01]  /*2f5b0*/  IADD3 R8, P0, PT, R9, UR12, RZ ;  /* 0x0000000c09087c10 */ /* 0x000fe2000ff1e0ff */
[C---:B-1----:R-:W-:Y:S02]  /*2f5c0*/  IMAD R5, R169.reuse, UR9, R0 ;  /* 0x00000009a9057c24 */ /* 0x042fe4000f8e0200 */
        /* <DEDUP_REMOVED lines=21> */
[--C-:B0-----:R-:W-:Y:S01]  /*2f720*/  IMAD R5, R169, UR9, R0.reuse ;  /* 0x00000009a9057c24 */ /* 0x101fe2000f8e0200 */
[----:B------:R-:W-:Y:S02]  /*2f730*/  IADD3 R14, PT, PT, R122, R14, R119 ;  /* 0x0000000e7a0e7210 */ /* 0x000fe40007ffe077 */
[----:B------:R-:W-:Y:S02]  /*2f740*/  LEA.HI.X.SX32 R9, R9, UR13, 0x1, P0 ;  /* 0x0000000d09097c11 */ /* 0x000fe400080f0eff */
[----:B------:R-:W-:Y:S02]  /*2f750*/  IADD3 R4, P0, PT, R5, UR12, RZ ;  /* 0x0000000c05047c10 */ /* 0x000fe4000ff1e0ff */
[----:B------:R-:W-:Y:S01]  /*2f760*/  IADD3 R119, PT, PT, R50, R14, R23 ;  /* 0x0000000e32777210 */ /* 0x000fe20007ffe017 */
[----:B------:R-:W-:Y:S01]  /*2f770*/  VIADD R169, R169, UR4 ;  /* 0x00000004a9a97c36 */ /* 0x000fe20008000000 */
[----:B------:R-:W-:Y:S01]  /*2f780*/  LEA.HI.X.SX32 R5, R5, UR13, 0x1, P0 ;  /* 0x0000000d05057c11 */ /* 0x000fe200080f0eff */
[----:B------:R0:W4:Y:S04]  /*2f790*/  LDG.E.U8 R14, desc[UR6][R6.64] ;  /* 0x00000006060e7981 */ /* 0x000128000c1e1100 */
[----:B------:R1:W4:Y:S01]  /*2f7a0*/  LDG.E.U8 R23, desc[UR6][R12.64] ;  /* 0x000000060c177981 */ /* 0x000322000c1e1100 */
[----:B------:R-:W-:-:S03]  /*2f7b0*/  IMAD R122, R169, UR9, R0 ;  /* 0x00000009a97a7c24 */ /* 0x000fc6000f8e0200 */
[----:B------:R1:W4:Y:S04]  /*2f7c0*/  LDG.E.U8 R15, desc[UR6][R8.64] ;  /* 0x00000006080f7981 */ /* 0x000328000c1e1100 */
[----:B------:R1:W4:Y:S01]  /*2f7d0*/  LDG.E.U8 R50, desc[UR6][R4.64] ;  /* 0x0000000604327981 */ /* 0x000322000c1e1100 */
[----:B------:R-:W-:Y:S01]  /*2f7e0*/  VIADD R169, R169, UR4 ;  /* 0x00000004a9a97c36 */ /* 0x000fe20008000000 */
[----:B0-----:R-:W-:-:S03]  /*2f7f0*/  IADD3 R6, P0, PT, R122, UR12, RZ ;  /* 0x0000000c7a067c10 */ /* 0x001fc6000ff1e0ff */
[C-C-:B-1----:R-:W-:Y:S02]  /*2f800*/  IMAD R13, R169.reuse, UR9, R0.reuse ;  /* 0x00000009a90d7c24 */ /* 0x142fe4000f8e0200 */
        /* <DEDUP_REMOVED lines=9> */
[----:B------:R-:W-:Y:S01]  /*2f8a0*/  IADD3 R113, PT, PT, R113, R119, R120 ;  /* 0x0000007771717210 */ /* 0x000fe20007ffe078 */
[----:B------:R0:W4:Y:S01]  /*2f8b0*/  LDG.E.U8 R122, desc[UR6][R12.64] ;  /* 0x000000060c7a7981 */ /* 0x000122000c1e1100 */
[----:B------:R-:W-:Y:S01]  /*2f8c0*/  LEA.HI.X.SX32 R9, R9, UR13, 0x1, P0 ;  /* 0x0000000d09097c11 */ /* 0x000fe200080f0eff */
[----:B------:R-:W-:Y:S01]  /*2f8d0*/  IMAD R120, R169, UR9, R0 ;  /* 0x00000009a9787c24 */ /* 0x000fe2000f8e0200 */
[----:B------:R-:W-:Y:S01]  /*2f8e0*/  IADD3 R4, P0, PT, R5, UR12, RZ ;  /* 0x0000000c05047c10 */ /* 0x000fe2000ff1e0ff */
[----:B------:R-:W-:Y:S01]  /*2f8f0*/  VIADD R169, R169, UR4 ;  /* 0x00000004a9a97c36 */ /* 0x000fe20008000000 */
[----:B------:R-:W-:Y:S02]  /*2f900*/  IADD3 R119, PT, PT, R65, R113, R64 ;  /* 0x0000007141777210 */ /* 0x000fe40007ffe040 */
[----:B------:R1:W4:Y:S01]  /*2f910*/  LDG.E.U8 R113, desc[UR6][R6.64] ;  /* 0x0000000606717981 */ /* 0x000322000c1e1100 */
[----:B------:R-:W-:Y:S01]  /*2f920*/  LEA.HI.X.SX32 R5, R5, UR13, 0x1, P0 ;  /* 0x0000000d05057c11 */ /* 0x000fe200080f0eff */
[----:B0-----:R-:W-:-:S02]  /*2f930*/  IMAD R13, R169, UR9, R0 ;  /* 0x00000009a90d7c24 */ /* 0x001fc4000f8e0200 */
[----:B------:R0:W4:Y:S01]  /*2f940*/  LDG.E.U8 R64, desc[UR6][R8.64] ;  /* 0x0000000608407981 */ /* 0x000122000c1e1100 */
[----:B------:R-:W-:-:S03]  /*2f950*/  VIADD R169, R169, UR4 ;  /* 0x00000004a9a97c36 */ /* 0x000fc60008000000 */
[----:B------:R0:W4:Y:S01]  /*2f960*/  LDG.E.U8 R65, desc[UR6][R4.64] ;  /* 0x0000000604417981 */ /* 0x000122000c1e1100 */
[----:B-1----:R-:W-:-:S04]  /*2f970*/  IADD3 R6, P0, PT, R120, UR12, RZ ;  /* 0x0000000c78067c10 */ /* 0x002fc8000ff1e0ff */
        /* <DEDUP_REMOVED lines=14> */
[----:B------:R-:W-:Y:S02]  /*2fa60*/  IMAD R104, R169, UR9, R0 ;  /* 0x00000009a9687c24 */ /* 0x000fe4000f8e0200 */
[----:B------:R1:W4:Y:S01]  /*2fa70*/  LDG.E.U8 R20, desc[UR6][R8.64] ;  /* 0x0000000608147981 */ /* 0x000322000c1e1100 */
[----:B------:R-:W-:Y:S01]  /*2fa80*/  LEA.HI.X.SX32 R5, R5, UR13, 0x1, P0 ;  /* 0x0000000d05057c11 */ /* 0x000fe200080f0eff */
[----:B------:R-:W-:Y:S01]  /*2fa90*/  VIADD R169, R169, UR4 ;  /* 0x00000004a9a97c36 */ /* 0x000fe20008000000 */
        /* <DEDUP_REMOVED lines=8> */
[----:B------:R-:W-:Y:S01]  /*2fb20*/  LEA.HI.X.SX32 R13, R13, UR13, 0x1, P0 ;  /* 0x0000000d0d0d7c11 */ /* 0x000fe200080f0eff */
[----:B------:R-:W-:Y:S01]  /*2fb30*/  VIADD R67, R67, UR4 ;  /* 0x0000000443437c36 */ /* 0x000fe20008000000 */
[----:B------:R-:W-:Y:S01]  /*2fb40*/  IADD3 R85, PT, PT, R85, R103, R102 ;  /* 0x0000006755557210 */ /* 0x000fe20007ffe066 */
[--C-:B0-----:R-:W-:Y:S01]  /*2fb50*/  IMAD R5, R169, UR9, R0.reuse ;  /* 0x00000009a9057c24 */ /* 0x101fe2000f8e0200 */
[----:B------:R-:W-:Y:S01]  /*2fb60*/  IADD3 R8, P0, PT, R9, UR12, RZ ;  /* 0x0000000c09087c10 */ /* 0x000fe2000ff1e0ff */
[----:B------:R0:W4:Y:S01]  /*2fb70*/  LDG.E.U8 R103, desc[UR6][R6.64] ;  /* 0x0000000606677981 */ /* 0x000122000c1e1100 */
[----:B------:R-:W-:Y:S01]  /*2fb80*/  IADD3 R77, PT, PT, R84, R85, R77 ;  /* 0x00000055544d7210 */ /* 0x000fe20007ffe04d */
[----:B------:R-:W-:Y:S01]  /*2fb90*/  IMAD R84, R67, UR9, R0 ;  /* 0x0000000943547c24 */ /* 0x000fe2000f8e0200 */
[----:B------:R-:W-:Y:S01]  /*2fba0*/  LEA.HI.X.SX32 R9, R9, UR13, 0x1, P0 ;  /* 0x0000000d09097c11 */ /* 0x000fe200080f0eff */
[----:B------:R-:W-:Y:S01]  /*2fbb0*/  VIADD R169, R169, UR4 ;  /* 0x00000004a9a97c36 */ /* 0x000fe20008000000 */
[C---:B------:R-:W-:Y:S01]  /*2fbc0*/  IADD3 R4, P0, PT, R5.reuse, UR12, RZ ;  /* 0x0000000c05047c10 */ /* 0x040fe2000ff1e0ff */
[----:B------:R1:W4:Y:S03]  /*2fbd0*/  LDG.E.U8 R104, desc[UR6][R12.64] ;  /* 0x000000060c687981 */ /* 0x000326000c1e1100 */
[----:B------:R-:W-:Y:S01]  /*2fbe0*/  LEA.HI.X.SX32 R5, R5, UR13, 0x1, P0 ;  /* 0x0000000d05057c11 */ /* 0x000fe200080f0eff */
        /* <DEDUP_REMOVED lines=20> */
[----:B------:R-:W-:Y:S02]  /*2fd30*/  LEA.HI.X.SX32 R5, R5, UR13, 0x1, P0 ;  /* 0x0000000d05057c11 */ /* 0x000fe400080f0eff */
[----:B------:R-:W-:Y:S01]  /*2fd40*/  IADD3 R68, PT, PT, R68, R63, R61 ;  /* 0x0000003f44447210 */ /* 0x000fe20007ffe03d */
[C---:B0-----:R-:W-:Y:S01]  /*2fd50*/  IMAD R12, R169.reuse, UR9, R0 ;  /* 0x00000009a90c7c24 */ /* 0x041fe2000f8e0200 */
[----:B------:R0:W4:Y:S01]  /*2fd60*/  LDG.E.U8 R63, desc[UR6][R8.64] ;  /* 0x00000006083f7981 */ /* 0x000122000c1e1100 */
[C---:B-1----:R-:W-:Y:S01]  /*2fd70*/  IADD3 R6, P0, PT, R82.reuse, UR12, RZ ;  /* 0x0000000c52067c10 */ /* 0x042fe2000ff1e0ff */
[----:B------:R-:W-:Y:S02]  /*2fd80*/  VIADD R169, R169, UR4 ;  /* 0x00000004a9a97c36 */ /* 0x000fe40008000000 */
[----:B------:R1:W4:Y:S01]  /*2fd90*/  LDG.E.U8 R61, desc[UR6][R4.64] ;  /* 0x00000006043d7981 */ /* 0x000322000c1e1100 */
[----:B------:R-:W-:Y:S02]  /*2fda0*/  LEA.HI.X.SX32 R7, R82, UR13, 0x1, P0 ;  /* 0x0000000d52077c11 */ /* 0x000fe400080f0eff */
[----:B------:R-:W-:Y:S01]  /*2fdb0*/  IADD3 R59, PT, PT, R59, R68, R62 ;  /* 0x000000443b3b7210 */ /* 0x000fe20007ffe03e */
[----:B0-----:R-:W-:-:S02]  /*2fdc0*/  VIADD R9, R169, UR4 ;  /* 0x00000004a9097c36 */ /* 0x001fc40008000000 */
[----:B------:R0:W4:Y:S01]  /*2fdd0*/  LDG.E.U8 R82, desc[UR6][R6.64] ;  /* 0x0000000606527981 */ /* 0x000122000c1e1100 */
[----:B------:R-:W-:Y:S01]  /*2fde0*/  IADD3 R59, PT, PT, R16, R59, R17 ;  /* 0x0000003b103b7210 */ /* 0x000fe20007ffe011 */
[----:B------:R-:W-:Y:S01]  /*2fdf0*/  IMAD R169, R169, UR9, R0 ;  /* 0x00000009a9a97c24 */ /* 0x000fe2000f8e0200 */
[C---:B------:R-:W-:Y:S01]  /*2fe00*/  IADD3 R16, P0, PT, R12.reuse, UR12, RZ ;  /* 0x0000000c0c107c10 */ /* 0x040fe2000ff1e0ff */
[----:B------:R-:W-:Y:S01]  /*2fe10*/  VIADD R13, R9, UR4 ;  /* 0x00000004090d7c36 */ /* 0x000fe20008000000 */
[----:B------:R-:W-:Y:S01]  /*2fe20*/  IADD3 R68, PT, PT, R53, R59, R52 ;  /* 0x0000003b35447210 */ /* 0x000fe20007ffe034 */
[--C-:B-1----:R-:W-:Y:S01]  /*2fe30*/  IMAD R5, R9, UR9, R0.reuse ;  /* 0x0000000909057c24 */ /* 0x102fe2000f8e0200 */
[----:B------:R-:W-:Y:S01]  /*2fe40*/  LEA.HI.X.SX32 R17, R12, UR13, 0x1, P0 ;  /* 0x0000000d0c117c11 */ /* 0x000fe200080f0eff */
[----:B------:R-:W-:Y:S01]  /*2fe50*/  VIADD R53, R13, UR4 ;  /* 0x000000040d357c36 */ /* 0x000fe20008000000 */
[----:B------:R-:W-:Y:S01]  /*2fe60*/  IADD3 R8, P0, PT, R169, UR12, RZ ;  /* 0x0000000ca9087c10 */ /* 0x000fe2000ff1e0ff */
[----:B------:R-:W-:Y:S01]  /*2fe70*/  IMAD R13, R13, UR9, R0 ;  /* 0x000000090d0d7c24 */ /* 0x000fe2000f8e0200 */
[----:B------:R-:W-:Y:S01]  /*2fe80*/  IADD3 R4, P1, PT, R5, UR12, RZ ;  /* 0x0000000c05047c10 */ /* 0x000fe2000ff3e0ff */
[----:B------:R1:W4:Y:S01]  /*2fe90*/  LDG.E.U8 R59, desc[UR6][R16.64] ;  /* 0x00000006103b7981 */ /* 0x000322000c1e1100 */
[----:B------:R-:W-:-:S02]  /*2fea0*/  LEA.HI.X.SX32 R9, R169, UR13, 0x1, P0 ;  /* 0x0000000da9097c11 */ /* 0x000fc400080f0eff */
[----:B------:R-:W-:Y:S01]  /*2feb0*/  IADD3 R12, P0, PT, R13, UR12, RZ ;  /* 0x0000000c0d0c7c10 */ /* 0x000fe2000ff1e0ff */
[--C-:B0-----:R-:W-:Y:S01]  /*2fec0*/  IMAD R7, R53, UR9, R0.reuse ;  /* 0x0000000935077c24 */ /* 0x101fe2000f8e0200 */
[----:B------:R-:W-:Y:S01]  /*2fed0*/  LEA.HI.X.SX32 R5, R5, UR13, 0x1, P1 ;  /* 0x0000000d05057c11 */ /* 0x000fe200088f0eff */
[----:B------:R0:W4:Y:S01]  /*2fee0*/  LDG.E.U8 R62, desc[UR6][R8.64] ;  /* 0x00000006083e7981 */ /* 0x000122000c1e1100 */
[----:B-1----:R-:W-:Y:S01]  /*2fef0*/  VIADD R17, R53, UR4 ;  /* 0x0000000435117c36 */ /* 0x002fe20008000000 */
[----:B------:R-:W-:Y:S02]  /*2ff00*/  LEA.HI.X.SX32 R13, R13, UR13, 0x1, P0 ;  /* 0x0000000d0d0d7c11 */ /* 0x000fe400080f0eff */
[----:B------:R1:W4:Y:S01]  /*2ff10*/  LDG.E.U8 R52, desc[UR6][R4.64] ;  /* 0x0000000604347981 */ /* 0x000322000c1e1100 */
[C-C-:B------:R-:W-:Y:S02]  /*2ff20*/  IMAD R152, R17.reuse, UR9, R0.reuse ;  /* 0x0000000911987c24 */ /* 0x140fe4000f8e0200 */
[----:B------:R-:W-:Y:S01]  /*2ff30*/  VIADD R17, R17, UR4 ;  /* 0x0000000411117c36 */ /* 0x000fe20008000000 */
[----:B------:R-:W-:Y:S01]  /*2ff40*/  IADD3 R6, P1, PT, R7, UR12, RZ ;  /* 0x0000000c07067c10 */ /* 0x000fe2000ff3e0ff */
[----:B------:R-:W4:Y:S02]  /*2ff50*/  LDG.E.U8 R53, desc[UR6][R12.64] ;  /* 0x000000060c357981 */ /* 0x000f24000c1e1100 */
[C---:B0-----:R-:W-:Y:S01]  /*2ff60*/  VIADD R9, R17.reuse, UR4 ;  /* 0x0000000411097c36 */ /* 0x041fe20008000000 */
[----:B-1----:R-:W-:Y:S01]  /*2ff70*/  IADD3 R4, P0, PT, R152, UR12, RZ ;  /* 0x0000000c98047c10 */ /* 0x002fe2000ff1e0ff */
[----:B------:R-:W-:Y:S01]  /*2ff80*/  IMAD R17, R17, UR9, R0 ;  /* 0x0000000911117c24 */ /* 0x000fe2000f8e0200 */
[----:B------:R-:W-:-:S02]  /*2ff90*/  LEA.HI.X.SX32 R7, R7, UR13, 0x1, P1 ;  /* 0x0000000d07077c11 */ /* 0x000fc400088f0eff */
[----:B------:R-:W-:Y:S01]  /*2ffa0*/  IADD3 R16, PT, PT, R44, R68, R45 ;  /* 0x000000442c107210 */ /* 0x000fe20007ffe02d */
[----:B------:R-:W-:Y:S01]  /*2ffb0*/  IMAD R44, R9, UR9, R0 ;  /* 0x00000009092c7c24 */ /* 0x000fe2000f8e0200 */
[----:B------:R-:W-:Y:S01]  /*2ffc0*/  LEA.HI.X.SX32 R5, R152, UR13, 0x1, P0 ;  /* 0x0000000d98057c11 */ /* 0x000fe200080f0eff */
[----:B------:R0:W4:Y:S01]  /*2ffd0*/  LDG.E.U8 R163, desc[UR6][R6.64] ;  /* 0x0000000606a37981 */ /* 0x000122000c1e1100 */
[----:B------:R-:W-:-:S03]  /*2ffe0*/  IADD3 R8, P0, PT, R17, UR12, RZ ;  /* 0x0000000c11087c10 */ /* 0x000fc6000ff1e0ff */
[----:B------:R1:W4:Y:S01]  /*2fff0*/  LDG.E.U8 R68, desc[UR6][R4.64] ;  /* 0x0000000604447981 */ /* 0x000322000c1e1100 */
[----:B------:R-:W-:Y:S02]  /*30000*/  LEA.HI.X.SX32 R9, R17, UR13, 0x1, P0 ;  /* 0x0000000d11097c11 */ /* 0x000fe400080f0eff */
[----:B0-----:R-:W-:-:S04]  /*30010*/  IADD3 R6, P0, PT, R44, UR12, RZ ;  /* 0x0000000c2c067c10 */ /* 0x001fc8000ff1e0ff */
[----:B------:R-:W-:Y:S02]  /*30020*/  LEA.HI.X.SX32 R7, R44, UR13, 0x1, P0 ;  /* 0x0000000d2c077c11 */ /* 0x000fe400080f0eff */
[----:B------:R0:W4:Y:S04]  /*30030*/  LDG.E.U8 R44, desc[UR6][R8.64] ;  /* 0x00000006082c7981 */ /* 0x000128000c1e1100 */
[----:B------:R5:W4:Y:S01]  /*30040*/  LDG.E.U8 R45, desc[UR6][R6.64] ;  /* 0x00000006062d7981 */ /* 0x000b22000c1e1100 */
[----:B------:R-:W-:Y:S02]  /*30050*/  VIADD R117, R117, UR4 ;  /* 0x0000000475757c36 */ /* 0x000fe40008000000 */
[----:B------:R-:W-:Y:S02]  /*30060*/  VIADD R129, R129, UR4 ;  /* 0x0000000481817c36 */ /* 0x000fe40008000000 */
[----:B------:R-:W-:Y:S01]  /*30070*/  IMAD R12, R117, UR9, R0 ;  /* 0x00000009750c7c24 */ /* 0x000fe2000f8e0200 */
[----:B------:R-:W-:Y:S01]  /*30080*/  IADD3 R16, PT, PT, R133, R16, R114 ;  /* 0x0000001085107210 */ /* 0x000fe20007ffe072 */
[----:B------:R-:W-:-:S02]  /*30090*/  VIADD R133, R135, UR4 ;  /* 0x0000000487857c36 */ /* 0x000fc40008000000 */
[----:B------:R-:W-:Y:S01]  /*300a0*/  IMAD R13, R129, UR9, R0 ;  /* 0x00000009810d7c24 */ /* 0x000fe2000f8e0200 */
[C---:B-1----:R-:W-:Y:S01]  /*300b0*/  IADD3 R4, P0, PT, R12.reuse, UR12, RZ ;  /* 0x0000000c0c047c10 */ /* 0x042fe2000ff1e0ff */
[----:B------:R-:W-:Y:S01]  /*300c0*/  VIADD R131, R131, UR4 ;  /* 0x0000000483837c36 */ /* 0x000fe20008000000 */
[----:B------:R-:W-:Y:S01]  /*300d0*/  IADD3 R76, PT, PT, R101, R16, R76 ;  /* 0x00000010654c7210 */ /* 0x000fe20007ffe04c */
[--C-:B0-----:R-:W-:Y:S01]  /*300e0*/  IMAD R9, R133, UR9, R0.reuse ;  /* 0x0000000985097c24 */ /* 0x101fe2000f8e0200 */
[----:B------:R-:W-:Y:S01]  /*300f0*/  LEA.HI.X.SX32 R5, R12, UR13, 0x1, P0 ;  /* 0x0000000d0c057c11 */ /* 0x000fe200080f0eff */
[--C-:B-----5:R-:W-:Y:S01]  /*30100*/  IMAD R6, R131, UR9, R0.reuse ;  /* 0x0000000983067c24 */ /* 0x120fe2000f8e0200 */
[----:B------:R-:W-:Y:S01]  /*30110*/  IADD3 R16, P0, PT, R13, UR12, RZ ;  /* 0x0000000c0d107c10 */ /* 0x000fe2000ff1e0ff */
[----:B------:R-:W-:Y:S01]  /*30120*/  VIADD R107, R107, UR4 ;  /* 0x000000046b6b7c36 */ /* 0x000fe20008000000 */
[----:B------:R-:W-:Y:S02]  /*30130*/  IADD3 R12, P1, PT, R9, UR12, RZ ;  /* 0x0000000c090c7c10 */ /* 0x000fe4000ff3e0ff */
[----:B------:R-:W-:Y:S01]  /*30140*/  LEA.HI.X.SX32 R17, R13, UR13, 0x1, P0 ;  /* 0x0000000d0d117c11 */ /* 0x000fe200080f0eff */
[----:B------:R-:W-:Y:S01]  /*30150*/  IMAD R7, R107, UR9, R0 ;  /* 0x000000096b077c24 */ /* 0x000fe2000f8e0200 */
[----:B------:R-:W-:Y:S01]  /*30160*/  IADD3 R8, P0, PT, R6, UR12, RZ ;  /* 0x0000000c06087c10 */ /* 0x000fe2000ff1e0ff */
[----:B------:R-:W-:Y:S01]  /*30170*/  VIADD R101, R67, UR4 ;  /* 0x0000000443657c36 */ /* 0x000fe20008000000 */
[----:B------:R-:W-:-:S02]  /*30180*/  LEA.HI.X.SX32 R13, R9, UR13, 0x1, P1 ;  /* 0x0000000d090d7c11 */ /* 0x000fc400088f0eff */
[----:B------:R-:W-:Y:S01]  /*30190*/  IADD3 R152, PT, PT, R29, R76, R22 ;  /* 0x0000004c1d987210 */ /* 0x000fe20007ffe016 */
[----:B------:R-:W-:Y:S01]  /*301a0*/  IMAD R76, R101, UR9, R0 ;  /* 0x00000009654c7c24 */ /* 0x000fe2000f8e0200 */
[----:B------:R-:W-:Y:S01]  /*301b0*/  LEA.HI.X.SX32 R9, R6, UR13, 0x1, P0 ;  /* 0x0000000d06097c11 */ /* 0x000fe200080f0eff */
[----:B------:R-:W-:Y:S01]  /*301c0*/  VIADD R167, R117, UR4 ;  /* 0x0000000475a77c36 */ /* 0x000fe20008000000 */
[----:B------:R-:W-:Y:S01]  /*301d0*/  IADD3 R6, P0, PT, R7, UR12, RZ ;  /* 0x0000000c07067c10 */ /* 0x000fe2000ff1e0ff */
[----:B------:R0:W5:Y:S01]  /*301e0*/  LDG.E.U8 R29, desc[UR6][R4.64] ;  /* 0x00000006041d7981 */ /* 0x000162000c1e1100 */
[----:B------:R-:W-:Y:S02]  /*301f0*/  VIADD R165, R129, UR4 ;  /* 0x0000000481a57c36 */ /* 0x000fe40008000000 */
[----:B------:R-:W-:Y:S01]  /*30200*/  LEA.HI.X.SX32 R7, R7, UR13, 0x1, P0 ;  /* 0x0000000d07077c11 */ /* 0x000fe200080f0eff */
[----:B------:R1:W5:Y:S01]  /*30210*/  LDG.E.U8 R67, desc[UR6][R12.64] ;  /* 0x000000060c437981 */ /* 0x000362000c1e1100 */
[----:B------:R-:W-:Y:S01]  /*30220*/  IADD3 R55, PT, PT, R26, R152, R55 ;  /* 0x000000981a377210 */ /* 0x000fe20007ffe037 */
[----:B------:R-:W-:-:S02]  /*30230*/  VIADD R129, R133, UR4 ;  /* 0x0000000485817c36 */ /* 0x000fc40008000000 */
[----:B------:R2:W5:Y:S01]  /*30240*/  LDG.E.U8 R114, desc[UR6][R8.64] ;  /* 0x0000000608727981 */ /* 0x000562000c1e1100 */
[C---:B0-----:R-:W-:Y:S01]  /*30250*/  IADD3 R4, P0, PT, R76.reuse, UR12, RZ ;  /* 0x0000000c4c047c10 */ /* 0x041fe2000ff1e0ff */
[----:B------:R-:W-:Y:S02]  /*30260*/  VIADD R131, R131, UR4 ;  /* 0x0000000483837c36 */ /* 0x000fe40008000000 */
[----:B------:R0:W5:Y:S01]  /*30270*/  LDG.E.U8 R135, desc[UR6][R6.64] ;  /* 0x0000000606877981 */ /* 0x000162000c1e1100 */
[--C-:B-1----:R-:W-:Y:S01]  /*30280*/  IMAD R12, R167, UR9, R0.reuse ;  /* 0x00000009a70c7c24 */ /* 0x102fe2000f8e0200 */
[----:B------:R-:W-:Y:S02]  /*30290*/  LEA.HI.X.SX32 R5, R76, UR13, 0x1, P0 ;  /* 0x0000000d4c057c11 */ /* 0x000fe400080f0eff */
[----:B------:R-:W5:Y:S01]  /*302a0*/  LDG.E.U8 R22, desc[UR6][R16.64] ;  /* 0x0000000610167981 */ /* 0x000f62000c1e1100 */
[----:B--2---:R-:W-:Y:S01]  /*302b0*/  IMAD R8, R165, UR9, R0 ;  /* 0x00000009a5087c24 */ /* 0x004fe2000f8e0200 */
[----:B------:R-:W-:-:S02]  /*302c0*/  IADD3 R26, P0, PT, R12, UR12, RZ ;  /* 0x0000000c0c1a7c10 */ /* 0x000fc4000ff1e0ff */
[----:B------:R1:W2:Y:S01]  /*302d0*/  LDG.E.U8 R76, desc[UR6][R4.64] ;  /* 0x00000006044c7981 */ /* 0x0002a2000c1e1100 */
[----:B------:R-:W-:Y:S01]  /*302e0*/  IADD3 R55, PT, PT, R134, R55, R27 ;  /* 0x0000003786377210 */ /* 0x000fe20007ffe01b */
[--C-:B------:R-:W-:Y:S01]  /*302f0*/  IMAD R9, R129, UR9, R0.reuse ;  /* 0x0000000981097c24 */ /* 0x100fe2000f8e0200 */
[----:B------:R-:W-:Y:S01]  /*30300*/  LEA.HI.X.SX32 R27, R12, UR13, 0x1, P0 ;  /* 0x0000000d0c1b7c11 */ /* 0x000fe200080f0eff */
[----:B------:R-:W-:Y:S01]  /*30310*/  VIADD R117, R107, UR4 ;  /* 0x000000046b757c36 */ /* 0x000fe20008000000 */
[----:B0-----:R-:W-:Y:S01]  /*30320*/  IADD3 R6, P0, PT, R8, UR12, RZ ;  /* 0x0000000c08067c10 */ /* 0x001fe2000ff1e0ff */
[----:B-1----:R-:W-:-:S03]  /*30330*/  IMAD R5, R131, UR9, R0 ;  /* 0x0000000983057c24 */ /* 0x002fc6000f8e0200 */
[----:B------:R-:W-:Y:S01]  /*30340*/  LEA.HI.X.SX32 R7, R8, UR13, 0x1, P0 ;  /* 0x0000000d08077c11 */ /* 0x000fe200080f0eff */
[--C-:B------:R-:W-:Y:S01]  /*30350*/  IMAD R8, R117, UR9, R0.reuse ;  /* 0x0000000975087c24 */ /* 0x100fe2000f8e0200 */
[----:B---3--:R-:W-:Y:S01]  /*30360*/  IADD3 R132, PT, PT, R132, R55, R25 ;  /* 0x0000003784847210 */ /* 0x008fe20007ffe019 */
[----:B------:R-:W-:Y:S01]  /*30370*/  VIADD R55, R101, UR4 ;  /* 0x0000000465377c36 */ /* 0x000fe20008000000 */
[----:B------:R-:W-:Y:S01]  /*30380*/  IADD3 R16, P1, PT, R9, UR12, RZ ;  /* 0x0000000c09107c10 */ /* 0x000fe2000ff3e0ff */
[----:B------:R-:W-:Y:S01]  /*30390*/  VIADD R25, R167, UR4 ;  /* 0x00000004a7197c36 */ /* 0x000fe20008000000 */
[----:B------:R-:W-:Y:S01]  /*303a0*/  IADD3 R4, P0, PT, R5, UR12, RZ ;  /* 0x0000000c05047c10 */ /* 0x000fe2000ff1e0ff */
[----:B------:R0:W5:Y:S01]  /*303b0*/  LDG.E.U8 R107, desc[UR6][R6.64] ;  /* 0x00000006066b7981 */ /* 0x000162000c1e1100 */
        /* <DEDUP_REMOVED lines=8> */
[----:B------:R-:W-:Y:S01]  /*30440*/  VIADD R129, R129, UR4 ;  /* 0x0000000481817c36 */ /* 0x000fe20008000000 */
[----:B------:R-:W-:Y:S01]  /*30450*/  IADD3 R8, P0, PT, R9, UR12, RZ ;  /* 0x0000000c09087c10 */ /* 0x000fe2000ff1e0ff */
[----:B------:R0:W2:Y:S01]  /*30460*/  LDG.E.U8 R101, desc[UR6][R4.64] ;  /* 0x0000000604657981 */ /* 0x0000a2000c1e1100 */
[----:B------:R-:W-:Y:S01]  /*30470*/  IADD3 R6, P1, PT, R7, UR12, RZ ;  /* 0x0000000c07067c10 */ /* 0x000fe2000ff3e0ff */
[--C-:B-1----:R-:W-:Y:S01]  /*30480*/  IMAD R17, R165, UR9, R0.reuse ;  /* 0x00000009a5117c24 */ /* 0x102fe2000f8e0200 */
[----:B------:R-:W-:Y:S01]  /*30490*/  LEA.HI.X.SX32 R9, R9, UR13, 0x1, P0 ;  /* 0x0000000d09097c11 */ /* 0x000fe200080f0eff */
[----:B------:R1:W2:Y:S01]  /*304a0*/  LDG.E.U8 R134, desc[UR6][R12.64] ;  /* 0x000000060c867981 */ /* 0x0002a2000c1e1100 */
[----:B------:R-:W-:Y:S01]  /*304b0*/  LEA.HI.X.SX32 R7, R7, UR13, 0x1, P1 ;  /* 0x0000000d07077c11 */ /* 0x000fe200088f0eff */
[----:B------:R-:W-:Y:S01]  /*304c0*/  VIADD R131, R131, UR4 ;  /* 0x0000000483837c36 */ /* 0x000fe20008000000 */
[----:B----4-:R-:W-:Y:S01]  /*304d0*/  IADD3 R70, PT, PT, R70, R132, R75 ;  /* 0x0000008446467210 */ /* 0x010fe20007ffe04b */
[----:B------:R-:W-:Y:S01]  /*304e0*/  VIADD R117, R117, UR4 ;  /* 0x0000000475757c36 */ /* 0x000fe20008000000 */
[----:B------:R-:W4:Y:S01]  /*304f0*/  LDG.E.U8 R26, desc[UR6][R26.64] ;  /* 0x000000061a1a7981 */ /* 0x000f22000c1e1100 */
[----:B0-----:R-:W-:Y:S01]  /*30500*/  IADD3 R4, P0, PT, R17, UR12, RZ ;  /* 0x0000000c11047c10 */ /* 0x001fe2000ff1e0ff */
[----:B-1----:R-:W-:-:S02]  /*30510*/  IMAD R12, R129, UR9, R0 ;  /* 0x00000009810c7c24 */ /* 0x002fc4000f8e0200 */
[----:B------:R0:W4:Y:S01]  /*30520*/  LDG.E.U8 R75, desc[UR6][R8.64] ;  /* 0x00000006084b7981 */ /* 0x000122000c1e1100 */
[----:B------:R-:W-:Y:S01]  /*30530*/  LEA.HI.X.SX32 R5, R17, UR13, 0x1, P0 ;  /* 0x0000000d11057c11 */ /* 0x000fe200080f0eff */
[--C-:B------:R-:W-:Y:S01]  /*30540*/  IMAD R13, R131, UR9, R0.reuse ;  /* 0x00000009830d7c24 */ /* 0x100fe2000f8e0200 */
[----:B------:R-:W-:Y:S01]  /*30550*/  IADD3 R70, PT, PT, R56, R70, R71 ;  /* 0x0000004638467210 */ /* 0x000fe20007ffe047 */
[----:B------:R1:W4:Y:S01]  /*30560*/  LDG.E.U8 R27, desc[UR6][R6.64] ;  /* 0x00000006061b7981 */ /* 0x000322000c1e1100 */
[----:B------:R-:W-:Y:S01]  /*30570*/  VIADD R165, R165, UR4 ;  /* 0x00000004a5a57c36 */ /* 0x000fe20008000000 */
[----:B0-----:R-:W-:Y:S02]  /*30580*/  IADD3 R8, P0, PT, R12, UR12, RZ ;  /* 0x0000000c0c087c10 */ /* 0x001fe4000ff1e0ff */
[----:B------:R0:W3:Y:S01]  /*30590*/  LDG.E.U8 R56, desc[UR6][R4.64] ;  /* 0x0000000604387981 */ /* 0x0000e2000c1e1100 */
[----:B-1----:R-:W-:Y:S01]  /*305a0*/  IMAD R7, R117, UR9, R0 ;  /* 0x0000000975077c24 */ /* 0x002fe2000f8e0200 */
[----:B------:R-:W-:-:S02]  /*305b0*/  IADD3 R23, PT, PT, R23, R70, R14 ;  /* 0x0000004617177210 */ /* 0x000fc40007ffe00e */
[----:B------:R-:W-:Y:S01]  /*305c0*/  LEA.HI.X.SX32 R9, R12, UR13, 0x1, P0 ;  /* 0x0000000d0c097c11 */ /* 0x000fe200080f0eff */
[--C-:B------:R-:W-:Y:S01]  /*305d0*/  IMAD R12, R165, UR9, R0.reuse ;  /* 0x00000009a50c7c24 */ /* 0x100fe2000f8e0200 */
[----:B------:R-:W-:Y:S01]  /*305e0*/  IADD3 R14, P1, PT, R13, UR12, RZ ;  /* 0x0000000c0d0e7c10 */ /* 0x000fe2000ff3e0ff */
[----:B------:R-:W-:Y:S01]  /*305f0*/  VIADD R165, R165, UR4 ;  /* 0x00000004a5a57c36 */ /* 0x000fe20008000000 */
[----:B------:R-:W-:Y:S01]  /*30600*/  IADD3 R6, P0, PT, R7, UR12, RZ ;  /* 0x0000000c07067c10 */ /* 0x000fe2000ff1e0ff */
[----:B------:R-:W2:Y:S01]  /*30610*/  LDG.E.U8 R17, desc[UR6][R8.64] ;  /* 0x0000000608117981 */ /* 0x000ea2000c1e1100 */
[----:B------:R-:W-:Y:S02]  /*30620*/  IADD3 R132, PT, PT, R50, R23, R15 ;  /* 0x0000001732847210 */ /* 0x000fe40007ffe00f */
[----:B------:R-:W-:Y:S01]  /*30630*/  LEA.HI.X.SX32 R15, R13, UR13, 0x1, P1 ;  /* 0x0000000d0d0f7c11 */ /* 0x000fe200088f0eff */
[--C-:B------:R-:W-:Y:S01]  /*30640*/  IMAD R13, R165, UR9, R0.reuse ;  /* 0x00000009a50d7c24 */ /* 0x100fe2000f8e0200 */
[----:B------:R-:W-:Y:S01]  /*30650*/  LEA.HI.X.SX32 R7, R7, UR13, 0x1, P0 ;  /* 0x0000000d07077c11 */ /* 0x000fe200080f0eff */
[----:B------:R-:W-:Y:S01]  /*30660*/  VIADD R165, R165, UR4 ;  /* 0x00000004a5a57c36 */ /* 0x000fe20008000000 */
[C---:B0-----:R-:W-:Y:S01]  /*30670*/  IADD3 R4, P0, PT, R12.reuse, UR12, RZ ;  /* 0x0000000c0c047c10 */ /* 0x041fe2000ff1e0ff */
[----:B------:R0:W4:Y:S02]  /*30680*/  LDG.E.U8 R50, desc[UR6][R14.64] ;  /* 0x000000060e327981 */ /* 0x000124000c1e1100 */
[C-C-:B------:R-:W-:Y:S01]  /*30690*/  IMAD R70, R165.reuse, UR9, R0.reuse ;  /* 0x00000009a5467c24 */ /* 0x140fe2000f8e0200 */
[----:B------:R-:W-:Y:S01]  /*306a0*/  LEA.HI.X.SX32 R5, R12, UR13, 0x1, P0 ;  /* 0x0000000d0c057c11 */ /* 0x000fe200080f0eff */
[----:B------:R-:W-:Y:S01]  /*306b0*/  VIADD R165, R165, UR4 ;  /* 0x00000004a5a57c36 */ /* 0x000fe20008000000 */
[C---:B------:R-:W-:Y:S01]  /*306c0*/  IADD3 R12, P0, PT, R13.reuse, UR12, RZ ;  /* 0x0000000c0d0c7c10 */ /* 0x040fe2000ff1e0ff */
[----:B------:R1:W4:Y:S03]  /*306d0*/  LDG.E.U8 R133, desc[UR6][R6.64] ;  /* 0x0000000606857981 */ /* 0x000326000c1e1100 */
[----:B------:R-:W-:Y:S01]  /*306e0*/  LEA.HI.X.SX32 R13, R13, UR13, 0x1, P0 ;  /* 0x0000000d0d0d7c11 */ /* 0x000fe200080f0eff */
[C---:B0-----:R-:W-:Y:S01]  /*306f0*/  IMAD R14, R165.reuse, UR9, R0 ;  /* 0x00000009a50e7c24 */ /* 0x041fe2000f8e0200 */
[C---:B------:R-:W-:Y:S01]  /*30700*/  IADD3 R8, P0, PT, R70.reuse, UR12, RZ ;  /* 0x0000000c46087c10 */ /* 0x040fe2000ff1e0ff */
[----:B------:R-:W-:Y:S01]  /*30710*/  VIADD R165, R165, UR4 ;  /* 0x00000004a5a57c36 */ /* 0x000fe20008000000 */
[----:B------:R0:W3:Y:S02]  /*30720*/  LDG.E.U8 R23, desc[UR6][R4.64] ;  /* 0x0000000604177981 */ /* 0x0000e4000c1e1100 */
        /* <DEDUP_REMOVED lines=38> */
[----:B------:R0:W4:Y:S01]  /*30990*/  LDG.E.U8 R15, desc[UR6][R4.64] ;  /* 0x00000006040f7981 */ /* 0x000122000c1e1100 */
[----:B------:R-:W-:Y:S01]  /*309a0*/  IADD3 R105, PT, PT, R105, R119, R20 ;  /* 0x0000007769697210 */ /* 0x000fe20007ffe014 */
[----:B------:R-:W-:Y:S01]  /*309b0*/  IMAD R120, R165, UR9, R0 ;  /* 0x00000009a5787c24 */ /* 0x000fe2000f8e0200 */
[----:B------:R-:W-:Y:S01]  /*309c0*/  IADD3 R8, P0, PT, R9, UR12, RZ ;  /* 0x0000000c09087c10 */ /* 0x000fe2000ff1e0ff */
[----:B------:R1:W4:Y:S01]  /*309d0*/  LDG.E.U8 R20, desc[UR6][R6.64] ;  /* 0x0000000606147981 */ /* 0x000322000c1e1100 */
[----:B------:R-:W-:-:S02]  /*309e0*/  VIADD R165, R165, UR4 ;  /* 0x00000004a5a57c36 */ /* 0x000fc40008000000 */
[----:B------:R-:W-:Y:S01]  /*309f0*/  LEA.HI.X.SX32 R9, R9, UR13, 0x1, P0 ;  /* 0x0000000d09097c11 */ /* 0x000fe200080f0eff */
[----:B------:R1:W4:Y:S01]  /*30a00*/  LDG.E.U8 R122, desc[UR6][R12.64] ;  /* 0x000000060c7a7981 */ /* 0x000322000c1e1100 */
[----:B0-----:R-:W-:-:S03]  /*30a10*/  IMAD R5, R165, UR9, R0 ;  /* 0x00000009a5057c24 */ /* 0x001fc6000f8e0200 */
[----:B------:R0:W4:Y:S01]  /*30a20*/  LDG.E.U8 R119, desc[UR6][R8.64] ;  /* 0x0000000608777981 */ /* 0x000122000c1e1100 */
[----:B-1----:R-:W-:-:S04]  /*30a30*/  IADD3 R6, P0, PT, R120, UR12, RZ ;  /* 0x0000000c78067c10 */ /* 0x002fc8000ff1e0ff */
[----:B------:R-:W-:Y:S02]  /*30a40*/  LEA.HI.X.SX32 R7, R120, UR13, 0x1, P0 ;  /* 0x0000000d78077c11 */ /* 0x000fe400080f0eff */
[----:B------:R-:W-:-:S04]  /*30a50*/  IADD3 R4, P0, PT, R5, UR12, RZ ;  /* 0x0000000c05047c10 */ /* 0x000fc8000ff1e0ff */
[----:B------:R-:W-:Y:S01]  /*30a60*/  LEA.HI.X.SX32 R5, R5, UR13, 0x1, P0 ;  /* 0x0000000d05057c11 */ /* 0x000fe200080f0eff */
[----:B------:R-:W-:Y:S01]  /*30a70*/  VIADD R165, R165, UR4 ;  /* 0x00000004a5a57c36 */ /* 0x000fe20008000000 */
[----:B------:R-:W-:Y:S02]  /*30a80*/  IADD3 R103, PT, PT, R104, R105, R103 ;  /* 0x0000006968677210 */ /* 0x000fe40007ffe067 */
[----:B------:R-:W4:Y:S01]  /*30a90*/  LDG.E.U8 R105, desc[UR6][R6.64] ;  /* 0x0000000606697981 */ /* 0x000f22000c1e1100 */
[----:B------:R-:W-:-:S03]  /*30aa0*/  IMAD R13, R165, UR9, R0 ;  /* 0x00000009a50d7c24 */ /* 0x000fc6000f8e0200 */
[----:B------:R1:W4:Y:S01]  /*30ab0*/  LDG.E.U8 R120, desc[UR6][R4.64] ;  /* 0x0000000604787981 */ /* 0x000322000c1e1100 */
[----:B------:R-:W-:Y:S01]  /*30ac0*/  VIADD R165, R165, UR4 ;  /* 0x00000004a5a57c36 */ /* 0x000fe20008000000 */
[----:B------:R-:W-:-:S03]  /*30ad0*/  IADD3 R12, P0, PT, R13, UR12, RZ ;  /* 0x0000000c0d0c7c10 */ /* 0x000fc6000ff1e0ff */
[C-C-:B0-----:R-:W-:Y:S02]  /*30ae0*/  IMAD R9, R165.reuse, UR9, R0.reuse ;  /* 0x00000009a5097c24 */ /* 0x141fe4000f8e0200 */
[----:B------:R-:W-:Y:S01]  /*30af0*/  VIADD R165, R165, UR4 ;  /* 0x00000004a5a57c36 */ /* 0x000fe20008000000 */
[----:B------:R-:W-:Y:S02]  /*30b00*/  IADD3 R85, PT, PT, R102, R103, R85 ;  /* 0x0000006766557210 */ /* 0x000fe40007ffe055 */
[----:B------:R-:W-:Y:S01]  /*30b10*/  LEA.HI.X.SX32 R13, R13, UR13, 0x1, P0 ;  /* 0x0000000d0d0d7c11 */ /* 0x000fe200080f0eff */
[--C-:B------:R-:W-:Y:S01]  /*30b20*/  IMAD R102, R165, UR9, R0.reuse ;  /* 0x00000009a5667c24 */ /* 0x100fe2000f8e0200 */
[----:B------:R-:W-:Y:S01]  /*30b30*/  IADD3 R8, P0, PT, R9, UR12, RZ ;  /* 0x0000000c09087c10 */ /* 0x000fe2000ff1e0ff */
[----:B------:R-:W-:Y:S02]  /*30b40*/  VIADD R165, R165, UR4 ;  /* 0x00000004a5a57c36 */ /* 0x000fe40008000000 */
[----:B------:R0:W4:Y:S01]  /*30b50*/  LDG.E.U8 R103, desc[UR6][R12.64] ;  /* 0x000000060c677981 */ /* 0x000122000c1e1100 */
[----:B------:R-:W-:Y:S01]  /*30b60*/  LEA.HI.X.SX32 R9, R9, UR13, 0x1, P0 ;  /* 0x0000000d09097c11 */ /* 0x000fe200080f0eff */
[C---:B-1----:R-:W-:Y:S01]  /*30b70*/  IMAD R5, R165.reuse, UR9, R0 ;  /* 0x00000009a5057c24 */ /* 0x042fe2000f8e0200 */
[C---:B------:R-:W-:Y:S01]  /*30b80*/  IADD3 R6, P0, PT, R102.reuse, UR12, RZ ;  /* 0x0000000c66067c10 */ /* 0x040fe2000ff1e0ff */
[----:B------:R-:W-:Y:S01]  /*30b90*/  VIADD R165, R165, UR4 ;  /* 0x00000004a5a57c36 */ /* 0x000fe20008000000 */
[----:B------:R-:W-:Y:S01]  /*30ba0*/  IADD3 R63, PT, PT, R63, R85, R84 ;  /* 0x000000553f3f7210 */ /* 0x000fe20007ffe054 */
[----:B------:R1:W4:Y:S01]  /*30bb0*/  LDG.E.U8 R104, desc[UR6][R8.64] ;  /* 0x0000000608687981 */ /* 0x000322000c1e1100 */
[----:B------:R-:W-:-:S02]  /*30bc0*/  LEA.HI.X.SX32 R7, R102, UR13, 0x1, P0 ;  /* 0x0000000d66077c11 */ /* 0x000fc400080f0eff */
[----:B------:R-:W-:Y:S01]  /*30bd0*/  IADD3 R4, P0, PT, R5, UR12, RZ ;  /* 0x0000000c05047c10 */ /* 0x000fe2000ff1e0ff */
[C-C-:B0-----:R-:W-:Y:S02]  /*30be0*/  IMAD R12, R165.reuse, UR9, R0.reuse ;  /* 0x00000009a50c7c24 */ /* 0x141fe4000f8e0200 */
[----:B------:R-:W-:Y:S01]  /*30bf0*/  VIADD R165, R165, UR4 ;  /* 0x00000004a5a57c36 */ /* 0x000fe20008000000 */
[----:B------:R-:W-:Y:S02]  /*30c00*/  LEA.HI.X.SX32 R5, R5, UR13, 0x1, P0 ;  /* 0x0000000d05057c11 */ /* 0x000fe400080f0eff */
[----:B------:R-:W-:Y:S01]  /*30c10*/  IADD3 R84, P0, PT, R12, UR12, RZ ;  /* 0x0000000c0c547c10 */ /* 0x000fe2000ff1e0ff */
[C---:B-1----:R-:W-:Y:S01]  /*30c20*/  IMAD R9, R165.reuse, UR9, R0 ;  /* 0x00000009a5097c24 */ /* 0x042fe2000f8e0200 */
[----:B------:R-:W-:Y:S01]  /*30c30*/  IADD3 R82, PT, PT, R82, R63, R61 ;  /* 0x0000003f52527210 */ /* 0x000fe20007ffe03d */
[----:B------:R-:W-:Y:S01]  /*30c40*/  VIADD R165, R165, UR4 ;  /* 0x00000004a5a57c36 */ /* 0x000fe20008000000 */
[----:B------:R0:W4:Y:S01]  /*30c50*/  LDG.E.U8 R63, desc[UR6][R6.64] ;  /* 0x00000006063f7981 */ /* 0x000122000c1e1100 */
[----:B------:R-:W-:-:S03]  /*30c60*/  LEA.HI.X.SX32 R85, R12, UR13, 0x1, P0 ;  /* 0x0000000d0c557c11 */ /* 0x000fc600080f0eff */
[----:B------:R1:W4:Y:S01]  /*30c70*/  LDG.E.U8 R102, desc[UR6][R4.64] ;  /* 0x0000000604667981 */ /* 0x000322000c1e1100 */
[----:B------:R-:W-:Y:S01]  /*30c80*/  IADD3 R8, P0, PT, R9, UR12, RZ ;  /* 0x0000000c09087c10 */ /* 0x000fe2000ff1e0ff */
[C-C-:B------:R-:W-:Y:S02]  /*30c90*/  IMAD R12, R165.reuse, UR9, R0.reuse ;  /* 0x00000009a50c7c24 */ /* 0x140fe4000f8e0200 */
[----:B------:R-:W-:Y:S01]  /*30ca0*/  VIADD R165, R165, UR4 ;  /* 0x00000004a5a57c36 */ /* 0x000fe20008000000 */
[----:B------:R-:W-:Y:S01]  /*30cb0*/  LEA.HI.X.SX32 R9, R9, UR13, 0x1, P0 ;  /* 0x0000000d09097c11 */ /* 0x000fe200080f0eff */
[----:B------:R-:W4:Y:S01]  /*30cc0*/  LDG.E.U8 R84, desc[UR6][R84.64] ;  /* 0x0000000654547981 */ /* 0x000f22000c1e1100 */
[C---:B0-----:R-:W-:Y:S01]  /*30cd0*/  IADD3 R6, P0, PT, R12.reuse, UR12, RZ ;  /* 0x0000000c0c067c10 */ /* 0x041fe2000ff1e0ff */
[C---:B-1----:R-:W-:Y:S02]  /*30ce0*/  IMAD R5, R165.reuse, UR9, R0 ;  /* 0x00000009a5057c24 */ /* 0x042fe4000f8e0200 */
[----:B------:R0:W4:Y:S01]  /*30cf0*/  LDG.E.U8 R61, desc[UR6][R8.64] ;  /* 0x00000006083d7981 */ /* 0x000122000c1e1100 */
[----:B------:R-:W-:Y:S01]  /*30d00*/  VIADD R165, R165, UR4 ;  /* 0x00000004a5a57c36 */ /* 0x000fe20008000000 */
[----:B------:R-:W-:-:S02]  /*30d10*/  LEA.HI.X.SX32 R7, R12, UR13, 0x1, P0 ;  /* 0x0000000d0c077c11 */ /* 0x000fc400080f0eff */
[----:B------:R-:W-:Y:S01]  /*30d20*/  IADD3 R4, P0, PT, R5, UR12, RZ ;  /* 0x0000000c05047c10 */ /* 0x000fe2000ff1e0ff */
[C-C-:B------:R-:W-:Y:S02]  /*30d30*/  IMAD R13, R165.reuse, UR9, R0.reuse ;  /* 0x00000009a50d7c24 */ /* 0x140fe4000f8e0200 */
[----:B------:R-:W-:Y:S01]  /*30d40*/  VIADD R165, R165, UR4 ;  /* 0x00000004a5a57c36 */ /* 0x000fe20008000000 */
[----:B------:R-:W-:Y:S02]  /*30d50*/  IADD3 R59, PT, PT, R62, R82, R59 ;  /* 0x000000523e3b7210 */ /* 0x000fe40007ffe03b */
        /* <DEDUP_REMOVED lines=13> */
[--C-:B0-----:R-:W-:Y:S01]  /*30e30*/  IMAD R5, R165, UR9, R0.reuse ;  /* 0x00000009a5057c24 */ /* 0x101fe2000f8e0200 */
[----:B-1----:R-:W-:Y:S01]  /*30e40*/  IADD3 R6, P0, PT, R85, UR12, RZ ;  /* 0x0000000c55067c10 */ /* 0x002fe2000ff1e0ff */
[----:B------:R-:W-:Y:S01]  /*30e50*/  VIADD R165, R165, UR4 ;  /* 0x00000004a5a57c36 */ /* 0x000fe20008000000 */
[----:B------:R0:W4:Y:S02]  /*30e60*/  LDG.E.U8 R53, desc[UR6][R8.64] ;  /* 0x0000000608357981 */ /* 0x000124000c1e1100 */
[----:B------:R-:W-:Y:S02]  /*30e70*/  LEA.HI.X.SX32 R7, R85, UR13, 0x1, P0 ;  /* 0x0000000d55077c11 */ /* 0x000fe400080f0eff */
[----:B------:R-:W-:Y:S01]  /*30e80*/  IADD3 R4, P0, PT, R5, UR12, RZ ;  /* 0x0000000c05047c10 */ /* 0x000fe2000ff1e0ff */
[C---:B------:R-:W-:Y:S01]  /*30e90*/  IMAD R13, R165.reuse, UR9, R0 ;  /* 0x00000009a50d7c24 */ /* 0x040fe2000f8e0200 */
[----:B------:R-:W-:Y:S01]  /*30ea0*/  IADD3 R68, PT, PT, R68, R82, R163 ;  /* 0x0000005244447210 */ /* 0x000fe20007ffe0a3 */
[----:B------:R-:W-:Y:S01]  /*30eb0*/  VIADD R165, R165, UR4 ;  /* 0x00000004a5a57c36 */ /* 0x000fe20008000000 */
[----:B------:R-:W-:-:S02]  /*30ec0*/  LEA.HI.X.SX32 R5, R5, UR13, 0x1, P0 ;  /* 0x0000000d05057c11 */ /* 0x000fc400080f0eff */
[----:B------:R-:W-:Y:S01]  /*30ed0*/  IADD3 R82, PT, PT, R45, R68, R44 ;  /* 0x000000442d527210 */ /* 0x000fe20007ffe02c */
[C-C-:B0-----:R-:W-:Y:S01]  /*30ee0*/  IMAD R9, R165.reuse, UR9, R0.reuse ;  /* 0x00000009a5097c24 */ /* 0x141fe2000f8e0200 */
[----:B------:R-:W4:Y:S01]  /*30ef0*/  LDG.E.U8 R44, desc[UR6][R6.64] ;  /* 0x00000006062c7981 */ /* 0x000f22000c1e1100 */
[----:B------:R-:W-:Y:S01]  /*30f00*/  VIADD R165, R165, UR4 ;  /* 0x00000004a5a57c36 */ /* 0x000fe20008000000 */
[----:B------:R-:W-:Y:S02]  /*30f10*/  IADD3 R12, P0, PT, R13, UR12, RZ ;  /* 0x0000000c0d0c7c10 */ /* 0x000fe4000ff1e0ff */
[----:B------:R0:W4:Y:S01]  /*30f20*/  LDG.E.U8 R45, desc[UR6][R4.64] ;  /* 0x00000006042d7981 */ /* 0x000122000c1e1100 */
[----:B------:R-:W-:Y:S01]  /*30f30*/  IMAD R132, R165, UR9, R0 ;  /* 0x00000009a5847c24 */ /* 0x000fe2000f8e0200 */
[----:B------:R-:W-:Y:S01]  /*30f40*/  LEA.HI.X.SX32 R13, R13, UR13, 0x1, P0 ;  /* 0x0000000d0d0d7c11 */ /* 0x000fe200080f0eff */
[----:B------:R-:W-:Y:S01]  /*30f50*/  VIADD R165, R165, UR4 ;  /* 0x00000004a5a57c36 */ /* 0x000fe20008000000 */
[----:B------:R-:W-:-:S02]  /*30f60*/  IADD3 R8, P0, PT, R9, UR12, RZ ;  /* 0x0000000c09087c10 */ /* 0x000fc4000ff1e0ff */
[----:B------:R-:W-:Y:S01]  /*30f70*/  IADD3 R74, PT, PT, R147, R82, R74 ;  /* 0x00000052934a7210 */ /* 0x000fe20007ffe04a */
[----:B------:R1:W4:Y:S01]  /*30f80*/  LDG.E.U8 R85, desc[UR6][R12.64] ;  /* 0x000000060c557981 */ /* 0x000322000c1e1100 */
[----:B------:R-:W-:Y:S01]  /*30f90*/  LEA.HI.X.SX32 R9, R9, UR13, 0x1, P0 ;  /* 0x0000000d09097c11 */ /* 0x000fe200080f0eff */
[C-C-:B0-----:R-:W-:Y:S01]  /*30fa0*/  IMAD R5, R165.reuse, UR9, R0.reuse ;  /* 0x00000009a5057c24 */ /* 0x141fe2000f8e0200 */
[C---:B------:R-:W-:Y:S01]  /*30fb0*/  IADD3 R6, P0, PT, R132.reuse, UR12, RZ ;  /* 0x0000000c84067c10 */ /* 0x040fe2000ff1e0ff */
[----:B------:R-:W-:Y:S02]  /*30fc0*/  VIADD R165, R165, UR4 ;  /* 0x00000004a5a57c36 */ /* 0x000fe40008000000 */
[----:B------:R0:W4:Y:S01]  /*30fd0*/  LDG.E.U8 R68, desc[UR6][R8.64] ;  /* 0x0000000608447981 */ /* 0x000122000c1e1100 */
[----:B------:R-:W-:Y:S01]  /*30fe0*/  LEA.HI.X.SX32 R7, R132, UR13, 0x1, P0 ;  /* 0x0000000d84077c11 */ /* 0x000fe200080f0eff */
[----:B------:R-:W-:Y:S01]  /*30ff0*/  VIADD R163, R165, UR4 ;  /* 0x00000004a5a37c36 */ /* 0x000fe20008000000 */
[----:B------:R-:W-:Y:S01]  /*31000*/  IADD3 R4, P0, PT, R5, UR12, RZ ;  /* 0x0000000c05047c10 */ /* 0x000fe2000ff1e0ff */
[----:B------:R-:W-:Y:S01]  /*31010*/  IMAD R165, R165, UR9, R0 ;  /* 0x00000009a5a57c24 */ /* 0x000fe2000f8e0200 */
[----:B------:R-:W-:-:S02]  /*31020*/  IADD3 R54, PT, PT, R69, R74, R54 ;  /* 0x0000004a45367210 */ /* 0x000fc40007ffe036 */
[----:B------:R-:W-:Y:S01]  /*31030*/  LEA.HI.X.SX32 R5, R5, UR13, 0x1, P0 ;  /* 0x0000000d05057c11 */ /* 0x000fe200080f0eff */
[----:B-1----:R-:W-:Y:S02]  /*31040*/  VIADD R13, R55, UR4 ;  /* 0x00000004370d7c36 */ /* 0x002fe40008000000 */
[----:B0-----:R-:W-:Y:S01]  /*31050*/  IMAD R9, R163, UR9, R0 ;  /* 0x00000009a3097c24 */ /* 0x001fe2000f8e0200 */
[----:B------:R-:W-:Y:S01]  /*31060*/  IADD3 R12, PT, PT, R83, R54, R24 ;  /* 0x00000036530c7210 */ /* 0x000fe20007ffe018 */
[----:B------:R0:W4:Y:S01]  /*31070*/  LDG.E.U8 R69, desc[UR6][R6.64] ;  /* 0x0000000606457981 */ /* 0x000122000c1e1100 */
[----:B------:R-:W-:Y:S02]  /*31080*/  IADD3 R54, P0, PT, R165, UR12, RZ ;  /* 0x0000000ca5367c10 */ /* 0x000fe4000ff1e0ff */
[----:B------:R-:W-:Y:S01]  /*31090*/  IADD3 R8, P1, PT, R9, UR12, RZ ;  /* 0x0000000c09087c10 */ /* 0x000fe2000ff3e0ff */
[----:B------:R1:W4:Y:S01]  /*310a0*/  LDG.E.U8 R82, desc[UR6][R4.64] ;  /* 0x0000000604527981 */ /* 0x000322000c1e1100 */
[----:B------:R-:W-:-:S02]  /*310b0*/  LEA.HI.X.SX32 R55, R165, UR13, 0x1, P0 ;  /* 0x0000000da5377c11 */ /* 0x000fc400080f0eff */
[----:B------:R-:W-:Y:S01]  /*310c0*/  LEA.HI.X.SX32 R9, R9, UR13, 0x1, P1 ;  /* 0x0000000d09097c11 */ /* 0x000fe200088f0eff */
[----:B------:R-:W-:Y:S02]  /*310d0*/  VIADD R163, R163, UR4 ;  /* 0x00000004a3a37c36 */ /* 0x000fe40008000000 */
[--C-:B0-----:R-:W-:Y:S01]  /*310e0*/  IMAD R7, R13, UR9, R0.reuse ;  /* 0x000000090d077c24 */ /* 0x101fe2000f8e0200 */
[----:B------:R-:W4:Y:S01]  /*310f0*/  LDG.E.U8 R54, desc[UR6][R54.64] ;  /* 0x0000000636367981 */ /* 0x000f22000c1e1100 */
[----:B------:R-:W-:-:S03]  /*31100*/  IMAD R163, R163, UR9, R0 ;  /* 0x00000009a3a37c24 */ /* 0x000fc6000f8e0200 */
[----:B------:R0:W4:Y:S01]  /*31110*/  LDG.E.U8 R83, desc[UR6][R8.64] ;  /* 0x0000000608537981 */ /* 0x000122000c1e1100 */
[----:B------:R-:W-:-:S04]  /*31120*/  IADD3 R6, P0, PT, R7, UR12, RZ ;  /* 0x0000000c07067c10 */ /* 0x000fc8000ff1e0ff */
[----:B------:R-:W-:Y:S02]  /*31130*/  LEA.HI.X.SX32 R7, R7, UR13, 0x1, P0 ;  /* 0x0000000d07077c11 */ /* 0x000fe400080f0eff */
[----:B-1----:R-:W-:Y:S01]  /*31140*/  IADD3 R4, P0, PT, R163, UR12, RZ ;  /* 0x0000000ca3047c10 */ /* 0x002fe2000ff1e0ff */
[----:B------:R-:W-:Y:S02]  /*31150*/  VIADD R147, R25, UR4 ;  /* 0x0000000419937c36 */ /* 0x000fe40008000000 */
[----:B------:R-:W-:Y:S01]  /*31160*/  VIADD R129, R129, UR4 ;  /* 0x0000000481817c36 */ /* 0x000fe20008000000 */
[----:B------:R-:W-:Y:S01]  /*31170*/  LEA.HI.X.SX32 R5, R163, UR13, 0x1, P0 ;  /* 0x0000000da3057c11 */ /* 0x000fe200080f0eff */
[----:B0-----:R-:W-:Y:S01]  /*31180*/  VIADD R9, R131, UR4 ;  /* 0x0000000483097c36 */ /* 0x001fe20008000000 */
[----:B------:R-:W-:Y:S01]  /*31190*/  IADD3 R12, PT, PT, R127, R12, R130 ;  /* 0x0000000c7f0c7210 */ /* 0x000fe20007ffe082 */
[----:B------:R0:W4:Y:S04]  /*311a0*/  LDG.E.U8 R74, desc[UR6][R6.64] ;  /* 0x00000006064a7981 */ /* 0x000128000c1e1100 */
[----:B------:R1:W4:Y:S01]  /*311b0*/  LDG.E.U8 R152, desc[UR6][R4.64] ;  /* 0x0000000604987981 */ /* 0x000322000c1e1100 */
[----:B------:R-:W-:-:S02]  /*311c0*/  IMAD R25, R147, UR9, R0 ;  /* 0x0000000993197c24 */ /* 0x000fc4000f8e0200 */
[--C-:B------:R-:W-:Y:S02]  /*311d0*/  IMAD R8, R129, UR9, R0.reuse ;  /* 0x0000000981087c24 */ /* 0x100fe4000f8e0200 */
[----:B------:R-:W-:Y:S01]  /*311e0*/  IMAD R55, R9, UR9, R0 ;  /* 0x0000000909377c24 */ /* 0x000fe2000f8e0200 */
[----:B0-----:R-:W-:Y:S01]  /*311f0*/  IADD3 R6, PT, PT, R125, R12, R124 ;  /* 0x0000000c7d067210 */ /* 0x001fe20007ffe07c */
[----:B------:R-:W-:Y:S01]  /*31200*/  VIADD R131, R117, UR4 ;  /* 0x0000000475837c36 */ /* 0x000fe20008000000 */
[----:B------:R-:W-:Y:S01]  /*31210*/  IADD3 R24, P1, PT, R25, UR12, RZ ;  /* 0x0000000c19187c10 */ /* 0x000fe2000ff3e0ff */
[----:B------:R-:W-:Y:S01]  /*31220*/  VIADD R127, R13, UR4 ;  /* 0x000000040d7f7c36 */ /* 0x000fe20008000000 */
[C---:B------:R-:W-:Y:S01]  /*31230*/  IADD3 R124, P0, PT, R8.reuse, UR12, RZ ;  /* 0x0000000c087c7c10 */ /* 0x040fe2000ff1e0ff */
[--C-:B------:R-:W-:Y:S01]  /*31240*/  IMAD R7, R131, UR9, R0.reuse ;  /* 0x0000000983077c24 */ /* 0x100fe2000f8e0200 */
[----:B------:R-:W-:Y:S02]  /*31250*/  LEA.HI.X.SX32 R25, R25, UR13, 0x1, P1 ;  /* 0x0000000d19197c11 */ /* 0x000fe400088f0eff */
[----:B------:R-:W-:Y:S01]  /*31260*/  LEA.HI.X.SX32 R125, R8, UR13, 0x1, P0 ;  /* 0x0000000d087d7c11 */ /* 0x000fe200080f0eff */
[----:B------:R-:W-:Y:S01]  /*31270*/  IMAD R8, R127, UR9, R0 ;  /* 0x000000097f087c24 */ /* 0x000fe2000f8e0200 */
[----:B------:R-:W-:Y:S01]  /*31280*/  IADD3 R12, P1, PT, R55, UR12, RZ ;  /* 0x0000000c370c7c10 */ /* 0x000fe2000ff3e0ff */
[----:B------:R-:W-:Y:S01]  /*31290*/  VIADD R147, R147, UR4 ;  /* 0x0000000493937c36 */ /* 0x000fe20008000000 */
[----:B------:R0:W4:Y:S01]  /*312a0*/  LDG.E.U8 R24, desc[UR6][R24.64] ;  /* 0x0000000618187981 */ /* 0x000122000c1e1100 */
[----:B------:R-:W-:-:S02]  /*312b0*/  IADD3 R112, PT, PT, R112, R6, R73 ;  /* 0x0000000670707210 */ /* 0x000fc40007ffe049 */
[----:B------:R-:W-:Y:S01]  /*312c0*/  LEA.HI.X.SX32 R13, R55, UR13, 0x1, P1 ;  /* 0x0000000d370d7c11 */ /* 0x000fe200088f0eff */
[----:B------:R-:W-:Y:S01]  /*312d0*/  VIADD R163, R129, UR4 ;  /* 0x0000000481a37c36 */ /* 0x000fe20008000000 */
[----:B------:R-:W-:Y:S01]  /*312e0*/  IADD3 R6, P0, PT, R7, UR12, RZ ;  /* 0x0000000c07067c10 */ /* 0x000fe2000ff1e0ff */
[----:B------:R5:W4:Y:S01]  /*312f0*/  LDG.E.U8 R117, desc[UR6][R124.64] ;  /* 0x000000067c757981 */ /* 0x000b22000c1e1100 */
[C---:B-1----:R-:W-:Y:S01]  /*31300*/  IADD3 R4, P1, PT, R8.reuse, UR12, RZ ;  /* 0x0000000c08047c10 */ /* 0x042fe2000ff3e0ff */
[--C-:B0-----:R-:W-:Y:S01]  /*31310*/  IMAD R25, R147, UR9, R0.reuse ;  /* 0x0000000993197c24 */ /* 0x101fe2000f8e0200 */
[----:B------:R-:W-:Y:S01]  /*31320*/  LEA.HI.X.SX32 R7, R7, UR13, 0x1, P0 ;  /* 0x0000000d07077c11 */ /* 0x000fe200080f0eff */
[----:B------:R0:W4:Y:S01]  /*31330*/  LDG.E.U8 R55, desc[UR6][R12.64] ;  /* 0x000000060c377981 */ /* 0x000122000c1e1100 */
[----:B------:R-:W-:Y:S01]  /*31340*/  LEA.HI.X.SX32 R5, R8, UR13, 0x1, P1 ;  /* 0x0000000d08057c11 */ /* 0x000fe200088f0eff */
[----:B------:R-:W-:Y:S01]  /*31350*/  VIADD R129, R9, UR4 ;  /* 0x0000000409817c36 */ /* 0x000fe20008000000 */
[----:B------:R-:W-:Y:S01]  /*31360*/  IADD3 R8, P0, PT, R25, UR12, RZ ;  /* 0x0000000c19087c10 */ /* 0x000fe2000ff1e0ff */
[----:B-----5:R-:W-:Y:S01]  /*31370*/  IMAD R125, R163, UR9, R0 ;  /* 0x00000009a37d7c24 */ /* 0x020fe2000f8e0200 */
[----:B------:R-:W-:Y:S01]  /*31380*/  IADD3 R106, PT, PT, R51, R112, R106 ;  /* 0x00000070336a7210 */ /* 0x000fe20007ffe06a */
[----:B------:R1:W5:Y:S01]  /*31390*/  LDG.E.U8 R132, desc[UR6][R6.64] ;  /* 0x0000000606847981 */ /* 0x000362000c1e1100 */
[----:B------:R-:W-:Y:S01]  /*313a0*/  LEA.HI.X.SX32 R9, R25, UR13, 0x1, P0 ;  /* 0x0000000d19097c11 */ /* 0x000fe200080f0eff */
[----:B0-----:R-:W-:Y:S01]  /*313b0*/  VIADD R13, R131, UR4 ;  /* 0x00000004830d7c36 */ /* 0x001fe20008000000 */
[----:B------:R-:W-:Y:S01]  /*313c0*/  IADD3 R124, P0, PT, R125, UR12, RZ ;  /* 0x0000000c7d7c7c10 */ /* 0x000fe2000ff1e0ff */
[--C-:B------:R-:W-:Y:S01]  /*313d0*/  IMAD R12, R129, UR9, R0.reuse ;  /* 0x00000009810c7c24 */ /* 0x100fe2000f8e0200 */
[----:B------:R0:W5:Y:S01]  /*313e0*/  LDG.E.U8 R73, desc[UR6][R4.64] ;  /* 0x0000000604497981 */ /* 0x000162000c1e1100 */
[--C-:B------:R-:W-:Y:S01]  /*313f0*/  IMAD R112, R13, UR9, R0.reuse ;  /* 0x000000090d707c24 */ /* 0x100fe2000f8e0200 */
[----:B------:R-:W-:Y:S01]  /*31400*/  LEA.HI.X.SX32 R125, R125, UR13, 0x1, P0 ;  /* 0x0000000d7d7d7c11 */ /* 0x000fe200080f0eff */
[----:B------:R-:W-:Y:S01]  /*31410*/  VIADD R127, R127, UR4 ;  /* 0x000000047f7f7c36 */ /* 0x000fe20008000000 */
[----:B-1----:R-:W-:Y:S01]  /*31420*/  IADD3 R6, P1, PT, R12, UR12, RZ ;  /* 0x0000000c0c067c10 */ /* 0x002fe2000ff3e0ff */
[----:B------:R-:W-:Y:S01]  /*31430*/  VIADD R165, R147, UR4 ;  /* 0x0000000493a57c36 */ /* 0x000fe20008000000 */
[----:B------:R1:W5:Y:S01]  /*31440*/  LDG.E.U8 R25, desc[UR6][R8.64] ;  /* 0x0000000608197981 */ /* 0x000362000c1e1100 */
[----:B0-----:R-:W-:Y:S01]  /*31450*/  IADD3 R4, P0, PT, R112, UR12, RZ ;  /* 0x0000000c70047c10 */ /* 0x001fe2000ff1e0ff */
[----:B------:R-:W-:Y:S01]  /*31460*/  VIADD R163, R163, UR4 ;  /* 0x00000004a3a37c36 */ /* 0x000fe20008000000 */
[----:B------:R-:W-:Y:S01]  /*31470*/  LEA.HI.X.SX32 R7, R12, UR13, 0x1, P1 ;  /* 0x0000000d0c077c11 */ /* 0x000fe200088f0eff */
[----:B------:R-:W5:Y:S01]  /*31480*/  LDG.E.U8 R124, desc[UR6][R124.64] ;  /* 0x000000067c7c7981 */ /* 0x000f62000c1e1100 */
[----:B------:R-:W-:Y:S01]  /*31490*/  LEA.HI.X.SX32 R5, R112, UR13, 0x1, P0 ;  /* 0x0000000d70057c11 */ /* 0x000fe200080f0eff */
[--C-:B------:R-:W-:Y:S01]  /*314a0*/  IMAD R112, R165, UR9, R0.reuse ;  /* 0x00000009a5707c24 */ /* 0x100fe2000f8e0200 */
[----:B------:R-:W-:Y:S01]  /*314b0*/  IADD3 R72, PT, PT, R72, R106, R111 ;  /* 0x0000006a48487210 */ /* 0x000fe20007ffe06f */
[----:B-1----:R-:W-:Y:S01]  /*314c0*/  IMAD R9, R127, UR9, R0 ;  /* 0x000000097f097c24 */ /* 0x002fe2000f8e0200 */
[----:B------:R0:W5:Y:S01]  /*314d0*/  LDG.E.U8 R51, desc[UR6][R6.64] ;  /* 0x0000000606337981 */ /* 0x000162000c1e1100 */
[----:B------:R-:W-:Y:S01]  /*314e0*/  VIADD R111, R129, UR4 ;  /* 0x00000004816f7c36 */ /* 0x000fe20008000000 */
[----:B------:R-:W-:Y:S01]  /*314f0*/  IADD3 R72, PT, PT, R107, R72, R22 ;  /* 0x000000486b487210 */ /* 0x000fe20007ffe016 */
[----:B------:R-:W-:Y:S01]  /*31500*/  VIADD R147, R13, UR4 ;  /* 0x000000040d937c36 */ /* 0x000fe20008000000 */
[----:B------:R-:W-:Y:S01]  /*31510*/  IADD3 R8, P0, PT, R9, UR12, RZ ;  /* 0x0000000c09087c10 */ /* 0x000fe2000ff1e0ff */
[--C-:B------:R-:W-:Y:S01]  /*31520*/  IMAD R12, R111, UR9, R0.reuse ;  /* 0x000000096f0c7c24 */ /* 0x100fe2000f8e0200 */
[----:B------:R-:W-:Y:S01]  /*31530*/  IADD3 R22, P1, PT, R112, UR12, RZ ;  /* 0x0000000c70167c10 */ /* 0x000fe2000ff3e0ff */
[----:B------:R1:W5:Y:S01]  /*31540*/  LDG.E.U8 R131, desc[UR6][R4.64] ;  /* 0x0000000604837981 */ /* 0x000362000c1e1100 */
[----:B0-----:R-:W-:Y:S01]  /*31550*/  IMAD R7, R163, UR9, R0 ;  /* 0x00000009a3077c24 */ /* 0x001fe2000f8e0200 */
[----:B---3--:R-:W-:Y:S01]  /*31560*/  IADD3 R106, PT, PT, R23, R72, R56 ;  /* 0x00000048176a7210 */ /* 0x008fe20007ffe038 */
[----:B------:R-:W-:Y:S01]  /*31570*/  IMAD R13, R147, UR9, R0 ;  /* 0x00000009930d7c24 */ /* 0x000fe2000f8e0200 */
[----:B------:R-:W-:-:S02]  /*31580*/  LEA.HI.X.SX32 R9, R9, UR13, 0x1, P0 ;  /* 0x0000000d09097c11 */ /* 0x000fc400080f0eff */
[----:B------:R-:W-:Y:S01]  /*31590*/  LEA.HI.X.SX32 R23, R112, UR13, 0x1, P1 ;  /* 0x0000000d70177c11 */ /* 0x000fe200088f0eff */
[----:B------:R-:W-:Y:S01]  /*315a0*/  VIADD R127, R127, UR4 ;  /* 0x000000047f7f7c36 */ /* 0x000fe20008000000 */
[----:B------:R-:W-:Y:S01]  /*315b0*/  IADD3 R6, P0, PT, R7, UR12, RZ ;  /* 0x0000000c07067c10 */ /* 0x000fe2000ff1e0ff */
[----:B------:R0:W3:Y:S01]  /*315c0*/  LDG.E.U8 R72, desc[UR6][R8.64] ;  /* 0x0000000608487981 */ /* 0x0000e2000c1e1100 */
[C---:B-1----:R-:W-:Y:S01]  /*315d0*/  IADD3 R4, P1, PT, R12.reuse, UR12, RZ ;  /* 0x0000000c0c047c10 */ /* 0x042fe2000ff3e0ff */
[----:B------:R-:W-:Y:S01]  /*315e0*/  VIADD R125, R165, UR4 ;  /* 0x00000004a57d7c36 */ /* 0x000fe20008000000 */
[----:B------:R-:W-:Y:S01]  /*315f0*/  LEA.HI.X.SX32 R7, R7, UR13, 0x1, P0 ;  /* 0x0000000d07077c11 */ /* 0x000fe200080f0eff */
[----:B------:R-:W-:Y:S01]  /*31600*/  VIADD R129, R163, UR4 ;  /* 0x00000004a3817c36 */ /* 0x000fe20008000000 */
[----:B------:R-:W-:Y:S01]  /*31610*/  LEA.HI.X.SX32 R5, R12, UR13, 0x1, P1 ;  /* 0x0000000d0c057c11 */ /* 0x000fe200088f0eff */
[----:B------:R1:W3:Y:S01]  /*31620*/  LDG.E.U8 R22, desc[UR6][R22.64] ;  /* 0x0000000616167981 */ /* 0x0002e2000c1e1100 */
[----:B------:R-:W-:Y:S01]  /*31630*/  IADD3 R12, P0, PT, R13, UR12, RZ ;  /* 0x0000000c0d0c7c10 */ /* 0x000fe2000ff1e0ff */
[----:B0-----:R-:W-:-:S03]  /*31640*/  IMAD R9, R127, UR9, R0 ;  /* 0x000000097f097c24 */ /* 0x001fc6000f8e0200 */
[----:B------:R-:W-:Y:S01]  /*31650*/  LEA.HI.X.SX32 R13, R13, UR13, 0x1, P0 ;  /* 0x0000000d0d0d7c11 */ /* 0x000fe200080f0eff */
[----:B------:R0:W3:Y:S01]  /*31660*/  LDG.E.U8 R107, desc[UR6][R6.64] ;  /* 0x00000006066b7981 */ /* 0x0000e2000c1e1100 */
[----:B--2---:R-:W-:Y:S01]  /*31670*/  IADD3 R70, PT, PT, R71, R106, R70 ;  /* 0x0000006a47467210 */ /* 0x004fe20007ffe046 */
[--C-:B------:R-:W-:Y:S01]  /*31680*/  IMAD R106, R129, UR9, R0.reuse ;  /* 0x00000009816a7c24 */ /* 0x100fe2000f8e0200 */
[----:B------:R-:W-:Y:S01]  /*31690*/  IADD3 R8, P0, PT, R9, UR12, RZ ;  /* 0x0000000c09087c10 */ /* 0x000fe2000ff1e0ff */
[----:B-1----:R-:W-:Y:S01]  /*316a0*/  IMAD R23, R125, UR9, R0 ;  /* 0x000000097d177c24 */ /* 0x002fe2000f8e0200 */
[----:B------:R1:W2:Y:S01]  /*316b0*/  LDG.E.U8 R56, desc[UR6][R4.64] ;  /* 0x0000000604387981 */ /* 0x0002a2000c1e1100 */
[----:B------:R-:W-:Y:S01]  /*316c0*/  VIADD R111, R111, UR4 ;  /* 0x000000046f6f7c36 */ /* 0x000fe20008000000 */
[----:B------:R-:W-:Y:S01]  /*316d0*/  LEA.HI.X.SX32 R9, R9, UR13, 0x1, P0 ;  /* 0x0000000d09097c11 */ /* 0x000fe200080f0eff */
[----:B------:R-:W-:Y:S01]  /*316e0*/  VIADD R147, R147, UR4 ;  /* 0x0000000493937c36 */ /* 0x000fe20008000000 */
[----:B------:R1:W2:Y:S01]  /*316f0*/  LDG.E.U8 R130, desc[UR6][R12.64] ;  /* 0x000000060c827981 */ /* 0x0002a2000c1e1100 */
[----:B0-----:R-:W-:Y:S01]  /*31700*/  IADD3 R6, P1, PT, R23, UR12, RZ ;  /* 0x0000000c17067c10 */ /* 0x001fe2000ff3e0ff */
[----:B------:R-:W-:Y:S01]  /*31710*/  VIADD R127, R127, UR4 ;  /* 0x000000047f7f7c36 */ /* 0x000fe20008000000 */
[----:B----4-:R-:W-:Y:S01]  /*31720*/  IADD3 R64, PT, PT, R64, R70, R113 ;  /* 0x0000004640407210 */ /* 0x010fe20007ffe071 */
[----:B------:R-:W-:Y:S01]  /*31730*/  VIADD R125, R125, UR4 ;  /* 0x000000047d7d7c36 */ /* 0x000fe20008000000 */
[----:B-1----:R-:W-:Y:S01]  /*31740*/  IADD3 R4, P0, PT, R106, UR12, RZ ;  /* 0x0000000c6a047c10 */ /* 0x002fe2000ff1e0ff */
[----:B------:R-:W4:Y:S01]  /*31750*/  LDG.E.U8 R71, desc[UR6][R8.64] ;  /* 0x0000000608477981 */ /* 0x000f22000c1e1100 */
[----:B------:R-:W-:-:S02]  /*31760*/  LEA.HI.X.SX32 R7, R23, UR13, 0x1, P1 ;  /* 0x0000000d17077c11 */ /* 0x000fc400088f0eff */
[----:B------:R-:W-:Y:S01]  /*31770*/  LEA.HI.X.SX32 R5, R106, UR13, 0x1, P0 ;  /* 0x0000000d6a057c11 */ /* 0x000fe200080f0eff */
[--C-:B------:R-:W-:Y:S02]  /*31780*/  IMAD R12, R111, UR9, R0.reuse ;  /* 0x000000096f0c7c24 */ /* 0x100fe4000f8e0200 */
[----:B------:R0:W4:Y:S01]  /*31790*/  LDG.E.U8 R23, desc[UR6][R6.64] ;  /* 0x0000000606177981 */ /* 0x000122000c1e1100 */
[----:B------:R-:W-:Y:S02]  /*317a0*/  IMAD R13, R147, UR9, R0 ;  /* 0x00000009930d7c24 */ /* 0x000fe4000f8e0200 */
[C---:B------:R-:W-:Y:S01]  /*317b0*/  IADD3 R112, P0, PT, R12.reuse, UR12, RZ ;  /* 0x0000000c0c707c10 */ /* 0x040fe2000ff1e0ff */
[----:B------:R1:W3:Y:S01]  /*317c0*/  LDG.E.U8 R106, desc[UR6][R4.64] ;  /* 0x00000006046a7981 */ /* 0x0002e2000c1e1100 */
[----:B------:R-:W-:Y:S01]  /*317d0*/  IADD3 R64, PT, PT, R65, R64, R14 ;  /* 0x0000004041407210 */ /* 0x000fe20007ffe00e */
[--C-:B0-----:R-:W-:Y:S01]  /*317e0*/  IMAD R6, R127, UR9, R0.reuse ;  /* 0x000000097f067c24 */ /* 0x101fe2000f8e0200 */
[----:B------:R-:W-:Y:S01]  /*317f0*/  IADD3 R14, P1, PT, R13, UR12, RZ ;  /* 0x0000000c0d0e7c10 */ /* 0x000fe2000ff3e0ff */
[----:B-1----:R-:W-:Y:S01]  /*31800*/  VIADD R5, R129, UR4 ;  /* 0x0000000481057c36 */ /* 0x002fe20008000000 */
[----:B------:R-:W-:Y:S01]  /*31810*/  LEA.HI.X.SX32 R113, R12, UR13, 0x1, P0 ;  /* 0x0000000d0c717c11 */ /* 0x000fe200080f0eff */
[--C-:B------:R-:W-:Y:S01]  /*31820*/  IMAD R7, R125, UR9, R0.reuse ;  /* 0x000000097d077c24 */ /* 0x100fe2000f8e0200 */
[C---:B------:R-:W-:Y:S01]  /*31830*/  IADD3 R12, P0, PT, R6.reuse, UR12, RZ ;  /* 0x0000000c060c7c10 */ /* 0x040fe2000ff1e0ff */
[----:B------:R-:W-:Y:S01]  /*31840*/  IMAD R4, R5, UR9, R0 ;  /* 0x0000000905047c24 */ /* 0x000fe2000f8e0200 */
[----:B------:R-:W-:Y:S01]  /*31850*/  IADD3 R154, PT, PT, R15, R64, R20 ;  /* 0x000000400f9a7210 */ /* 0x000fe20007ffe014 */
[----:B------:R-:W-:Y:S01]  /*31860*/  VIADD R5, R5, UR4 ;  /* 0x0000000405057c36 */ /* 0x000fe20008000000 */
[----:B------:R-:W-:Y:S01]  /*31870*/  LEA.HI.X.SX32 R15, R13, UR13, 0x1, P1 ;  /* 0x0000000d0d0f7c11 */ /* 0x000fe200088f0eff */
[----:B------:R-:W4:Y:S01]  /*31880*/  LDG.E.U8 R112, desc[UR6][R112.64] ;  /* 0x0000000670707981 */ /* 0x000f22000c1e1100 */
[----:B------:R-:W-:Y:S01]  /*31890*/  IADD3 R8, P1, PT, R7, UR12, RZ ;  /* 0x0000000c07087c10 */ /* 0x000fe2000ff3e0ff */
[C---:B------:R-:W-:Y:S01]  /*318a0*/  IMAD R64, R5.reuse, UR9, R0 ;  /* 0x0000000905407c24 */ /* 0x040fe2000f8e0200 */
[----:B------:R-:W-:Y:S01]  /*318b0*/  LEA.HI.X.SX32 R13, R6, UR13, 0x1, P0 ;  /* 0x0000000d060d7c11 */ /* 0x000fe200080f0eff */
[----:B------:R-:W-:Y:S01]  /*318c0*/  VIADD R65, R5, UR4 ;  /* 0x0000000405417c36 */ /* 0x000fe20008000000 */
[----:B------:R-:W-:Y:S01]  /*318d0*/  IADD3 R6, P0, PT, R4, UR12, RZ ;  /* 0x0000000c04067c10 */ /* 0x000fe2000ff1e0ff */
[----:B------:R0:W4:Y:S01]  /*318e0*/  LDG.E.U8 R129, desc[UR6][R14.64] ;  /* 0x000000060e817981 */ /* 0x000122000c1e1100 */
[----:B------:R-:W-:-:S02]  /*318f0*/  LEA.HI.X.SX32 R9, R7, UR13, 0x1, P1 ;  /* 0x0000000d07097c11 */ /* 0x000fc400088f0eff */
[----:B------:R-:W-:Y:S01]  /*31900*/  LEA.HI.X.SX32 R7, R4, UR13, 0x1, P0 ;  /* 0x0000000d04077c11 */ /* 0x000fe200080f0eff */
[----:B------:R1:W4:Y:S01]  /*31910*/  LDG.E.U8 R70, desc[UR6][R12.64] ;  /* 0x000000060c467981 */ /* 0x000322000c1e1100 */
[----:B------:R-:W-:-:S03]  /*31920*/  IADD3 R4, P0, PT, R64, UR12, RZ ;  /* 0x0000000c40047c10 */ /* 0x000fc6000ff1e0ff */
[----:B------:R1:W4:Y:S01]  /*31930*/  LDG.E.U8 R20, desc[UR6][R8.64] ;  /* 0x0000000608147981 */ /* 0x000322000c1e1100 */
[C---:B0-----:R-:W-:Y:S02]  /*31940*/  IMAD R14, R65.reuse, UR9, R0 ;  /* 0x00000009410e7c24 */ /* 0x041fe4000f8e0200 */
[----:B------:R-:W-:Y:S01]  /*31950*/  VIADD R15, R65, UR4 ;  /* 0x00000004410f7c36 */ /* 0x000fe20008000000 */
[----:B------:R-:W-:Y:S02]  /*31960*/  LEA.HI.X.SX32 R5, R64, UR13, 0x1, P0 ;  /* 0x0000000d40057c11 */ /* 0x000fe400080f0eff */
[C---:B-1----:R-:W-:Y:S01]  /*31970*/  IADD3 R12, P0, PT, R14.reuse, UR12, RZ ;  /* 0x0000000c0e0c7c10 */ /* 0x042fe2000ff1e0ff */
[----:B------:R0:W2:Y:S01]  /*31980*/  LDG.E.U8 R64, desc[UR6][R6.64] ;  /* 0x0000000606407981 */ /* 0x0000a2000c1e1100 */
[----:B------:R-:W-:Y:S01]  /*31990*/  IADD3 R119, PT, PT, R119, R154, R122 ;  /* 0x0000009a77777210 */ /* 0x000fe20007ffe07a */
[C-C-:B------:R-:W-:Y:S02]  /*319a0*/  IMAD R9, R15.reuse, UR9, R0.reuse ;  /* 0x000000090f097c24 */ /* 0x140fe4000f8e0200 */
[----:B------:R-:W-:Y:S01]  /*319b0*/  VIADD R15, R15, UR4 ;  /* 0x000000040f0f7c36 */ /* 0x000fe20008000000 */
[----:B------:R-:W-:Y:S01]  /*319c0*/  LEA.HI.X.SX32 R13, R14, UR13, 0x1, P0 ;  /* 0x0000000d0e0d7c11 */ /* 0x000fe200080f0eff */
[----:B------:R1:W2:Y:S01]  /*319d0*/  LDG.E.U8 R65, desc[UR6][R4.64] ;  /* 0x0000000604417981 */ /* 0x0002a2000c1e1100 */
[----:B------:R-:W-:Y:S01]  /*319e0*/  IADD3 R119, PT, PT, R120, R119, R105 ;  /* 0x0000007778777210 */ /* 0x000fe20007ffe069 */
[----:B------:R-:W-:Y:S01]  /*319f0*/  VIADD R105, R15, UR4 ;  /* 0x000000040f697c36 */ /* 0x000fe20008000000 */
[----:B------:R-:W-:Y:S01]  /*31a00*/  IADD3 R8, P0, PT, R9, UR12, RZ ;  /* 0x0000000c09087c10 */ /* 0x000fe2000ff1e0ff */
[----:B0-----:R-:W-:Y:S01]  /*31a10*/  IMAD R7, R15, UR9, R0 ;  /* 0x000000090f077c24 */ /* 0x001fe2000f8e0200 */
[----:B------:R0:W4:Y:S02]  /*31a20*/  LDG.E.U8 R14, desc[UR6][R12.64] ;  /* 0x000000060c0e7981 */ /* 0x000124000c1e1100 */
        /* <DEDUP_REMOVED lines=11> */
[----:B0-----:R-:W-:Y:S01]  /*31ae0*/  IADD3 R12, P0, PT, R113, UR12, RZ ;  /* 0x0000000c710c7c10 */ /* 0x001fe2000ff1e0ff */
[----:B-1----:R-:W-:-:S02]  /*31af0*/  IMAD R9, R163, UR9, R0 ;  /* 0x00000009a3097c24 */ /* 0x002fc4000f8e0200 */
[----:B------:R0:W4:Y:S01]  /*31b00*/  LDG.E.U8 R105, desc[UR6][R4.64] ;  /* 0x0000000604697981 */ /* 0x000122000c1e1100 */
        /* <DEDUP_REMOVED lines=8> */
[C---:B0-----:R-:W-:Y:S01]  /*31b90*/  IMAD R5, R163.reuse, UR9, R0 ;  /* 0x00000009a3057c24 */ /* 0x041fe2000f8e0200 */
[----:B------:R-:W-:Y:S01]  /*31ba0*/  IADD3 R103, PT, PT, R104, R119, R103 ;  /* 0x0000007768677210 */ /* 0x000fe20007ffe067 */
[----:B------:R-:W-:Y:S01]  /*31bb0*/  VIADD R163, R163, UR4 ;  /* 0x00000004a3a37c36 */ /* 0x000fe20008000000 */
[----:B------:R-:W-:-:S02]  /*31bc0*/  LEA.HI.X.SX32 R7, R7, UR13, 0x1, P0 ;  /* 0x0000000d07077c11 */ /* 0x000fc400080f0eff */
[----:B------:R-:W-:Y:S02]  /*31bd0*/  IADD3 R4, P0, PT, R5, UR12, RZ ;  /* 0x0000000c05047c10 */ /* 0x000fe4000ff1e0ff */
[----:B------:R-:W-:Y:S01]  /*31be0*/  IADD3 R102, PT, PT, R102, R103, R63 ;  /* 0x0000006766667210 */ /* 0x000fe20007ffe03f */
[----:B------:R-:W-:Y:S01]  /*31bf0*/  IMAD R113, R163, UR9, R0 ;  /* 0x00000009a3717c24 */ /* 0x000fe2000f8e0200 */
[----:B------:R0:W4:Y:S01]  /*31c00*/  LDG.E.U8 R103, desc[UR6][R8.64] ;  /* 0x0000000608677981 */ /* 0x000122000c1e1100 */
[----:B------:R-:W-:Y:S01]  /*31c10*/  LEA.HI.X.SX32 R5, R5, UR13, 0x1, P0 ;  /* 0x0000000d05057c11 */ /* 0x000fe200080f0eff */
[----:B------:R-:W-:Y:S02]  /*31c20*/  VIADD R163, R163, UR4 ;  /* 0x00000004a3a37c36 */ /* 0x000fe40008000000 */
        /* <DEDUP_REMOVED lines=11> */
[----:B-1----:R-:W-:Y:S01]  /*31ce0*/  IMAD R5, R163, UR9, R0 ;  /* 0x00000009a3057c24 */ /* 0x002fe2000f8e0200 */
[----:B------:R-:W-:Y:S01]  /*31cf0*/  IADD3 R61, PT, PT, R61, R102, R84 ;  /* 0x000000663d3d7210 */ /* 0x000fe20007ffe054 */
[----:B------:R-:W-:Y:S01]  /*31d00*/  VIADD R163, R163, UR4 ;  /* 0x00000004a3a37c36 */ /* 0x000fe20008000000 */
[----:B------:R-:W-:Y:S02]  /*31d10*/  LEA.HI.X.SX32 R7, R7, UR13, 0x1, P0 ;  /* 0x0000000d07077c11 */ /* 0x000fe400080f0eff */
[----:B------:R-:W-:Y:S01]  /*31d20*/  IADD3 R4, P0, PT, R5, UR12, RZ ;  /* 0x0000000c05047c10 */ /* 0x000fe2000ff1e0ff */
[C---:B------:R-:W-:Y:S01]  /*31d30*/  IMAD R113, R163.reuse, UR9, R0 ;  /* 0x00000009a3717c24 */ /* 0x040fe2000f8e0200 */
[----:B------:R-:W-:Y:S01]  /*31d40*/  IADD3 R84, PT, PT, R62, R61, R59 ;  /* 0x0000003d3e547210 */ /* 0x000fe20007ffe03b */
[----:B------:R-:W-:Y:S01]  /*31d50*/  VIADD R163, R163, UR4 ;  /* 0x00000004a3a37c36 */ /* 0x000fe20008000000 */
        /* <DEDUP_REMOVED lines=13> */
[----:B------:R-:W-:Y:S01]  /*31e30*/  IADD3 R52, PT, PT, R53, R84, R52 ;  /* 0x0000005435347210 */ /* 0x000fe20007ffe034 */
[----:B0-----:R-:W-:Y:S01]  /*31e40*/  IMAD R5, R163, UR9, R0 ;  /* 0x00000009a3057c24 */ /* 0x001fe2000f8e0200 */
[----:B------:R-:W-:Y:S01]  /*31e50*/  IADD3 R6, P0, PT, R7, UR12, RZ ;  /* 0x0000000c07067c10 */ /* 0x000fe2000ff1e0ff */
[----:B------:R-:W4:Y:S01]  /*31e60*/  LDG.E.U8 R53, desc[UR6][R12.64] ;  /* 0x000000060c357981 */ /* 0x000f22000c1e1100 */
[----:B------:R-:W-:Y:S02]  /*31e70*/  IADD3 R84, PT, PT, R45, R52, R44 ;  /* 0x000000342d547210 */ /* 0x000fe40007ffe02c */
[----:B------:R-:W-:Y:S01]  /*31e80*/  LEA.HI.X.SX32 R7, R7, UR13, 0x1, P0 ;  /* 0x0000000d07077c11 */ /* 0x000fe200080f0eff */
[----:B------:R0:W4:Y:S01]  /*31e90*/  LDG.E.U8 R52, desc[UR6][R8.64] ;  /* 0x0000000608347981 */ /* 0x000122000c1e1100 */
[----:B------:R-:W-:-:S03]  /*31ea0*/  IADD3 R4, P0, PT, R5, UR12, RZ ;  /* 0x0000000c05047c10 */ /* 0x000fc6000ff1e0ff */
[----:B------:R1:W4:Y:S01]  /*31eb0*/  LDG.E.U8 R44, desc[UR6][R6.64] ;  /* 0x00000006062c7981 */ /* 0x000322000c1e1100 */
[----:B------:R-:W-:Y:S01]  /*31ec0*/  LEA.HI.X.SX32 R5, R5, UR13, 0x1, P0 ;  /* 0x0000000d05057c11 */ /* 0x000fe200080f0eff */
[----:B------:R-:W-:-:S04]  /*31ed0*/  VIADD R111, R111, UR4 ;  /* 0x000000046f6f7c36 */ /* 0x000fc80008000000 */
[----:B------:R1:W4:Y:S01]  /*31ee0*/  LDG.E.U8 R45, desc[UR6][R4.64] ;  /* 0x00000006042d7981 */ /* 0x000322000c1e1100 */
[----:B------:R-:W-:Y:S02]  /*31ef0*/  VIADD R163, R163, UR4 ;  /* 0x00000004a3a37c36 */ /* 0x000fe40008000000 */
[--C-:B------:R-:W-:Y:S02]  /*31f00*/  IMAD R113, R111, UR9, R0.reuse ;  /* 0x000000096f717c24 */ /* 0x100fe4000f8e0200 */
[C-C-:B0-----:R-:W-:Y:S01]  /*31f10*/  IMAD R8, R163.reuse, UR9, R0.reuse ;  /* 0x00000009a3087c24 */ /* 0x141fe2000f8e0200 */
[----:B------:R-:W-:Y:S01]  /*31f20*/  IADD3 R84, PT, PT, R68, R84, R85 ;  /* 0x0000005444547210 */ /* 0x000fe20007ffe055 */
[----:B------:R-:W-:Y:S01]  /*31f30*/  VIADD R163, R163, UR4 ;  /* 0x00000004a3a37c36 */ /* 0x000fe20008000000 */
[----:B------:R-:W-:Y:S02]  /*31f40*/  IADD3 R68, P0, PT, R113, UR12, RZ ;  /* 0x0000000c71447c10 */ /* 0x000fe4000ff1e0ff */
[----:B------:R-:W-:Y:S01]  /*31f50*/  IADD3 R82, PT, PT, R82, R84, R69 ;  /* 0x0000005452527210 */ /* 0x000fe20007ffe045 */
[----:B-1----:R-:W-:Y:S01]  /*31f60*/  IMAD R6, R163, UR9, R0 ;  /* 0x00000009a3067c24 */ /* 0x002fe2000f8e0200 */
[----:B------:R-:W-:Y:S01]  /*31f70*/  LEA.HI.X.SX32 R69, R113, UR13, 0x1, P0 ;  /* 0x0000000d71457c11 */ /* 0x000fe200080f0eff */
[----:B------:R-:W-:Y:S01]  /*31f80*/  VIADD R163, R163, UR4 ;  /* 0x00000004a3a37c36 */ /* 0x000fe20008000000 */
[----:B------:R-:W-:-:S03]  /*31f90*/  IADD3 R12, P0, PT, R8, UR12, RZ ;  /* 0x0000000c080c7c10 */ /* 0x000fc6000ff1e0ff */
[C---:B------:R-:W-:Y:S01]  /*31fa0*/  VIADD R5, R163.reuse, UR4 ;  /* 0x00000004a3057c36 */ /* 0x040fe20008000000 */
[----:B------:R-:W-:Y:S01]  /*31fb0*/  LEA.HI.X.SX32 R13, R8, UR13, 0x1, P0 ;  /* 0x0000000d080d7c11 */ /* 0x000fe200080f0eff */
[----:B------:R-:W-:Y:S01]  /*31fc0*/  IMAD R163, R163, UR9, R0 ;  /* 0x00000009a3a37c24 */ /* 0x000fe2000f8e0200 */
[----:B------:R-:W-:Y:S01]  /*31fd0*/  IADD3 R154, PT, PT, R83, R82, R54 ;  /* 0x00000052539a7210 */ /* 0x000fe20007ffe036 */
[C---:B------:R-:W-:Y:S01]  /*31fe0*/  IMAD R54, R5.reuse, UR9, R0 ;  /* 0x0000000905367c24 */ /* 0x040fe2000f8e0200 */
[C---:B------:R-:W-:Y:S01]  /*31ff0*/  IADD3 R8, P0, PT, R6.reuse, UR12, RZ ;  /* 0x0000000c06087c10 */ /* 0x040fe2000ff1e0ff */
[----:B------:R-:W-:Y:S01]  /*32000*/  VIADD R85, R5, UR4 ;  /* 0x0000000405557c36 */ /* 0x000fe20008000000 */
[----:B------:R0:W4:Y:S02]  /*32010*/  LDG.E.U8 R113, desc[UR6][R68.64] ;  /* 0x0000000644717981 */ /* 0x000124000c1e1100 */
[----:B------:R-:W-:Y:S02]  /*32020*/  LEA.HI.X.SX32 R9, R6, UR13, 0x1, P0 ;  /* 0x0000000d06097c11 */ /* 0x000fe400080f0eff */
[----:B------:R1:W4:Y:S01]  /*32030*/  LDG.E.U8 R119, desc[UR6][R12.64] ;  /* 0x000000060c777981 */ /* 0x000322000c1e1100 */
[----:B------:R-:W-:-:S02]  /*32040*/  IADD3 R6, P0, PT, R163, UR12, RZ ;  /* 0x0000000ca3067c10 */ /* 0x000fc4000ff1e0ff */
[C---:B------:R-:W-:Y:S01]  /*32050*/  IADD3 R4, P1, PT, R54.reuse, UR12, RZ ;  /* 0x0000000c36047c10 */ /* 0x040fe2000ff3e0ff */
[----:B------:R1:W4:Y:S01]  /*32060*/  LDG.E.U8 R82, desc[UR6][R8.64] ;  /* 0x0000000608527981 */ /* 0x000322000c1e1100 */
[--C-:B0-----:R-:W-:Y:S01]  /*32070*/  IMAD R68, R85, UR9, R0.reuse ;  /* 0x0000000955447c24 */ /* 0x101fe2000f8e0200 */
[----:B------:R-:W-:Y:S01]  /*32080*/  LEA.HI.X.SX32 R7, R163, UR13, 0x1, P0 ;  /* 0x0000000da3077c11 */ /* 0x000fe200080f0eff */
[----:B-1----:R-:W-:Y:S01]  /*32090*/  VIADD R13, R85, UR4 ;  /* 0x00000004550d7c36 */ /* 0x002fe20008000000 */
[----:B------:R-:W-:Y:S02]  /*320a0*/  LEA.HI.X.SX32 R5, R54, UR13, 0x1, P1 ;  /* 0x0000000d36057c11 */ /* 0x000fe400088f0eff */
[C---:B------:R-:W-:Y:S01]  /*320b0*/  IADD3 R84, P0, PT, R68.reuse, UR12, RZ ;  /* 0x0000000c44547c10 */ /* 0x040fe2000ff1e0ff */
[C---:B------:R-:W-:Y:S01]  /*320c0*/  IMAD R8, R13.reuse, UR9, R0 ;  /* 0x000000090d087c24 */ /* 0x040fe2000f8e0200 */
[----:B------:R0:W4:Y:S01]  /*320d0*/  LDG.E.U8 R54, desc[UR6][R6.64] ;  /* 0x0000000606367981 */ /* 0x000122000c1e1100 */
[----:B------:R-:W-:Y:S01]  /*320e0*/  VIADD R13, R13, UR4 ;  /* 0x000000040d0d7c36 */ /* 0x000fe20008000000 */
[----:B------:R-:W-:-:S02]  /*320f0*/  LEA.HI.X.SX32 R85, R68, UR13, 0x1, P0 ;  /* 0x0000000d44557c11 */ /* 0x000fc400080f0eff */
[----:B------:R1:W4:Y:S01]  /*32100*/  LDG.E.U8 R83, desc[UR6][R4.64] ;  /* 0x0000000604537981 */ /* 0x000322000c1e1100 */
[----:B------:R-:W-:Y:S02]  /*32110*/  IADD3 R149, PT, PT, R149, R154, R152 ;  /* 0x0000009a95957210 */ /* 0x000fe40007ffe098 */
[C---:B------:R-:W-:Y:S01]  /*32120*/  IADD3 R12, P0, PT, R8.reuse, UR12, RZ ;  /* 0x0000000c080c7c10 */ /* 0x040fe2000ff1e0ff */
[----:B------:R-:W4:Y:S01]  /*32130*/  LDG.E.U8 R84, desc[UR6][R84.64] ;  /* 0x0000000654547981 */ /* 0x000f22000c1e1100 */
[----:B0-----:R-:W-:Y:S01]  /*32140*/  IMAD R6, R13, UR9, R0 ;  /* 0x000000090d067c24 */ /* 0x001fe2000f8e0200 */
[----:B------:R-:W-:Y:S01]  /*32150*/  IADD3 R68, PT, PT, R161, R149, R148 ;  /* 0x00000095a1447210 */ /* 0x000fe20007ffe094 */
[----:B-1----:R-:W-:Y:S01]  /*32160*/  VIADD R5, R13, UR4 ;  /* 0x000000040d057c36 */ /* 0x002fe20008000000 */
[----:B------:R-:W-:Y:S02]  /*32170*/  LEA.HI.X.SX32 R13, R8, UR13, 0x1, P0 ;  /* 0x0000000d080d7c11 */ /* 0x000fe400080f0eff */
[----:B------:R-:W-:Y:S01]  /*32180*/  IADD3 R148, P0, PT, R6, UR12, RZ ;  /* 0x0000000c06947c10 */ /* 0x000fe2000ff1e0ff */
[----:B------:R-:W-:-:S02]  /*32190*/  IMAD R7, R5, UR9, R0 ;  /* 0x0000000905077c24 */ /* 0x000fc4000f8e0200 */
[----:B------:R-:W-:Y:S01]  /*321a0*/  VIADD R69, R5, UR4 ;  /* 0x0000000405457c36 */ /* 0x000fe20008000000 */
[----:B------:R-:W-:Y:S01]  /*321b0*/  IADD3 R68, PT, PT, R128, R68, R87 ;  /* 0x0000004480447210 */ /* 0x000fe20007ffe057 */
[----:B------:R0:W4:Y:S01]  /*321c0*/  LDG.E.U8 R85, desc[UR6][R12.64] ;  /* 0x000000060c557981 */ /* 0x000122000c1e1100 */
[----:B------:R-:W-:Y:S01]  /*321d0*/  LEA.HI.X.SX32 R149, R6, UR13, 0x1, P0 ;  /* 0x0000000d06957c11 */ /* 0x000fe200080f0eff */
[--C-:B------:R-:W-:Y:S01]  /*321e0*/  IMAD R128, R69, UR9, R0.reuse ;  /* 0x0000000945807c24 */ /* 0x100fe2000f8e0200 */
[----:B------:R-:W-:Y:S01]  /*321f0*/  IADD3 R4, P0, PT, R7, UR12, RZ ;  /* 0x0000000c07047c10 */ /* 0x000fe2000ff1e0ff */
[----:B------:R-:W-:Y:S02]  /*32200*/  VIADD R69, R69, UR4 ;  /* 0x0000000445457c36 */ /* 0x000fe40008000000 */
[----:B------:R1:W4:Y:S01]  /*32210*/  LDG.E.U8 R148, desc[UR6][R148.64] ;  /* 0x0000000694947981 */ /* 0x000322000c1e1100 */
[----:B------:R-:W-:Y:S01]  /*32220*/  LEA.HI.X.SX32 R5, R7, UR13, 0x1, P0 ;  /* 0x0000000d07057c11 */ /* 0x000fe200080f0eff */
[----:B------:R-:W-:Y:S01]  /*32230*/  IMAD R69, R69, UR9, R0 ;  /* 0x0000000945457c24 */ /* 0x000fe2000f8e0200 */
[----:B------:R-:W-:-:S03]  /*32240*/  IADD3 R6, P0, PT, R128, UR12, RZ ;  /* 0x0000000c80067c10 */ /* 0x000fc6000ff1e0ff */
[----:B------:R-:W4:Y:S01]  /*32250*/  LDG.E.U8 R87, desc[UR6][R4.64] ;  /* 0x0000000604577981 */ /* 0x000f22000c1e1100 */
[----:B------:R-:W-:Y:S02]  /*32260*/  LEA.HI.X.SX32 R7, R128, UR13, 0x1, P0 ;  /* 0x0000000d80077c11 */ /* 0x000fe400080f0eff */
[C---:B0-----:R-:W-:Y:S02]  /*32270*/  IADD3 R12, P0, PT, R69.reuse, UR12, RZ ;  /* 0x0000000c450c7c10 */ /* 0x041fe4000ff1e0ff */
[----:B------:R-:W-:Y:S01]  /*32280*/  IADD3 R68, PT, PT, R110, R68, R123 ;  /* 0x000000446e447210 */ /* 0x000fe20007ffe07b */
[----:B------:R0:W4:Y:S01]  /*32290*/  LDG.E.U8 R161, desc[UR6][R6.64] ;  /* 0x0000000606a17981 */ /* 0x000122000c1e1100 */
[----:B------:R-:W-:Y:S02]  /*322a0*/  LEA.HI.X.SX32 R13, R69, UR13, 0x1, P0 ;  /* 0x0000000d450d7c11 */ /* 0x000fe400080f0eff */
[----:B------:R-:W-:-:S03]  /*322b0*/  IADD3 R68, PT, PT, R86, R68, R21 ;  /* 0x0000004456447210 */ /* 0x000fc60007ffe015 */
[----:B------:R-:W4:Y:S01]  /*322c0*/  LDG.E.U8 R86, desc[UR6][R12.64] ;  /* 0x000000060c567981 */ /* 0x000f22000c1e1100 */
[----:B------:R-:W-:-:S04]  /*322d0*/  VIADD R147, R147, UR4 ;  /* 0x0000000493937c36 */ /* 0x000fc80008000000 */
[----:B------:R-:W-:Y:S02]  /*322e0*/  IMAD R9, R147, UR9, R0 ;  /* 0x0000000993097c24 */ /* 0x000fe4000f8e0200 */
[----:B------:R-:W-:-:S03]  /*322f0*/  VIADD R163, R125, UR4 ;  /* 0x000000047da37c36 */ /* 0x000fc60008000000 */
[----:B------:R-:W-:Y:S01]  /*32300*/  IADD3 R8, P1, PT, R9, UR12, RZ ;  /* 0x0000000c09087c10 */ /* 0x000fe2000ff3e0ff */
[----:B------:R-:W-:Y:S02]  /*32310*/  VIADD R127, R127, UR4 ;  /* 0x000000047f7f7c36 */ /* 0x000fe40008000000 */
[--C-:B------:R-:W-:Y:S01]  /*32320*/  IMAD R110, R163, UR9, R0.reuse ;  /* 0x00000009a36e7c24 */ /* 0x100fe2000f8e0200 */
[----:B------:R-:W-:Y:S01]  /*32330*/  LEA.HI.X.SX32 R9, R9, UR13, 0x1, P1 ;  /* 0x0000000d09097c11 */ /* 0x000fe200088f0eff */
[--C-:B-1----:R-:W-:Y:S02]  /*32340*/  IMAD R149, R127, UR9, R0.reuse ;  /* 0x000000097f957c24 */ /* 0x102fe4000f8e0200 */
[----:B------:R-:W-:Y:S01]  /*32350*/  VIADD R125, R111, UR4 ;  /* 0x000000046f7d7c36 */ /* 0x000fe20008000000 */
[C---:B0-----:R-:W-:Y:S01]  /*32360*/  IADD3 R6, P0, PT, R110.reuse, UR12, RZ ;  /* 0x0000000c6e067c10 */ /* 0x041fe2000ff1e0ff */
[----:B------:R0:W4:Y:S01]  /*32370*/  LDG.E.U8 R128, desc[UR6][R8.64] ;  /* 0x0000000608807981 */ /* 0x000122000c1e1100 */
[----:B------:R-:W-:Y:S01]  /*32380*/  IADD3 R4, P1, PT, R149, UR12, RZ ;  /* 0x0000000c95047c10 */ /* 0x000fe2000ff3e0ff */
[----:B------:R-:W-:Y:S01]  /*32390*/  VIADD R147, R147, UR4 ;  /* 0x0000000493937c36 */ /* 0x000fe20008000000 */
[----:B------:R-:W-:Y:S01]  /*323a0*/  LEA.HI.X.SX32 R7, R110, UR13, 0x1, P0 ;  /* 0x0000000d6e077c11 */ /* 0x000fe200080f0eff */
[----:B------:R-:W-:Y:S01]  /*323b0*/  VIADD R123, R163, UR4 ;  /* 0x00000004a37b7c36 */ /* 0x000fe20008000000 */
[----:B------:R-:W-:Y:S01]  /*323c0*/  LEA.HI.X.SX32 R5, R149, UR13, 0x1, P1 ;  /* 0x0000000d95057c11 */ /* 0x000fe200088f0eff */
[----:B0-----:R-:W-:Y:S01]  /*323d0*/  IMAD R8, R125, UR9, R0 ;  /* 0x000000097d087c24 */ /* 0x001fe2000f8e0200 */
[----:B------:R-:W-:Y:S01]  /*323e0*/  IADD3 R12, PT, PT, R19, R68, R18 ;  /* 0x00000044130c7210 */ /* 0x000fe20007ffe012 */
[----:B------:R-:W-:-:S02]  /*323f0*/  IMAD R9, R147, UR9, R0 ;  /* 0x0000000993097c24 */ /* 0x000fc4000f8e0200 */
[----:B------:R0:W4:Y:S01]  /*32400*/  LDG.E.U8 R69, desc[UR6][R4.64] ;  /* 0x0000000604457981 */ /* 0x000122000c1e1100 */
[----:B------:R-:W-:Y:S01]  /*32410*/  VIADD R149, R127, UR4 ;  /* 0x000000047f957c36 */ /* 0x000fe20008000000 */
[C---:B------:R-:W-:Y:S01]  /*32420*/  IADD3 R110, P0, PT, R8.reuse, UR12, RZ ;  /* 0x0000000c086e7c10 */ /* 0x040fe2000ff1e0ff */
[--C-:B------:R-:W-:Y:S01]  /*32430*/  IMAD R19, R123, UR9, R0.reuse ;  /* 0x000000097b137c24 */ /* 0x100fe2000f8e0200 */
[----:B------:R1:W4:Y:S01]  /*32440*/  LDG.E.U8 R21, desc[UR6][R6.64] ;  /* 0x0000000606157981 */ /* 0x000322000c1e1100 */
[--C-:B------:R-:W-:Y:S01]  /*32450*/  IMAD R13, R149, UR9, R0.reuse ;  /* 0x00000009950d7c24 */ /* 0x100fe2000f8e0200 */
[----:B------:R-:W-:Y:S01]  /*32460*/  LEA.HI.X.SX32 R111, R8, UR13, 0x1, P0 ;  /* 0x0000000d086f7c11 */ /* 0x000fe200080f0eff */
[----:B------:R-:W-:Y:S01]  /*32470*/  VIADD R125, R125, UR4 ;  /* 0x000000047d7d7c36 */ /* 0x000fe20008000000 */
[----:B------:R-:W-:Y:S01]  /*32480*/  IADD3 R8, P0, PT, R9, UR12, RZ ;  /* 0x0000000c09087c10 */ /* 0x000fe2000ff1e0ff */
[----:B------:R-:W-:Y:S01]  /*32490*/  VIADD R147, R147, UR4 ;  /* 0x0000000493937c36 */ /* 0x000fe20008000000 */
[----:B------:R-:W-:Y:S01]  /*324a0*/  IADD3 R18, P1, PT, R19, UR12, RZ ;  /* 0x0000000c13127c10 */ /* 0x000fe2000ff3e0ff */
[----:B------:R-:W-:Y:S01]  /*324b0*/  VIADD R149, R149, UR4 ;  /* 0x0000000495957c36 */ /* 0x000fe20008000000 */
[----:B------:R-:W-:Y:S01]  /*324c0*/  LEA.HI.X.SX32 R9, R9, UR13, 0x1, P0 ;  /* 0x0000000d09097c11 */ /* 0x000fe200080f0eff */
[----:B------:R-:W-:Y:S01]  /*324d0*/  VIADD R123, R123, UR4 ;  /* 0x000000047b7b7c36 */ /* 0x000fe20008000000 */
[----:B0-----:R-:W-:Y:S01]  /*324e0*/  IADD3 R4, P0, PT, R13, UR12, RZ ;  /* 0x0000000c0d047c10 */ /* 0x001fe2000ff1e0ff */
[----:B-1----:R-:W-:Y:S01]  /*324f0*/  IMAD R7, R125, UR9, R0 ;  /* 0x000000097d077c24 */ /* 0x002fe2000f8e0200 */
[----:B------:R-:W-:Y:S01]  /*32500*/  LEA.HI.X.SX32 R19, R19, UR13, 0x1, P1 ;  /* 0x0000000d13137c11 */ /* 0x000fe200088f0eff */
[----:B------:R0:W4:Y:S01]  /*32510*/  LDG.E.U8 R127, desc[UR6][R8.64] ;  /* 0x00000006087f7981 */ /* 0x000122000c1e1100 */
[----:B------:R-:W-:-:S02]  /*32520*/  LEA.HI.X.SX32 R5, R13, UR13, 0x1, P0 ;  /* 0x0000000d0d057c11 */ /* 0x000fc400080f0eff */
[----:B------:R-:W-:Y:S01]  /*32530*/  IADD3 R6, P0, PT, R7, UR12, RZ ;  /* 0x0000000c07067c10 */ /* 0x000fe2000ff1e0ff */
[----:B------:R1:W4:Y:S01]  /*32540*/  LDG.E.U8 R18, desc[UR6][R18.64] ;  /* 0x0000000612127981 */ /* 0x000322000c1e1100 */
[----:B------:R-:W-:-:S03]  /*32550*/  IADD3 R12, PT, PT, R126, R12, R121 ;  /* 0x0000000c7e0c7210 */ /* 0x000fc60007ffe079 */
[----:B------:R-:W4:Y:S01]  /*32560*/  LDG.E.U8 R110, desc[UR6][R110.64] ;  /* 0x000000066e6e7981 */ /* 0x000f22000c1e1100 */
[--C-:B0-----:R-:W-:Y:S01]  /*32570*/  IMAD R8, R147, UR9, R0.reuse ;  /* 0x0000000993087c24 */ /* 0x101fe2000f8e0200 */
[----:B------:R-:W-:Y:S01]  /*32580*/  LEA.HI.X.SX32 R7, R7, UR13, 0x1, P0 ;  /* 0x0000000d07077c11 */ /* 0x000fe200080f0eff */
[--C-:B------:R-:W-:Y:S01]  /*32590*/  IMAD R9, R149, UR9, R0.reuse ;  /* 0x0000000995097c24 */ /* 0x100fe2000f8e0200 */
[----:B------:R-:W-:Y:S01]  /*325a0*/  IADD3 R108, PT, PT, R108, R12, R109 ;  /* 0x0000000c6c6c7210 */ /* 0x000fe20007ffe06d */
[--C-:B-1----:R-:W-:Y:S01]  /*325b0*/  IMAD R19, R123, UR9, R0.reuse ;  /* 0x000000097b137c24 */ /* 0x102fe2000f8e0200 */
[C---:B------:R-:W-:Y:S01]  /*325c0*/  IADD3 R12, P0, PT, R8.reuse, UR12, RZ ;  /* 0x0000000c080c7c10 */ /* 0x040fe2000ff1e0ff */
[----:B------:R-:W-:Y:S01]  /*325d0*/  VIADD R125, R125, UR4 ;  /* 0x000000047d7d7c36 */ /* 0x000fe20008000000 */
[----:B------:R0:W4:Y:S02]  /*325e0*/  LDG.E.U8 R68, desc[UR6][R4.64] ;  /* 0x0000000604447981 */ /* 0x000124000c1e1100 */
[----:B------:R-:W-:Y:S01]  /*325f0*/  LEA.HI.X.SX32 R13, R8, UR13, 0x1, P0 ;  /* 0x0000000d080d7c11 */ /* 0x000fe200080f0eff */
[----:B------:R-:W-:Y:S01]  /*32600*/  IMAD R8, R125, UR9, R0 ;  /* 0x000000097d087c24 */ /* 0x000fe2000f8e0200 */
[----:B------:R1:W4:Y:S01]  /*32610*/  LDG.E.U8 R111, desc[UR6][R6.64] ;  /* 0x00000006066f7981 */ /* 0x000322000c1e1100 */
[----:B------:R-:W-:Y:S01]  /*32620*/  VIADD R121, R147, UR4 ;  /* 0x0000000493797c36 */ /* 0x000fe20008000000 */
[----:B------:R-:W-:Y:S01]  /*32630*/  IADD3 R66, PT, PT, R67, R108, R66 ;  /* 0x0000006c43427210 */ /* 0x000fe20007ffe042 */
[----:B------:R-:W-:Y:S01]  /*32640*/  VIADD R149, R149, UR4 ;  /* 0x0000000495957c36 */ /* 0x000fe20008000000 */
[----:B------:R5:W4:Y:S01]  /*32650*/  LDG.E.U8 R126, desc[UR6][R12.64] ;  /* 0x000000060c7e7981 */ /* 0x000b22000c1e1100 */
[----:B0-----:R-:W-:-:S02]  /*32660*/  IADD3 R4, P1, PT, R9, UR12, RZ ;  /* 0x0000000c09047c10 */ /* 0x001fc4000ff3e0ff */
[----:B-1----:R-:W-:Y:S02]  /*32670*/  IADD3 R6, P0, PT, R19, UR12, RZ ;  /* 0x0000000c13067c10 */ /* 0x002fe4000ff1e0ff */
[----:B------:R-:W-:Y:S01]  /*32680*/  LEA.HI.X.SX32 R5, R9, UR13, 0x1, P1 ;  /* 0x0000000d09057c11 */ /* 0x000fe200088f0eff */
[--C-:B------:R-:W-:Y:S01]  /*32690*/  IMAD R9, R121, UR9, R0.reuse ;  /* 0x0000000979097c24 */ /* 0x100fe2000f8e0200 */
[----:B------:R-:W-:Y:S01]  /*326a0*/  LEA.HI.X.SX32 R7, R19, UR13, 0x1, P0 ;  /* 0x0000000d13077c11 */ /* 0x000fe200080f0eff */
[----:B------:R-:W-:Y:S01]  /*326b0*/  VIADD R123, R123, UR4 ;  /* 0x000000047b7b7c36 */ /* 0x000fe20008000000 */
[C---:B------:R-:W-:Y:S01]  /*326c0*/  IADD3 R108, P0, PT, R8.reuse, UR12, RZ ;  /* 0x0000000c086c7c10 */ /* 0x040fe2000ff1e0ff */
[----:B------:R-:W-:Y:S01]  /*326d0*/  IMAD R147, R149, UR9, R0 ;  /* 0x0000000995937c24 */ /* 0x000fe2000f8e0200 */
[----:B-----5:R-:W-:Y:S01]  /*326e0*/  IADD3 R12, PT, PT, R17, R66, R16 ;  /* 0x00000042110c7210 */ /* 0x020fe20007ffe010 */
[----:B------:R-:W-:Y:S01]  /*326f0*/  IMAD R17, R123, UR9, R0 ;  /* 0x000000097b117c24 */ /* 0x000fe2000f8e0200 */
[----:B------:R-:W-:Y:S01]  /*32700*/  LEA.HI.X.SX32 R109, R8, UR13, 0x1, P0 ;  /* 0x0000000d086d7c11 */ /* 0x000fe200080f0eff */
[----:B------:R-:W-:Y:S01]  /*32710*/  VIADD R13, R125, UR4 ;  /* 0x000000047d0d7c36 */ /* 0x000fe20008000000 */
[----:B------:R-:W-:Y:S01]  /*32720*/  IADD3 R8, P0, PT, R9, UR12, RZ ;  /* 0x0000000c09087c10 */ /* 0x000fe2000ff1e0ff */
[----:B------:R0:W5:Y:S01]  /*32730*/  LDG.E.U8 R67, desc[UR6][R4.64] ;  /* 0x0000000604437981 */ /* 0x000162000c1e1100 */
[----:B------:R-:W-:-:S02]  /*32740*/  IADD3 R16, P1, PT, R17, UR12, RZ ;  /* 0x0000000c11107c10 */ /* 0x000fc4000ff3e0ff */
[----:B------:R-:W-:Y:S01]  /*32750*/  LEA.HI.X.SX32 R9, R9, UR13, 0x1, P0 ;  /* 0x0000000d09097c11 */ /* 0x000fe200080f0eff */
[----:B------:R1:W5:Y:S01]  /*32760*/  LDG.E.U8 R19, desc[UR6][R6.64] ;  /* 0x0000000606137981 */ /* 0x000362000c1e1100 */
[----:B------:R-:W-:Y:S02]  /*32770*/  VIADD R121, R121, UR4 ;  /* 0x0000000479797c36 */ /* 0x000fe40008000000 */
[----:B------:R-:W-:Y:S01]  /*32780*/  VIADD R149, R149, UR4 ;  /* 0x0000000495957c36 */ /* 0x000fe20008000000 */
[----:B------:R3:W5:Y:S01]  /*32790*/  LDG.E.U8 R125, desc[UR6][R8.64] ;  /* 0x00000006087d7981 */ /* 0x000762000c1e1100 */
[----:B0-----:R-:W-:Y:S02]  /*327a0*/  IADD3 R4, P0, PT, R147, UR12, RZ ;  /* 0x0000000c93047c10 */ /* 0x001fe4000ff1e0ff */
[----:B------:R-:W-:Y:S01]  /*327b0*/  IADD3 R12, PT, PT, R124, R12, R117 ;  /* 0x0000000c7c0c7210 */ /* 0x000fe20007ffe075 */
[----:B------:R-:W5:Y:S01]  /*327c0*/  LDG.E.U8 R108, desc[UR6][R108.64] ;  /* 0x000000066c6c7981 */ /* 0x000f62000c1e1100 */
[----:B-1----:R-:W-:Y:S01]  /*327d0*/  IMAD R7, R13, UR9, R0 ;  /* 0x000000090d077c24 */ /* 0x002fe2000f8e0200 */
[----:B------:R-:W-:-:S02]  /*327e0*/  LEA.HI.X.SX32 R5, R147, UR13, 0x1, P0 ;  /* 0x0000000d93057c11 */ /* 0x000fc400080f0eff */
[----:B------:R-:W-:Y:S01]  /*327f0*/  LEA.HI.X.SX32 R17, R17, UR13, 0x1, P1 ;  /* 0x0000000d11117c11 */ /* 0x000fe200088f0eff */
[--C-:B---3--:R-:W-:Y:S01]  /*32800*/  IMAD R8, R121, UR9, R0.reuse ;  /* 0x0000000979087c24 */ /* 0x108fe2000f8e0200 */
[----:B------:R-:W-:Y:S01]  /*32810*/  IADD3 R6, P0, PT, R7, UR12, RZ ;  /* 0x0000000c07067c10 */ /* 0x000fe2000ff1e0ff */
[----:B------:R-:W-:Y:S02]  /*32820*/  VIADD R9, R123, UR4 ;  /* 0x000000047b097c36 */ /* 0x000fe40008000000 */
[----:B------:R-:W-:Y:S01]  /*32830*/  IMAD R117, R149, UR9, R0 ;  /* 0x0000000995757c24 */ /* 0x000fe2000f8e0200 */
[----:B------:R0:W3:Y:S01]  /*32840*/  LDG.E.U8 R16, desc[UR6][R16.64] ;  /* 0x0000000610107981 */ /* 0x0000e2000c1e1100 */
[----:B------:R-:W-:Y:S02]  /*32850*/  LEA.HI.X.SX32 R7, R7, UR13, 0x1, P0 ;  /* 0x0000000d07077c11 */ /* 0x000fe400080f0eff */
[----:B------:R-:W-:Y:S01]  /*32860*/  IADD3 R106, PT, PT, R106, R12, R107 ;  /* 0x0000000c6a6a7210 */ /* 0x000fe20007ffe06b */
[----:B------:R1:W3:Y:S01]  /*32870*/  LDG.E.U8 R66, desc[UR6][R4.64] ;  /* 0x0000000604427981 */ /* 0x0002e2000c1e1100 */
[----:B------:R-:W-:Y:S01]  /*32880*/  IADD3 R12, P0, PT, R8, UR12, RZ ;  /* 0x0000000c080c7c10 */ /* 0x000fe2000ff1e0ff */
[----:B------:R-:W-:-:S02]  /*32890*/  VIADD R123, R13, UR4 ;  /* 0x000000040d7b7c36 */ /* 0x000fc40008000000 */
[----:B------:R2:W5:Y:S01]  /*328a0*/  LDG.E.U8 R109, desc[UR6][R6.64] ;  /* 0x00000006066d7981 */ /* 0x000562000c1e1100 */
[--C-:B0-----:R-:W-:Y:S01]  /*328b0*/  IMAD R17, R9, UR9, R0.reuse ;  /* 0x0000000909117c24 */ /* 0x101fe2000f8e0200 */
[----:B------:R-:W-:Y:S02]  /*328c0*/  LEA.HI.X.SX32 R13, R8, UR13, 0x1, P0 ;  /* 0x0000000d080d7c11 */ /* 0x000fe400080f0eff */
[----:B-1----:R-:W-:Y:S01]  /*328d0*/  IADD3 R4, P1, PT, R117, UR12, RZ ;  /* 0x0000000c75047c10 */ /* 0x002fe2000ff3e0ff */
[----:B------:R-:W-:Y:S01]  /*328e0*/  IMAD R8, R123, UR9, R0 ;  /* 0x000000097b087c24 */ /* 0x000fe2000f8e0200 */
[----:B--2---:R-:W-:Y:S01]  /*328f0*/  IADD3 R64, PT, PT, R65, R106, R64 ;  /* 0x0000006a41407210 */ /* 0x004fe20007ffe040 */
[----:B------:R-:W-:Y:S01]  /*32900*/  VIADD R149, R149, UR4 ;  /* 0x0000000495957c36 */ /* 0x000fe20008000000 */
[----:B------:R-:W-:Y:S01]  /*32910*/  IADD3 R6, P0, PT, R17, UR12, RZ ;  /* 0x0000000c11067c10 */ /* 0x000fe2000ff1e0ff */
[----:B------:R4:W2:Y:S01]  /*32920*/  LDG.E.U8 R124, desc[UR6][R12.64] ;  /* 0x000000060c7c7981 */ /* 0x0008a2000c1e1100 */
[----:B------:R-:W-:Y:S01]  /*32930*/  LEA.HI.X.SX32 R5, R117, UR13, 0x1, P1 ;  /* 0x0000000d75057c11 */ /* 0x000fe200088f0eff */
[----:B------:R-:W-:Y:S01]  /*32940*/  VIADD R117, R121, UR4 ;  /* 0x0000000479757c36 */ /* 0x000fe20008000000 */
[----:B------:R-:W-:Y:S01]  /*32950*/  LEA.HI.X.SX32 R7, R17, UR13, 0x1, P0 ;  /* 0x0000000d11077c11 */ /* 0x000fe200080f0eff */
[----:B------:R-:W-:Y:S01]  /*32960*/  VIADD R121, R9, UR4 ;  /* 0x0000000409797c36 */ /* 0x000fe20008000000 */
[C---:B------:R-:W-:Y:S01]  /*32970*/  IADD3 R106, P0, PT, R8.reuse, UR12, RZ ;  /* 0x0000000c086a7c10 */ /* 0x040fe2000ff1e0ff */
[--C-:B------:R-:W-:Y:S01]  /*32980*/  IMAD R147, R117, UR9, R0.reuse ;  /* 0x0000000975937c24 */ /* 0x100fe2000f8e0200 */
[----:B------:R0:W3:Y:S01]  /*32990*/  LDG.E.U8 R65, desc[UR6][R4.64] ;  /* 0x0000000604417981 */ /* 0x0000e2000c1e1100 */
[----:B------:R-:W-:Y:S01]  /*329a0*/  IMAD R152, R149, UR9, R0 ;  /* 0x0000000995987c24 */ /* 0x000fe2000f8e0200 */
[----:B------:R-:W-:-:S02]  /*329b0*/  LEA.HI.X.SX32 R107, R8, UR13, 0x1, P0 ;  /* 0x0000000d086b7c11 */ /* 0x000fc400080f0eff */
[----:B----4-:R-:W-:Y:S01]  /*329c0*/  IADD3 R12, PT, PT, R15, R64, R14 ;  /* 0x000000400f0c7210 */ /* 0x010fe20007ffe00e */
[--C-:B------:R-:W-:Y:S01]  /*329d0*/  IMAD R15, R121, UR9, R0.reuse ;  /* 0x00000009790f7c24 */ /* 0x100fe2000f8e0200 */
[----:B------:R-:W-:Y:S01]  /*329e0*/  IADD3 R8, P0, PT, R147, UR12, RZ ;  /* 0x0000000c93087c10 */ /* 0x000fe2000ff1e0ff */
[----:B------:R-:W-:Y:S01]  /*329f0*/  VIADD R13, R123, UR4 ;  /* 0x000000047b0d7c36 */ /* 0x000fe20008000000 */
[----:B------:R1:W4:Y:S02]  /*32a00*/  LDG.E.U8 R17, desc[UR6][R6.64] ;  /* 0x0000000606117981 */ /* 0x000324000c1e1100 */
[----:B------:R-:W-:Y:S01]  /*32a10*/  LEA.HI.X.SX32 R9, R147, UR13, 0x1, P0 ;  /* 0x0000000d93097c11 */ /* 0x000fe200080f0eff */
[----:B------:R-:W-:Y:S01]  /*32a20*/  VIADD R117, R117, UR4 ;  /* 0x0000000475757c36 */ /* 0x000fe20008000000 */
[C---:B0-----:R-:W-:Y:S01]  /*32a30*/  IADD3 R4, P0, PT, R152.reuse, UR12, RZ ;  /* 0x0000000c98047c10 */ /* 0x041fe2000ff1e0ff */
[----:B------:R-:W-:Y:S01]  /*32a40*/  VIADD R149, R149, UR4 ;  /* 0x0000000495957c36 */ /* 0x000fe20008000000 */
[----:B------:R-:W-:Y:S01]  /*32a50*/  IADD3 R14, P1, PT, R15, UR12, RZ ;  /* 0x0000000c0f0e7c10 */ /* 0x000fe2000ff3e0ff */
[----:B------:R0:W2:Y:S01]  /*32a60*/  LDG.E.U8 R123, desc[UR6][R8.64] ;  /* 0x00000006087b7981 */ /* 0x0000a2000c1e1100 */
[----:B-1----:R-:W-:Y:S01]  /*32a70*/  IMAD R7, R13, UR9, R0 ;  /* 0x000000090d077c24 */ /* 0x002fe2000f8e0200 */
[----:B------:R-:W-:-:S02]  /*32a80*/  LEA.HI.X.SX32 R5, R152, UR13, 0x1, P0 ;  /* 0x0000000d98057c11 */ /* 0x000fc400080f0eff */
[----:B------:R-:W3:Y:S01]  /*32a90*/  LDG.E.U8 R106, desc[UR6][R106.64] ;  /* 0x000000066a6a7981 */ /* 0x000ee2000c1e1100 */
[----:B------:R-:W-:Y:S02]  /*32aa0*/  LEA.HI.X.SX32 R15, R15, UR13, 0x1, P1 ;  /* 0x0000000d0f0f7c11 */ /* 0x000fe400088f0eff */
[----:B------:R-:W-:Y:S01]  /*32ab0*/  IADD3 R6, P0, PT, R7, UR12, RZ ;  /* 0x0000000c07067c10 */ /* 0x000fe2000ff1e0ff */
[----:B------:R-:W4:Y:S01]  /*32ac0*/  LDG.E.U8 R64, desc[UR6][R4.64] ;  /* 0x0000000604407981 */ /* 0x000f22000c1e1100 */
[----:B------:R-:W-:Y:S01]  /*32ad0*/  IADD3 R12, PT, PT, R105, R12, R122 ;  /* 0x0000000c690c7210 */ /* 0x000fe20007ffe07a */
[----:B0-----:R-:W-:Y:S02]  /*32ae0*/  IMAD R8, R117, UR9, R0 ;  /* 0x0000000975087c24 */ /* 0x001fe4000f8e0200 */
[----:B------:R-:W-:Y:S01]  /*32af0*/  VIADD R9, R121, UR4 ;  /* 0x0000000479097c36 */ /* 0x000fe20008000000 */
[----:B------:R0:W4:Y:S01]  /*32b00*/  LDG.E.U8 R14, desc[UR6][R14.64] ;  /* 0x000000060e0e7981 */ /* 0x000122000c1e1100 */
[----:B------:R-:W-:-:S02]  /*32b10*/  LEA.HI.X.SX32 R7, R7, UR13, 0x1, P0 ;  /* 0x0000000d07077c11 */ /* 0x000fc400080f0eff */
[----:B------:R-:W-:Y:S01]  /*32b20*/  IADD3 R103, PT, PT, R103, R12, R120 ;  /* 0x0000000c67677210 */ /* 0x000fe20007ffe078 */
[----:B------:R-:W-:Y:S01]  /*32b30*/  VIADD R121, R13, UR4 ;  /* 0x000000040d797c36 */ /* 0x000fe20008000000 */
[C---:B------:R-:W-:Y:S01]  /*32b40*/  IADD3 R12, P0, PT, R8.reuse, UR12, RZ ;  /* 0x0000000c080c7c10 */ /* 0x040fe2000ff1e0ff */
[----:B------:R1:W3:Y:S01]  /*32b50*/  LDG.E.U8 R107, desc[UR6][R6.64] ;  /* 0x00000006066b7981 */ /* 0x0002e2000c1e1100 */
[--C-:B0-----:R-:W-:Y:S02]  /*32b60*/  IMAD R15, R9, UR9, R0.reuse ;  /* 0x00000009090f7c24 */ /* 0x101fe4000f8e0200 */
[----:B------:R-:W-:Y:S01]  /*32b70*/  LEA.HI.X.SX32 R13, R8, UR13, 0x1, P0 ;  /* 0x0000000d080d7c11 */ /* 0x000fe200080f0eff */
[--C-:B------:R-:W-:Y:S01]  /*32b80*/  IMAD R105, R149, UR9, R0.reuse ;  /* 0x0000000995697c24 */ /* 0x100fe2000f8e0200 */
[----:B------:R-:W-:Y:S01]  /*32b90*/  IADD3 R120, PT, PT, R104, R103, R63 ;  /* 0x0000006768787210 */ /* 0x000fe20007ffe03f */
[--C-:B------:R-:W-:Y:S01]  /*32ba0*/  IMAD R8, R121, UR9, R0.reuse ;  /* 0x0000000979087c24 */ /* 0x100fe2000f8e0200 */
[----:B-1----:R-:W-:Y:S01]  /*32bb0*/  IADD3 R6, P0, PT, R15, UR12, RZ ;  /* 0x0000000c0f067c10 */ /* 0x002fe2000ff1e0ff */
[----:B------:R-:W-:Y:S01]  /*32bc0*/  VIADD R103, R117, UR4 ;  /* 0x0000000475677c36 */ /* 0x000fe20008000000 */
[----:B------:R-:W-:Y:S01]  /*32bd0*/  IADD3 R4, P1, PT, R105, UR12, RZ ;  /* 0x0000000c69047c10 */ /* 0x000fe2000ff3e0ff */
[----:B------:R0:W4:Y:S01]  /*32be0*/  LDG.E.U8 R122, desc[UR6][R12.64] ;  /* 0x000000060c7a7981 */ /* 0x000122000c1e1100 */
[----:B------:R-:W-:Y:S01]  /*32bf0*/  LEA.HI.X.SX32 R7, R15, UR13, 0x1, P0 ;  /* 0x0000000d0f077c11 */ /* 0x000fe200080f0eff */
[----:B------:R-:W-:Y:S01]  /*32c00*/  IMAD R147, R103, UR9, R0 ;  /* 0x0000000967937c24 */ /* 0x000fe2000f8e0200 */
[----:B------:R-:W-:-:S02]  /*32c10*/  IADD3 R104, P0, PT, R8, UR12, RZ ;  /* 0x0000000c08687c10 */ /* 0x000fc4000ff1e0ff */
[----:B------:R-:W-:Y:S01]  /*32c20*/  LEA.HI.X.SX32 R5, R105, UR13, 0x1, P1 ;  /* 0x0000000d69057c11 */ /* 0x000fe200088f0eff */
[----:B------:R-:W-:Y:S01]  /*32c30*/  VIADD R149, R149, UR4 ;  /* 0x0000000495957c36 */ /* 0x000fe20008000000 */
[----:B------:R-:W-:Y:S01]  /*32c40*/  LEA.HI.X.SX32 R105, R8, UR13, 0x1, P0 ;  /* 0x0000000d08697c11 */ /* 0x000fe200080f0eff */
[----:B------:R-:W-:Y:S01]  /*32c50*/  VIADD R117, R9, UR4 ;  /* 0x0000000409757c36 */ /* 0x000fe20008000000 */
[----:B------:R-:W-:Y:S01]  /*32c60*/  IADD3 R8, P0, PT, R147, UR12, RZ ;  /* 0x0000000c93087c10 */ /* 0x000fe2000ff1e0ff */
[--C-:B0-----:R-:W-:Y:S01]  /*32c70*/  IMAD R13, R149, UR9, R0.reuse ;  /* 0x00000009950d7c24 */ /* 0x101fe2000f8e0200 */
[----:B------:R-:W-:Y:S01]  /*32c80*/  IADD3 R120, PT, PT, R62, R120, R59 ;  /* 0x000000783e787210 */ /* 0x000fe20007ffe03b */
[----:B------:R0:W4:Y:S01]  /*32c90*/  LDG.E.U8 R63, desc[UR6][R4.64] ;  /* 0x00000006043f7981 */ /* 0x000122000c1e1100 */
[----:B------:R-:W-:Y:S01]  /*32ca0*/  LEA.HI.X.SX32 R9, R147, UR13, 0x1, P0 ;  /* 0x0000000d93097c11 */ /* 0x000fe200080f0eff */
[----:B------:R-:W-:Y:S02]  /*32cb0*/  VIADD R147, R121, UR4 ;  /* 0x0000000479937c36 */ /* 0x000fe40008000000 */
[----:B------:R1:W4:Y:S01]  /*32cc0*/  LDG.E.U8 R15, desc[UR6][R6.64] ;  /* 0x00000006060f7981 */ /* 0x000322000c1e1100 */
[----:B------:R-:W-:Y:S01]  /*32cd0*/  IMAD R59, R117, UR9, R0 ;  /* 0x00000009753b7c24 */ /* 0x000fe2000f8e0200 */
[----:B------:R-:W-:Y:S01]  /*32ce0*/  IADD3 R61, PT, PT, R61, R120, R102 ;  /* 0x000000783d3d7210 */ /* 0x000fe20007ffe066 */
[----:B------:R-:W-:Y:S01]  /*32cf0*/  VIADD R149, R149, UR4 ;  /* 0x0000000495957c36 */ /* 0x000fe20008000000 */
[----:B------:R1:W4:Y:S01]  /*32d00*/  LDG.E.U8 R121, desc[UR6][R8.64] ;  /* 0x0000000608797981 */ /* 0x000322000c1e1100 */
[----:B0-----:R-:W-:-:S03]  /*32d10*/  IADD3 R4, P0, PT, R13, UR12, RZ ;  /* 0x0000000c0d047c10 */ /* 0x001fc6000ff1e0ff */
[----:B------:R-:W2:Y:S01]  /*32d20*/  LDG.E.U8 R104, desc[UR6][R104.64] ;  /* 0x0000000668687981 */ /* 0x000ea2000c1e1100 */
[--C-:B-1----:R-:W-:Y:S01]  /*32d30*/  IMAD R7, R147, UR9, R0.reuse ;  /* 0x0000000993077c24 */ /* 0x102fe2000f8e0200 */
[----:B------:R-:W-:Y:S02]  /*32d40*/  IADD3 R12, P1, PT, R59, UR12, RZ ;  /* 0x0000000c3b0c7c10 */ /* 0x000fe4000ff3e0ff */
[----:B------:R-:W-:Y:S02]  /*32d50*/  LEA.HI.X.SX32 R5, R13, UR13, 0x1, P0 ;  /* 0x0000000d0d057c11 */ /* 0x000fe400080f0eff */
[----:B------:R-:W-:Y:S02]  /*32d60*/  IADD3 R6, P0, PT, R7, UR12, RZ ;  /* 0x0000000c07067c10 */ /* 0x000fe4000ff1e0ff */
[----:B------:R-:W-:Y:S01]  /*32d70*/  LEA.HI.X.SX32 R13, R59, UR13, 0x1, P1 ;  /* 0x0000000d3b0d7c11 */ /* 0x000fe200088f0eff */
[----:B------:R-:W-:Y:S01]  /*32d80*/  VIADD R59, R103, UR4 ;  /* 0x00000004673b7c36 */ /* 0x000fe20008000000 */
[----:B------:R-:W-:Y:S01]  /*32d90*/  LEA.HI.X.SX32 R7, R7, UR13, 0x1, P0 ;  /* 0x0000000d07077c11 */ /* 0x000fe200080f0eff */
[----:B------:R-:W-:Y:S01]  /*32da0*/  VIADD R117, R117, UR4 ;  /* 0x0000000475757c36 */ /* 0x000fe20008000000 */
[----:B------:R0:W4:Y:S01]  /*32db0*/  LDG.E.U8 R62, desc[UR6][R4.64] ;  /* 0x00000006043e7981 */ /* 0x000122000c1e1100 */
[----:B------:R-:W-:-:S03]  /*32dc0*/  IMAD R8, R59, UR9, R0 ;  /* 0x000000093b087c24 */ /* 0x000fc6000f8e0200 */
[----:B------:R-:W2:Y:S01]  /*32dd0*/  LDG.E.U8 R105, desc[UR6][R6.64] ;  /* 0x0000000606697981 */ /* 0x000ea2000c1e1100 */
[--C-:B------:R-:W-:Y:S01]  /*32de0*/  IMAD R9, R149, UR9, R0.reuse ;  /* 0x0000000995097c24 */ /* 0x100fe2000f8e0200 */
[----:B------:R-:W-:Y:S01]  /*32df0*/  IADD3 R53, PT, PT, R52, R61, R53 ;  /* 0x0000003d34357210 */ /* 0x000fe20007ffe035 */
[----:B------:R-:W-:Y:S01]  /*32e00*/  IMAD R61, R117, UR9, R0 ;  /* 0x00000009753d7c24 */ /* 0x000fe2000f8e0200 */
[----:B------:R1:W4:Y:S01]  /*32e10*/  LDG.E.U8 R12, desc[UR6][R12.64] ;  /* 0x000000060c0c7981 */ /* 0x000322000c1e1100 */
[----:B------:R-:W-:Y:S01]  /*32e20*/  VIADD R147, R147, UR4 ;  /* 0x0000000493937c36 */ /* 0x000fe20008000000 */
[C---:B0-----:R-:W-:Y:S02]  /*32e30*/  IADD3 R4, P0, PT, R8.reuse, UR12, RZ ;  /* 0x0000000c08047c10 */ /* 0x041fe4000ff1e0ff */
[----:B------:R-:W-:Y:S02]  /*32e40*/  IADD3 R52, P1, PT, R9, UR12, RZ ;  /* 0x0000000c09347c10 */ /* 0x000fe4000ff3e0ff */
[----:B------:R-:W-:-:S02]  /*32e50*/  LEA.HI.X.SX32 R5, R8, UR13, 0x1, P0 ;  /* 0x0000000d08057c11 */ /* 0x000fc400080f0eff */
[----:B------:R-:W-:Y:S01]  /*32e60*/  IADD3 R8, P0, PT, R61, UR12, RZ ;  /* 0x0000000c3d087c10 */ /* 0x000fe2000ff1e0ff */
[----:B-1----:R-:W-:Y:S01]  /*32e70*/  IMAD R13, R147, UR9, R0 ;  /* 0x00000009930d7c24 */ /* 0x002fe2000f8e0200 */
[----:B------:R-:W-:Y:S01]  /*32e80*/  IADD3 R152, PT, PT, R45, R53, R44 ;  /* 0x000000352d987210 */ /* 0x000fe20007ffe02c */
[----:B------:R-:W-:Y:S01]  /*32e90*/  VIADD R147, R147, UR4 ;  /* 0x0000000493937c36 */ /* 0x000fe20008000000 */
[----:B------:R-:W-:Y:S01]  /*32ea0*/  LEA.HI.X.SX32 R53, R9, UR13, 0x1, P1 ;  /* 0x0000000d09357c11 */ /* 0x000fe200088f0eff */
[----:B------:R0:W4:Y:S01]  /*32eb0*/  LDG.E.U8 R120, desc[UR6][R4.64] ;  /* 0x0000000604787981 */ /* 0x000122000c1e1100 */
[----:B------:R-:W-:Y:S01]  /*32ec0*/  LEA.HI.X.SX32 R9, R61, UR13, 0x1, P0 ;  /* 0x0000000d3d097c11 */ /* 0x000fe200080f0eff */
[--C-:B------:R-:W-:Y:S01]  /*32ed0*/  IMAD R45, R147, UR9, R0.reuse ;  /* 0x00000009932d7c24 */ /* 0x100fe2000f8e0200 */
[----:B------:R-:W-:Y:S01]  /*32ee0*/  IADD3 R6, P0, PT, R13, UR12, RZ ;  /* 0x0000000c0d067c10 */ /* 0x000fe2000ff1e0ff */
[----:B------:R-:W-:Y:S01]  /*32ef0*/  VIADD R147, R147, UR4 ;  /* 0x0000000493937c36 */ /* 0x000fe20008000000 */
[----:B------:R1:W4:Y:S02]  /*32f00*/  LDG.E.U8 R61, desc[UR6][R52.64] ;  /* 0x00000006343d7981 */ /* 0x000324000c1e1100 */
[----:B------:R-:W-:Y:S01]  /*32f10*/  LEA.HI.X.SX32 R7, R13, UR13, 0x1, P0 ;  /* 0x0000000d0d077c11 */ /* 0x000fe200080f0eff */
[----:B------:R-:W-:Y:S01]  /*32f20*/  IMAD R103, R147, UR9, R0 ;  /* 0x0000000993677c24 */ /* 0x000fe2000f8e0200 */
[C---:B------:R-:W-:Y:S01]  /*32f30*/  IADD3 R44, P0, PT, R45.reuse, UR12, RZ ;  /* 0x0000000c2d2c7c10 */ /* 0x040fe2000ff1e0ff */
[----:B------:R1:W4:Y:S03]  /*32f40*/  LDG.E.U8 R13, desc[UR6][R8.64] ;  /* 0x00000006080d7981 */ /* 0x000326000c1e1100 */
[----:B------:R-:W-:Y:S01]  /*32f50*/  LEA.HI.X.SX32 R45, R45, UR13, 0x1, P0 ;  /* 0x0000000d2d2d7c11 */ /* 0x000fe200080f0eff */
[----:B------:R1:W4:Y:S01]  /*32f60*/  LDG.E.U8 R102, desc[UR6][R6.64] ;  /* 0x0000000606667981 */ /* 0x000322000c1e1100 */
[----:B0-----:R-:W-:-:S04]  /*32f70*/  IADD3 R4, P0, PT, R103, UR12, RZ ;  /* 0x0000000c67047c10 */ /* 0x001fc8000ff1e0ff */
[----:B------:R-:W-:Y:S02]  /*32f80*/  LEA.HI.X.SX32 R5, R103, UR13, 0x1, P0 ;  /* 0x0000000d67057c11 */ /* 0x000fe400080f0eff */
[----:B------:R0:W4:Y:S01]  /*32f90*/  LDG.E.U8 R103, desc[UR6][R44.64] ;  /* 0x000000062c677981 */ /* 0x000122000c1e1100 */
[----:B------:R-:W-:-:S04]  /*32fa0*/  VIADD R147, R147, UR4 ;  /* 0x0000000493937c36 */ /* 0x000fc80008000000 */
[C-C-:B-1----:R-:W-:Y:S02]  /*32fb0*/  IMAD R52, R147.reuse, UR9, R0.reuse ;  /* 0x0000000993347c24 */ /* 0x142fe4000f8e0200 */
[----:B------:R-:W-:Y:S01]  /*32fc0*/  VIADD R53, R147, UR4 ;  /* 0x0000000493357c36 */ /* 0x000fe20008000000 */
[----:B------:R-:W-:Y:S01]  /*32fd0*/  IADD3 R82, PT, PT, R82, R152, R119 ;  /* 0x0000009852527210 */ /* 0x000fe20007ffe077 */
[----:B------:R1:W4:Y:S01]  /*32fe0*/  LDG.E.U8 R147, desc[UR6][R4.64] ;  /* 0x0000000604937981 */ /* 0x000322000c1e1100 */
[C---:B------:R-:W-:Y:S01]  /*32ff0*/  IADD3 R8, P0, PT, R52.reuse, UR12, RZ ;  /* 0x0000000c34087c10 */ /* 0x040fe2000ff1e0ff */
[C-C-:B------:R-:W-:Y:S02]  /*33000*/  IMAD R7, R53.reuse, UR9, R0.reuse ;  /* 0x0000000935077c24 */ /* 0x140fe4000f8e0200 */
[----:B------:R-:W-:Y:S01]  /*33010*/  VIADD R53, R53, UR4 ;  /* 0x0000000435357c36 */ /* 0x000fe20008000000 */
[----:B------:R-:W-:Y:S02]  /*33020*/  LEA.HI.X.SX32 R9, R52, UR13, 0x1, P0 ;  /* 0x0000000d34097c11 */ /* 0x000fe400080f0eff */
[----:B------:R-:W-:Y:S01]  /*33030*/  IADD3 R6, P0, PT, R7, UR12, RZ ;  /* 0x0000000c07067c10 */ /* 0x000fe2000ff1e0ff */
[----:B0-----:R-:W-:-:S02]  /*33040*/  IMAD R44, R53, UR9, R0 ;  /* 0x00000009352c7c24 */ /* 0x001fc4000f8e0200 */
[----:B------:R-:W-:Y:S01]  /*33050*/  VIADD R53, R53, UR4 ;  /* 0x0000000435357c36 */ /* 0x000fe20008000000 */
[----:B------:R-:W-:Y:S02]  /*33060*/  LEA.HI.X.SX32 R7, R7, UR13, 0x1, P0 ;  /* 0x0000000d07077c11 */ /* 0x000fe400080f0eff */
[C---:B-1----:R-:W-:Y:S01]  /*33070*/  IADD3 R4, P0, PT, R44.reuse, UR12, RZ ;  /* 0x0000000c2c047c10 */ /* 0x042fe2000ff1e0ff */
[----:B------:R-:W-:Y:S01]  /*33080*/  VIADD R45, R53, UR4 ;  /* 0x00000004352d7c36 */ /* 0x000fe20008000000 */
[----:B------:R-:W-:Y:S01]  /*33090*/  IADD3 R52, PT, PT, R83, R82, R54 ;  /* 0x0000005253347210 */ /* 0x000fe20007ffe036 */
[--C-:B------:R-:W-:Y:S01]  /*330a0*/  IMAD R53, R53, UR9, R0.reuse ;  /* 0x0000000935357c24 */ /* 0x100fe2000f8e0200 */
[----:B------:R-:W-:Y:S01]  /*330b0*/  LEA.HI.X.SX32 R5, R44, UR13, 0x1, P0 ;  /* 0x0000000d2c057c11 */ /* 0x000fe200080f0eff */
[----:B------:R-:W-:Y:S01]  /*330c0*/  IMAD R119, R45, UR9, R0 ;  /* 0x000000092d777c24 */ /* 0x000fe2000f8e0200 */
[----:B------:R0:W4:Y:S01]  /*330d0*/  LDG.E.U8 R82, desc[UR6][R8.64] ;  /* 0x0000000608527981 */ /* 0x000122000c1e1100 */
[----:B------:R-:W-:Y:S01]  /*330e0*/  IADD3 R52, PT, PT, R85, R52, R84 ;  /* 0x0000003455347210 */ /* 0x000fe20007ffe054 */
[----:B------:R-:W-:Y:S01]  /*330f0*/  VIADD R59, R59, UR4 ;  /* 0x000000043b3b7c36 */ /* 0x000fe20008000000 */
[----:B------:R-:W-:Y:S01]  /*33100*/  IADD3 R84, P0, PT, R53, UR12, RZ ;  /* 0x0000000c35547c10 */ /* 0x000fe2000ff1e0ff */
[----:B------:R1:W4:Y:S01]  /*33110*/  LDG.E.U8 R54, desc[UR6][R6.64] ;  /* 0x0000000606367981 */ /* 0x000322000c1e1100 */
[----:B------:R-:W-:-:S03]  /*33120*/  IADD3 R44, P1, PT, R119, UR12, RZ ;  /* 0x0000000c772c7c10 */ /* 0x000fc6000ff3e0ff */
[----:B------:R1:W4:Y:S01]  /*33130*/  LDG.E.U8 R83, desc[UR6][R4.64] ;  /* 0x0000000604537981 */ /* 0x000322000c1e1100 */
[----:B0-----:R-:W-:Y:S01]  /*33140*/  VIADD R9, R45, UR4 ;  /* 0x000000042d097c36 */ /* 0x001fe20008000000 */
[----:B------:R-:W-:Y:S01]  /*33150*/  LEA.HI.X.SX32 R85, R53, UR13, 0x1, P0 ;  /* 0x0000000d35557c11 */ /* 0x000fe200080f0eff */
[--C-:B-1----:R-:W-:Y:S01]  /*33160*/  IMAD R7, R59, UR9, R0.reuse ;  /* 0x000000093b077c24 */ /* 0x102fe2000f8e0200 */
[----:B------:R-:W-:Y:S01]  /*33170*/  LEA.HI.X.SX32 R45, R119, UR13, 0x1, P1 ;  /* 0x0000000d772d7c11 */ /* 0x000fe200088f0eff */
[C---:B------:R-:W-:Y:S02]  /*33180*/  IMAD R4, R9.reuse, UR9, R0 ;  /* 0x0000000909047c24 */ /* 0x040fe4000f8e0200 */
[----:B------:R-:W-:Y:S01]  /*33190*/  VIADD R5, R9, UR4 ;  /* 0x0000000409057c36 */ /* 0x000fe20008000000 */
[----:B------:R-:W-:Y:S01]  /*331a0*/  IADD3 R148, PT, PT, R87, R52, R148 ;  /* 0x0000003457947210 */ /* 0x000fe20007ffe094 */
[----:B------:R-:W4:Y:S01]  /*331b0*/  LDG.E.U8 R53, desc[UR6][R44.64] ;  /* 0x000000062c357981 */ /* 0x000f22000c1e1100 */
[----:B------:R-:W-:Y:S01]  /*331c0*/  IADD3 R8, P1, PT, R7, UR12, RZ ;  /* 0x0000000c07087c10 */ /* 0x000fe2000ff3e0ff */
[----:B------:R-:W-:Y:S01]  /*331d0*/  IMAD R152, R5, UR9, R0 ;  /* 0x0000000905987c24 */ /* 0x000fe2000f8e0200 */
[----:B------:R-:W-:Y:S01]  /*331e0*/  IADD3 R6, P0, PT, R4, UR12, RZ ;  /* 0x0000000c04067c10 */ /* 0x000fe2000ff1e0ff */
[----:B------:R0:W4:Y:S01]  /*331f0*/  LDG.E.U8 R52, desc[UR6][R84.64] ;  /* 0x0000000654347981 */ /* 0x000122000c1e1100 */
[----:B------:R-:W-:-:S02]  /*33200*/  LEA.HI.X.SX32 R9, R7, UR13, 0x1, P1 ;  /* 0x0000000d07097c11 */ /* 0x000fc400088f0eff */
[----:B------:R-:W-:Y:S02]  /*33210*/  LEA.HI.X.SX32 R7, R4, UR13, 0x1, P0 ;  /* 0x0000000d04077c11 */ /* 0x000fe400080f0eff */
[----:B------:R-:W-:Y:S01]  /*33220*/  IADD3 R4, P0, PT, R152, UR12, RZ ;  /* 0x0000000c98047c10 */ /* 0x000fe2000ff1e0ff */
[----:B------:R-:W-:Y:S01]  /*33230*/  VIADD R149, R149, UR4 ;  /* 0x0000000495957c36 */ /* 0x000fe20008000000 */
[----:B------:R-:W-:Y:S01]  /*33240*/  IADD3 R148, PT, PT, R86, R148, R161 ;  /* 0x0000009456947210 */ /* 0x000fe20007ffe0a1 */
[----:B------:R1:W4:Y:S01]  /*33250*/  LDG.E.U8 R87, desc[UR6][R6.64] ;  /* 0x0000000606577981 */ /* 0x000322000c1e1100 */
[----:B0-----:R-:W-:-:S03]  /*33260*/  VIADD R85, R5, UR4 ;  /* 0x0000000405557c36 */ /* 0x001fc60008000000 */
[----:B------:R0:W4:Y:S01]  /*33270*/  LDG.E.U8 R119, desc[UR6][R8.64] ;  /* 0x0000000608777981 */ /* 0x000122000c1e1100 */
[C-C-:B------:R-:W-:Y:S02]  /*33280*/  IMAD R45, R85.reuse, UR9, R0.reuse ;  /* 0x00000009552d7c24 */ /* 0x140fe4000f8e0200 */
[----:B------:R-:W-:Y:S01]  /*33290*/  VIADD R85, R85, UR4 ;  /* 0x0000000455557c36 */ /* 0x000fe20008000000 */
[----:B------:R-:W-:Y:S02]  /*332a0*/  LEA.HI.X.SX32 R5, R152, UR13, 0x1, P0 ;  /* 0x0000000d98057c11 */ /* 0x000fe400080f0eff */
[----:B------:R-:W-:Y:S01]  /*332b0*/  IADD3 R44, P0, PT, R45, UR12, RZ ;  /* 0x0000000c2d2c7c10 */ /* 0x000fe2000ff1e0ff */
[----:B-1----:R-:W-:Y:S01]  /*332c0*/  IMAD R7, R85, UR9, R0 ;  /* 0x0000000955077c24 */ /* 0x002fe2000f8e0200 */
[----:B------:R-:W-:Y:S01]  /*332d0*/  IADD3 R118, PT, PT, R159, R148, R118 ;  /* 0x000000949f767210 */ /* 0x000fe20007ffe076 */
[----:B------:R-:W-:Y:S01]  /*332e0*/  VIADD R85, R85, UR4 ;  /* 0x0000000455557c36 */ /* 0x000fe20008000000 */
[----:B------:R-:W-:Y:S01]  /*332f0*/  LEA.HI.X.SX32 R45, R45, UR13, 0x1, P0 ;  /* 0x0000000d2d2d7c11 */ /* 0x000fe200080f0eff */
[----:B------:R-:W-:Y:S01]  /*33300*/  IMAD R148, R149, UR9, R0 ;  /* 0x0000000995947c24 */ /* 0x000fe2000f8e0200 */
[----:B0-----:R-:W-:Y:S01]  /*33310*/  IADD3 R8, P0, PT, R7, UR12, RZ ;  /* 0x0000000c07087c10 */ /* 0x001fe2000ff1e0ff */
[----:B------:R0:W4:Y:S01]  /*33320*/  LDG.E.U8 R86, desc[UR6][R4.64] ;  /* 0x0000000604567981 */ /* 0x000122000c1e1100 */
[----:B------:R-:W-:Y:S01]  /*33330*/  IADD3 R118, PT, PT, R153, R118, R60 ;  /* 0x0000007699767210 */ /* 0x000fe20007ffe03c */
[----:B------:R-:W-:Y:S01]  /*33340*/  VIADD R153, R85, UR4 ;  /* 0x0000000455997c36 */ /* 0x000fe20008000000 */
[----:B------:R-:W-:Y:S01]  /*33350*/  LEA.HI.X.SX32 R9, R7, UR13, 0x1, P0 ;  /* 0x0000000d07097c11 */ /* 0x000fe200080f0eff */
[--C-:B------:R-:W-:Y:S01]  /*33360*/  IMAD R60, R85, UR9, R0.reuse ;  /* 0x00000009553c7c24 */ /* 0x100fe2000f8e0200 */
[C---:B------:R-:W-:Y:S01]  /*33370*/  IADD3 R6, P1, PT, R148.reuse, UR12, RZ ;  /* 0x0000000c94067c10 */ /* 0x040fe2000ff3e0ff */
[C---:B------:R-:W-:Y:S01]  /*33380*/  VIADD R159, R153.reuse, UR4 ;  /* 0x00000004999f7c36 */ /* 0x040fe20008000000 */
[----:B------:R1:W4:Y:S02]  /*33390*/  LDG.E.U8 R84, desc[UR6][R44.64] ;  /* 0x000000062c547981 */ /* 0x000324000c1e1100 */
[----:B------:R-:W-:Y:S01]  /*333a0*/  LEA.HI.X.SX32 R7, R148, UR13, 0x1, P1 ;  /* 0x0000000d94077c11 */ /* 0x000fe200088f0eff */
[--C-:B------:R-:W-:Y:S01]  /*333b0*/  IMAD R148, R153, UR9, R0.reuse ;  /* 0x0000000999947c24 */ /* 0x100fe2000f8e0200 */
[----:B------:R1:W4:Y:S01]  /*333c0*/  LDG.E.U8 R85, desc[UR6][R8.64] ;  /* 0x0000000608557981 */ /* 0x000322000c1e1100 */
[----:B0-----:R-:W-:Y:S01]  /*333d0*/  IADD3 R4, P0, PT, R60, UR12, RZ ;  /* 0x0000000c3c047c10 */ /* 0x001fe2000ff1e0ff */
[----:B------:R-:W-:-:S02]  /*333e0*/  IMAD R152, R159, UR9, R0 ;  /* 0x000000099f987c24 */ /* 0x000fc4000f8e0200 */
[----:B------:R-:W-:Y:S01]  /*333f0*/  VIADD R159, R159, UR4 ;  /* 0x000000049f9f7c36 */ /* 0x000fe20008000000 */
[----:B------:R-:W-:Y:S01]  /*33400*/  LEA.HI.X.SX32 R5, R60, UR13, 0x1, P0 ;  /* 0x0000000d3c057c11 */ /* 0x000fe200080f0eff */
[----:B------:R-:W-:Y:S01]  /*33410*/  VIADD R117, R117, UR4 ;  /* 0x0000000475757c36 */ /* 0x000fe20008000000 */
[----:B------:R-:W-:Y:S01]  /*33420*/  IADD3 R116, PT, PT, R157, R118, R116 ;  /* 0x000000769d747210 */ /* 0x000fe20007ffe074 */
[--C-:B------:R-:W-:Y:S01]  /*33430*/  IMAD R118, R159, UR9, R0.reuse ;  /* 0x000000099f767c24 */ /* 0x100fe2000f8e0200 */
[----:B-1----:R-:W-:Y:S01]  /*33440*/  IADD3 R44, P0, PT, R148, UR12, RZ ;  /* 0x0000000c942c7c10 */ /* 0x002fe2000ff1e0ff */
[----:B------:R0:W4:Y:S01]  /*33450*/  LDG.E.U8 R60, desc[UR6][R6.64] ;  /* 0x00000006063c7981 */ /* 0x000122000c1e1100 */
[----:B------:R-:W-:Y:S01]  /*33460*/  IADD3 R116, PT, PT, R88, R116, R89 ;  /* 0x0000007458747210 */ /* 0x000fe20007ffe059 */
[----:B------:R-:W-:Y:S01]  /*33470*/  IMAD R89, R117, UR9, R0 ;  /* 0x0000000975597c24 */ /* 0x000fe2000f8e0200 */
[----:B------:R-:W-:Y:S01]  /*33480*/  IADD3 R8, P1, PT, R152, UR12, RZ ;  /* 0x0000000c98087c10 */ /* 0x000fe2000ff3e0ff */
[----:B------:R1:W4:Y:S01]  /*33490*/  LDG.E.U8 R153, desc[UR6][R4.64] ;  /* 0x0000000604997981 */ /* 0x000322000c1e1100 */
[----:B------:R-:W-:-:S02]  /*334a0*/  LEA.HI.X.SX32 R45, R148, UR13, 0x1, P0 ;  /* 0x0000000d942d7c11 */ /* 0x000fc400080f0eff */
[----:B------:R-:W-:Y:S02]  /*334b0*/  LEA.HI.X.SX32 R9, R152, UR13, 0x1, P1 ;  /* 0x0000000d98097c11 */ /* 0x000fe400088f0eff */
[C---:B0-----:R-:W-:Y:S01]  /*334c0*/  IADD3 R6, P0, PT, R118.reuse, UR12, RZ ;  /* 0x0000000c76067c10 */ /* 0x041fe2000ff1e0ff */
[----:B------:R-:W4:Y:S01]  /*334d0*/  LDG.E.U8 R154, desc[UR6][R44.64] ;  /* 0x000000062c9a7981 */ /* 0x000f22000c1e1100 */
[----:B------:R-:W-:Y:S01]  /*334e0*/  VIADD R159, R159, UR4 ;  /* 0x000000049f9f7c36 */ /* 0x000fe20008000000 */
[----:B-1----:R-:W-:Y:S02]  /*334f0*/  IADD3 R4, P1, PT, R89, UR12, RZ ;  /* 0x0000000c59047c10 */ /* 0x002fe4000ff3e0ff */
[----:B------:R0:W4:Y:S01]  /*33500*/  LDG.E.U8 R88, desc[UR6][R8.64] ;  /* 0x0000000608587981 */ /* 0x000122000c1e1100 */
[----:B------:R-:W-:Y:S01]  /*33510*/  LEA.HI.X.SX32 R7, R118, UR13, 0x1, P0 ;  /* 0x0000000d76077c11 */ /* 0x000fe200080f0eff */
[----:B------:R-:W-:Y:S01]  /*33520*/  IMAD R118, R159, UR9, R0 ;  /* 0x000000099f767c24 */ /* 0x000fe2000f8e0200 */
[----:B------:R-:W-:-:S02]  /*33530*/  LEA.HI.X.SX32 R5, R89, UR13, 0x1, P1 ;  /* 0x0000000d59057c11 */ /* 0x000fc400088f0eff */
[----:B------:R-:W-:Y:S01]  /*33540*/  IADD3 R116, PT, PT, R115, R116, R10 ;  /* 0x0000007473747210 */ /* 0x000fe20007ffe00a */
[----:B------:R1:W4:Y:S01]  /*33550*/  LDG.E.U8 R89, desc[UR6][R6.64] ;  /* 0x0000000606597981 */ /* 0x000322000c1e1100 */
[----:B------:R-:W-:Y:S01]  /*33560*/  VIADD R115, R159, UR4 ;  /* 0x000000049f737c36 */ /* 0x000fe20008000000 */
[C---:B------:R-:W-:Y:S01]  /*33570*/  IADD3 R156, P0, PT, R118.reuse, UR12, RZ ;  /* 0x0000000c769c7c10 */ /* 0x040fe2000ff1e0ff */
[----:B------:R-:W-:Y:S01]  /*33580*/  VIADD R163, R149, UR4 ;  /* 0x0000000495a37c36 */ /* 0x000fe20008000000 */
[----:B------:R1:W4:Y:S01]  /*33590*/  LDG.E.U8 R10, desc[UR6][R4.64] ;  /* 0x00000006040a7981 */ /* 0x000322000c1e1100 */
[----:B0-----:R-:W-:Y:S01]  /*335a0*/  IMAD R8, R115, UR9, R0 ;  /* 0x0000000973087c24 */ /* 0x001fe2000f8e0200 */
[----:B------:R-:W-:Y:S02]  /*335b0*/  IADD3 R152, PT, PT, R47, R116, R46 ;  /* 0x000000742f987210 */ /* 0x000fe40007ffe02e */
[----:B------:R-:W-:Y:S02]  /*335c0*/  LEA.HI.X.SX32 R157, R118, UR13, 0x1, P0 ;  /* 0x0000000d769d7c11 */ /* 0x000fe400080f0eff */
[----:B------:R-:W-:Y:S01]  /*335d0*/  IADD3 R116, P0, PT, R8, UR12, RZ ;  /* 0x0000000c08747c10 */ /* 0x000fe2000ff1e0ff */
[----:B------:R-:W-:-:S02]  /*335e0*/  VIADD R159, R117, UR4 ;  /* 0x00000004759f7c36 */ /* 0x000fc40008000000 */
[----:B------:R-:W4:Y:S01]  /*335f0*/  LDG.E.U8 R148, desc[UR6][R156.64] ;  /* 0x000000069c947981 */ /* 0x000f22000c1e1100 */
[----:B------:R-:W-:-:S05]  /*33600*/  LEA.HI.X.SX32 R117, R8, UR13, 0x1, P0 ;  /* 0x0000000d08757c11 */ /* 0x000fca00080f0eff */
[----:B------:R-:W4:Y:S01]  /*33610*/  LDG.E.U8 R149, desc[UR6][R116.64] ;  /* 0x0000000674957981 */ /* 0x000f22000c1e1100 */
[----:B------:R-:W-:-:S04]  /*33620*/  VIADD R161, R59, UR4 ;  /* 0x000000043ba17c36 */ /* 0x000fc80008000000 */
[--C-:B------:R-:W-:Y:S02]  /*33630*/  IMAD R9, R161, UR9, R0.reuse ;  /* 0x00000009a1097c24 */ /* 0x100fe4000f8e0200 */
[--C-:B-1----:R-:W-:Y:S02]  /*33640*/  IMAD R7, R163, UR9, R0.reuse ;  /* 0x00000009a3077c24 */ /* 0x102fe4000f8e0200 */
[--C-:B------:R-:W-:Y:S01]  /*33650*/  IMAD R4, R159, UR9, R0.reuse ;  /* 0x000000099f047c24 */ /* 0x100fe2000f8e0200 */
[----:B------:R-:W-:Y:S01]  /*33660*/  IADD3 R46, P1, PT, R9, UR12, RZ ;  /* 0x0000000c092e7c10 */ /* 0x000fe2000ff3e0ff */
[----:B------:R-:W-:Y:S01]  /*33670*/  VIADD R115, R115, UR4 ;  /* 0x0000000473737c36 */ /* 0x000fe20008000000 */
[----:B------:R-:W-:Y:S02]  /*33680*/  IADD3 R44, P0, PT, R7, UR12, RZ ;  /* 0x0000000c072c7c10 */ /* 0x000fe4000ff1e0ff */
[----:B------:R-:W-:Y:S01]  /*33690*/  LEA.HI.X.SX32 R47, R9, UR13, 0x1, P1 ;  /* 0x0000000d092f7c11 */ /* 0x000fe200088f0eff */
[----:B------:R-:W-:Y:S01]  /*336a0*/  IMAD R115, R115, UR9, R0 ;  /* 0x0000000973737c24 */ /* 0x000fe2000f8e0200 */
[----:B------:R-:W-:-:S02]  /*336b0*/  IADD3 R6, P1, PT, R4, UR12, RZ ;  /* 0x0000000c04067c10 */ /* 0x000fc4000ff3e0ff */
[----:B------:R-:W-:Y:S02]  /*336c0*/  LEA.HI.X.SX32 R45, R7, UR13, 0x1, P0 ;  /* 0x0000000d072d7c11 */ /* 0x000fe400080f0eff */
[----:B------:R-:W-:Y:S01]  /*336d0*/  IADD3 R57, PT, PT, R48, R152, R57 ;  /* 0x0000009830397210 */ /* 0x000fe20007ffe039 */
[----:B------:R-:W-:Y:S01]  /*336e0*/  VIADD R161, R161, UR4 ;  /* 0x00000004a1a17c36 */ /* 0x000fe20008000000 */
[----:B------:R-:W-:Y:S01]  /*336f0*/  LEA.HI.X.SX32 R7, R4, UR13, 0x1, P1 ;  /* 0x0000000d04077c11 */ /* 0x000fe200088f0eff */
[----:B------:R-:W-:Y:S01]  /*33700*/  VIADD R163, R163, UR4 ;  /* 0x00000004a3a37c36 */ /* 0x000fe20008000000 */
[----:B------:R-:W-:Y:S01]  /*33710*/  IADD3 R4, P0, PT, R115, UR12, RZ ;  /* 0x0000000c73047c10 */ /* 0x000fe2000ff1e0ff */
[--C-:B------:R-:W-:Y:S01]  /*33720*/  IMAD R8, R161, UR9, R0.reuse ;  /* 0x00000009a1087c24 */ /* 0x100fe2000f8e0200 */
[----:B------:R0:W4:Y:S02]  /*33730*/  LDG.E.U8 R118, desc[UR6][R46.64] ;  /* 0x000000062e767981 */ /* 0x000124000c1e1100 */
[----:B------:R-:W-:Y:S01]  /*33740*/  LEA.HI.X.SX32 R5, R115, UR13, 0x1, P0 ;  /* 0x0000000d73057c11 */ /* 0x000fe200080f0eff */
[----:B------:R-:W-:Y:S01]  /*33750*/  VIADD R159, R159, UR4 ;  /* 0x000000049f9f7c36 */ /* 0x000fe20008000000 */
[----:B------:R1:W4:Y:S04]  /*33760*/  LDG.E.U8 R59, desc[UR6][R44.64] ;  /* 0x000000062c3b7981 */ /* 0x000328000c1e1100 */
[----:B------:R-:W4:Y:S01]  /*33770*/  LDG.E.U8 R152, desc[UR6][R4.64] ;  /* 0x0000000604987981 */ /* 0x000f22000c1e1100 */
[----:B------:R-:W-:Y:S01]  /*33780*/  IADD3 R48, P1, PT, R8, UR12, RZ ;  /* 0x0000000c08307c10 */ /* 0x000fe2000ff3e0ff */
[----:B0-----:R-:W-:-:S02]  /*33790*/  IMAD R47, R163, UR9, R0 ;  /* 0x00000009a32f7c24 */ /* 0x001fc4000f8e0200 */
[----:B------:R-:W-:Y:S01]  /*337a0*/  VIADD R161, R161, UR4 ;  /* 0x00000004a1a17c36 */ /* 0x000fe20008000000 */
[----:B------:R0:W4:Y:S01]  /*337b0*/  LDG.E.U8 R9, desc[UR6][R6.64] ;  /* 0x0000000606097981 */ /* 0x000122000c1e1100 */
[--C-:B-1----:R-:W-:Y:S01]  /*337c0*/  IMAD R44, R159, UR9, R0.reuse ;  /* 0x000000099f2c7c24 */ /* 0x102fe2000f8e0200 */
[----:B------:R-:W-:Y:S01]  /*337d0*/  IADD3 R115, PT, PT, R58, R57, R49 ;  /* 0x000000393a737210 */ /* 0x000fe20007ffe031 */
[--C-:B------:R-:W-:Y:S01]  /*337e0*/  IMAD R45, R161, UR9, R0.reuse ;  /* 0x00000009a12d7c24 */ /* 0x100fe2000f8e0200 */
[----:B------:R-:W-:Y:S01]  /*337f0*/  LEA.HI.X.SX32 R49, R8, UR13, 0x1, P1 ;  /* 0x0000000d08317c11 */ /* 0x000fe200088f0eff */
[----:B------:R-:W-:Y:S01]  /*33800*/  VIADD R163, R163, UR4 ;  /* 0x00000004a3a37c36 */ /* 0x000fe20008000000 */
[----:B------:R-:W-:Y:S02]  /*33810*/  IADD3 R46, P0, PT, R47, UR12, RZ ;  /* 0x0000000c2f2e7c10 */ /* 0x000fe4000ff1e0ff */
[C---:B0-----:R-:W-:Y:S01]  /*33820*/  IADD3 R6, P1, PT, R44.reuse, UR12, RZ ;  /* 0x0000000c2c067c10 */ /* 0x041fe2000ff3e0ff */
[----:B------:R-:W-:Y:S01]  /*33830*/  IMAD R57, R163, UR9, R0 ;  /* 0x00000009a3397c24 */ /* 0x000fe2000f8e0200 */
[----:B------:R-:W-:Y:S01]  /*33840*/  LEA.HI.X.SX32 R47, R47, UR13, 0x1, P0 ;  /* 0x0000000d2f2f7c11 */ /* 0x000fe200080f0eff */
[----:B------:R-:W-:Y:S01]  /*33850*/  VIADD R159, R159, UR4 ;  /* 0x000000049f9f7c36 */ /* 0x000fe20008000000 */
[----:B------:R-:W-:Y:S01]  /*33860*/  LEA.HI.X.SX32 R7, R44, UR13, 0x1, P1 ;  /* 0x0000000d2c077c11 */ /* 0x000fe200088f0eff */
[----:B------:R-:W-:Y:S01]  /*33870*/  VIADD R161, R161, UR4 ;  /* 0x00000004a1a17c36 */ /* 0x000fe20008000000 */
[----:B------:R-:W-:Y:S01]  /*33880*/  IADD3 R44, P0, PT, R45, UR12, RZ ;  /* 0x0000000c2d2c7c10 */ /* 0x000fe2000ff1e0ff */
[----:B------:R0:W4:Y:S01]  /*33890*/  LDG.E.U8 R58, desc[UR6][R46.64] ;  /* 0x000000062e3a7981 */ /* 0x000122000c1e1100 */
[----:B------:R-:W-:-:S02]  /*338a0*/  IADD3 R101, PT, PT, R101, R115, R114 ;  /* 0x0000007365657210 */ /* 0x000fc40007ffe072 */
[----:B------:R-:W-:Y:S01]  /*338b0*/  LEA.HI.X.SX32 R45, R45, UR13, 0x1, P0 ;  /* 0x0000000d2d2d7c11 */ /* 0x000fe200080f0eff */
[----:B------:R-:W-:Y:S01]  /*338c0*/  VIADD R157, R163, UR4 ;  /* 0x00000004a39d7c36 */ /* 0x000fe20008000000 */
[----:B------:R-:W-:Y:S01]  /*338d0*/  IADD3 R4, P0, PT, R57, UR12, RZ ;  /* 0x0000000c39047c10 */ /* 0x000fe2000ff1e0ff */
[----:B------:R1:W4:Y:S01]  /*338e0*/  LDG.E.U8 R8, desc[UR6][R6.64] ;  /* 0x0000000606087981 */ /* 0x000322000c1e1100 */
[--C-:B0-----:R-:W-:Y:S02]  /*338f0*/  IMAD R47, R159, UR9, R0.reuse ;  /* 0x000000099f2f7c24 */ /* 0x101fe4000f8e0200 */
[----:B------:R-:W-:Y:S01]  /*33900*/  LEA.HI.X.SX32 R5, R57, UR13, 0x1, P0 ;  /* 0x0000000d39057c11 */ /* 0x000fe200080f0eff */
[----:B------:R0:W4:Y:S01]  /*33910*/  LDG.E.U8 R116, desc[UR6][R44.64] ;  /* 0x000000062c747981 */ /* 0x000122000c1e1100 */
[----:B------:R-:W-:Y:S01]  /*33920*/  IMAD R46, R161, UR9, R0 ;  /* 0x00000009a12e7c24 */ /* 0x000fe2000f8e0200 */
[----:B------:R-:W-:Y:S01]  /*33930*/  IADD3 R55, PT, PT, R55, R101, R50 ;  /* 0x0000006537377210 */ /* 0x000fe20007ffe032 */
[----:B------:R-:W-:Y:S01]  /*33940*/  VIADD R101, R159, UR4 ;  /* 0x000000049f657c36 */ /* 0x000fe20008000000 */
[----:B-1----:R-:W-:Y:S01]  /*33950*/  IADD3 R6, P0, PT, R47, UR12, RZ ;  /* 0x0000000c2f067c10 */ /* 0x002fe2000ff1e0ff */
[----:B------:R1:W4:Y:S04]  /*33960*/  LDG.E.U8 R57, desc[UR6][R4.64] ;  /* 0x0000000604397981 */ /* 0x000328000c1e1100 */
[----:B------:R5:W4:Y:S01]  /*33970*/  LDG.E.U8 R117, desc[UR6][R48.64] ;  /* 0x0000000630757981 */ /* 0x000b22000c1e1100 */
[--C-:B0-----:R-:W-:Y:S01]  /*33980*/  IMAD R44, R157, UR9, R0.reuse ;  /* 0x000000099d2c7c24 */ /* 0x101fe2000f8e0200 */
[----:B------:R-:W-:Y:S01]  /*33990*/  LEA.HI.X.SX32 R7, R47, UR13, 0x1, P0 ;  /* 0x0000000d2f077c11 */ /* 0x000fe200080f0eff */
[----:B------:R-:W-:Y:S01]  /*339a0*/  IMAD R45, R101, UR9, R0 ;  /* 0x00000009652d7c24 */ /* 0x000fe2000f8e0200 */
[----:B------:R-:W-:Y:S01]  /*339b0*/  IADD3 R50, P0, PT, R46, UR12, RZ ;  /* 0x0000000c2e327c10 */ /* 0x000fe2000ff1e0ff */
[----:B------:R-:W-:Y:S01]  /*339c0*/  VIADD R161, R161, UR4 ;  /* 0x00000004a1a17c36 */ /* 0x000fe20008000000 */
[----:B-1----:R-:W-:-:S02]  /*339d0*/  IADD3 R4, P1, PT, R44, UR12, RZ ;  /* 0x0000000c2c047c10 */ /* 0x002fc4000ff3e0ff */
[----:B------:R-:W-:Y:S01]  /*339e0*/  IADD3 R156, PT, PT, R56, R55, R51 ;  /* 0x00000037389c7210 */ /* 0x000fe20007ffe033 */
[----:B------:R-:W-:Y:S01]  /*339f0*/  VIADD R157, R157, UR4 ;  /* 0x000000049d9d7c36 */ /* 0x000fe20008000000 */
[----:B------:R-:W-:Y:S01]  /*33a00*/  LEA.HI.X.SX32 R51, R46, UR13, 0x1, P0 ;  /* 0x0000000d2e337c11 */ /* 0x000fe200080f0eff */
[----:B------:R-:W4:Y:S01]  /*33a10*/  LDG.E.U8 R7, desc[UR6][R6.64] ;  /* 0x0000000606077981 */ /* 0x000f22000c1e1100 */
[----:B------:R-:W-:Y:S01]  /*33a20*/  LEA.HI.X.SX32 R5, R44, UR13, 0x1, P1 ;  /* 0x0000000d2c057c11 */ /* 0x000fe200088f0eff */
[--C-:B------:R-:W-:Y:S01]  /*33a30*/  IMAD R44, R161, UR9, R0.reuse ;  /* 0x00000009a12c7c24 */ /* 0x100fe2000f8e0200 */
[----:B-----5:R-:W-:Y:S01]  /*33a40*/  IADD3 R48, P0, PT, R45, UR12, RZ ;  /* 0x0000000c2d307c10 */ /* 0x020fe2000ff1e0ff */
[----:B------:R-:W-:Y:S01]  /*33a50*/  VIADD R161, R161, UR4 ;  /* 0x00000004a1a17c36 */ /* 0x000fe20008000000 */
[----:B------:R0:W5:Y:S02]  /*33a60*/  LDG.E.U8 R115, desc[UR6][R50.64] ;  /* 0x0000000632737981 */ /* 0x000164000c1e1100 */
[----:B------:R-:W-:Y:S01]  /*33a70*/  LEA.HI.X.SX32 R49, R45, UR13, 0x1, P0 ;  /* 0x0000000d2d317c11 */ /* 0x000fe200080f0eff */
[--C-:B------:R-:W-:Y:S01]  /*33a80*/  IMAD R45, R157, UR9, R0.reuse ;  /* 0x000000099d2d7c24 */ /* 0x100fe2000f8e0200 */
[C---:B------:R-:W-:Y:S01]  /*33a90*/  IADD3 R46, P0, PT, R44.reuse, UR12, RZ ;  /* 0x0000000c2c2e7c10 */ /* 0x040fe2000ff1e0ff */
[----:B------:R1:W5:Y:S03]  /*33aa0*/  LDG.E.U8 R56, desc[UR6][R4.64] ;  /* 0x0000000604387981 */ /* 0x000366000c1e1100 */
[----:B------:R-:W-:Y:S01]  /*33ab0*/  LEA.HI.X.SX32 R47, R44, UR13, 0x1, P0 ;  /* 0x0000000d2c2f7c11 */ /* 0x000fe200080f0eff */
[----:B------:R3:W5:Y:S01]  /*33ac0*/  LDG.E.U8 R6, desc[UR6][R48.64] ;  /* 0x0000000630067981 */ /* 0x000762000c1e1100 */
[----:B0-----:R-:W-:Y:S01]  /*33ad0*/  IMAD R50, R161, UR9, R0 ;  /* 0x00000009a1327c24 */ /* 0x001fe2000f8e0200 */
[----:B------:R-:W-:Y:S01]  /*33ae0*/  IADD3 R44, P0, PT, R45, UR12, RZ ;  /* 0x0000000c2d2c7c10 */ /* 0x000fe2000ff1e0ff */
[----:B------:R-:W-:Y:S01]  /*33af0*/  VIADD R161, R161, UR4 ;  /* 0x00000004a1a17c36 */ /* 0x000fe20008000000 */
[----:B------:R0:W5:Y:S02]  /*33b00*/  LDG.E.U8 R114, desc[UR6][R46.64] ;  /* 0x000000062e727981 */ /* 0x000164000c1e1100 */
[----:B------:R-:W-:-:S02]  /*33b10*/  LEA.HI.X.SX32 R45, R45, UR13, 0x1, P0 ;  /* 0x0000000d2d2d7c11 */ /* 0x000fc400080f0eff */
[C---:B-1----:R-:W-:Y:S01]  /*33b20*/  IADD3 R4, P0, PT, R50.reuse, UR12, RZ ;  /* 0x0000000c32047c10 */ /* 0x042fe2000ff1e0ff */
[C---:B---3--:R-:W-:Y:S02]  /*33b30*/  IMAD R49, R161.reuse, UR9, R0 ;  /* 0x00000009a1317c24 */ /* 0x048fe4000f8e0200 */
[----:B------:R1:W3:Y:S01]  /*33b40*/  LDG.E.U8 R55, desc[UR6][R44.64] ;  /* 0x000000062c377981 */ /* 0x0002e2000c1e1100 */
[----:B------:R-:W-:Y:S01]  /*33b50*/  VIADD R161, R161, UR4 ;  /* 0x00000004a1a17c36 */ /* 0x000fe20008000000 */
[----:B------:R-:W-:-:S03]  /*33b60*/  LEA.HI.X.SX32 R5, R50, UR13, 0x1, P0 ;  /* 0x0000000d32057c11 */ /* 0x000fc600080f0eff */
[----:B0-----:R-:W-:Y:S01]  /*33b70*/  IMAD R47, R161, UR9, R0 ;  /* 0x00000009a12f7c24 */ /* 0x001fe2000f8e0200 */
[----:B------:R-:W-:Y:S01]  /*33b80*/  IADD3 R48, P0, PT, R49, UR12, RZ ;  /* 0x0000000c31307c10 */ /* 0x000fe2000ff1e0ff */
[----:B------:R-:W-:Y:S01]  /*33b90*/  VIADD R161, R161, UR4 ;  /* 0x00000004a1a17c36 */ /* 0x000fe20008000000 */
[----:B------:R-:W-:Y:S02]  /*33ba0*/  IADD3 R112, PT, PT, R113, R156, R112 ;  /* 0x0000009c71707210 */ /* 0x000fe40007ffe070 */
[----:B------:R-:W-:Y:S01]  /*33bb0*/  LEA.HI.X.SX32 R49, R49, UR13, 0x1, P0 ;  /* 0x0000000d31317c11 */ /* 0x000fe200080f0eff */
[----:B-1----:R-:W-:Y:S01]  /*33bc0*/  IMAD R45, R161, UR9, R0 ;  /* 0x00000009a12d7c24 */ /* 0x002fe2000f8e0200 */
[----:B------:R-:W-:Y:S01]  /*33bd0*/  IADD3 R46, P0, PT, R47, UR12, RZ ;  /* 0x0000000c2f2e7c10 */ /* 0x000fe2000ff1e0ff */
[----:B------:R-:W-:Y:S01]  /*33be0*/  VIADD R161, R161, UR4 ;  /* 0x00000004a1a17c36 */ /* 0x000fe20008000000 */
[----:B------:R-:W-:Y:S01]  /*33bf0*/  IADD3 R50, PT, PT, R111, R112, R110 ;  /* 0x000000706f327210 */ /* 0x000fe20007ffe06e */
[----:B------:R0:W3:Y:S01]  /*33c00*/  LDG.E.U8 R113, desc[UR6][R4.64] ;  /* 0x0000000604717981 */ /* 0x0000e2000c1e1100 */
[----:B------:R-:W-:Y:S01]  /*33c10*/  LEA.HI.X.SX32 R47, R47, UR13, 0x1, P0 ;  /* 0x0000000d2f2f7c11 */ /* 0x000fe200080f0eff */
[----:B------:R-:W-:Y:S01]  /*33c20*/  IMAD R51, R161, UR9, R0 ;  /* 0x00000009a1337c24 */ /* 0x000fe2000f8e0200 */
[----:B------:R-:W-:Y:S01]  /*33c30*/  IADD3 R44, P0, PT, R45, UR12, RZ ;  /* 0x0000000c2d2c7c10 */ /* 0x000fe2000ff1e0ff */
[----:B------:R-:W-:Y:S01]  /*33c40*/  VIADD R161, R161, UR4 ;  /* 0x00000004a1a17c36 */ /* 0x000fe20008000000 */
[----:B------:R1:W3:Y:S01]  /*33c50*/  LDG.E.U8 R112, desc[UR6][R48.64] ;  /* 0x0000000630707981 */ /* 0x0002e2000c1e1100 */
[----:B------:R-:W-:-:S02]  /*33c60*/  IADD3 R50, PT, PT, R109, R50, R108 ;  /* 0x000000326d327210 */ /* 0x000fc40007ffe06c */
[----:B------:R-:W-:Y:S01]  /*33c70*/  LEA.HI.X.SX32 R45, R45, UR13, 0x1, P0 ;  /* 0x0000000d2d2d7c11 */ /* 0x000fe200080f0eff */
[----:B------:R2:W3:Y:S01]  /*33c80*/  LDG.E.U8 R111, desc[UR6][R46.64] ;  /* 0x000000062e6f7981 */ /* 0x0004e2000c1e1100 */
[----:B0-----:R-:W-:Y:S01]  /*33c90*/  IADD3 R4, P0, PT, R51, UR12, RZ ;  /* 0x0000000c33047c10 */ /* 0x001fe2000ff1e0ff */
[----:B-1----:R-:W-:Y:S01]  /*33ca0*/  IMAD R48, R161, UR9, R0 ;  /* 0x00000009a1307c24 */ /* 0x002fe2000f8e0200 */
[----:B------:R-:W-:Y:S01]  /*33cb0*/  IADD3 R106, PT, PT, R107, R50, R106 ;  /* 0x000000326b6a7210 */ /* 0x000fe20007ffe06a */
[----:B------:R-:W-:Y:S01]  /*33cc0*/  VIADD R161, R161, UR4 ;  /* 0x00000004a1a17c36 */ /* 0x000fe20008000000 */
[----:B------:R-:W-:Y:S01]  /*33cd0*/  LEA.HI.X.SX32 R5, R51, UR13, 0x1, P0 ;  /* 0x0000000d33057c11 */ /* 0x000fe200080f0eff */
[----:B------:R0:W3:Y:S02]  /*33ce0*/  LDG.E.U8 R110, desc[UR6][R44.64] ;  /* 0x000000062c6e7981 */ /* 0x0000e4000c1e1100 */
[C---:B--2---:R-:W-:Y:S01]  /*33cf0*/  VIADD R47, R161.reuse, UR4 ;  /* 0x00000004a12f7c36 */ /* 0x044fe20008000000 */
[C---:B------:R-:W-:Y:S01]  /*33d00*/  IADD3 R50, P0, PT, R48.reuse, UR12, RZ ;  /* 0x0000000c30327c10 */ /* 0x040fe2000ff1e0ff */
[----:B------:R-:W-:Y:S01]  /*33d10*/  IMAD R161, R161, UR9, R0 ;  /* 0x00000009a1a17c24 */ /* 0x000fe2000f8e0200 */
[----:B------:R-:W-:Y:S01]  /*33d20*/  IADD3 R156, PT, PT, R105, R106, R104 ;  /* 0x0000006a699c7210 */ /* 0x000fe20007ffe068 */
[C---:B------:R-:W-:Y:S01]  /*33d30*/  VIADD R49, R47.reuse, UR4 ;  /* 0x000000042f317c36 */ /* 0x040fe20008000000 */
[----:B------:R-:W-:Y:S01]  /*33d40*/  LEA.HI.X.SX32 R51, R48, UR13, 0x1, P0 ;  /* 0x0000000d30337c11 */ /* 0x000fe200080f0eff */
[----:B------:R1:W2:Y:S01]  /*33d50*/  LDG.E.U8 R109, desc[UR6][R4.64] ;  /* 0x00000006046d7981 */ /* 0x0002a2000c1e1100 */
[----:B0-----:R-:W-:-:S02]  /*33d60*/  IMAD R45, R47, UR9, R0 ;  /* 0x000000092f2d7c24 */ /* 0x001fc4000f8e0200 */
[----:B------:R-:W-:Y:S01]  /*33d70*/  VIADD R105, R49, UR4 ;  /* 0x0000000431697c36 */ /* 0x000fe20008000000 */
[----:B------:R-:W-:Y:S01]  /*33d80*/  IADD3 R46, P0, PT, R161, UR12, RZ ;  /* 0x0000000ca12e7c10 */ /* 0x000fe2000ff1e0ff */
[----:B------:R0:W2:Y:S01]  /*33d90*/  LDG.E.U8 R108, desc[UR6][R50.64] ;  /* 0x00000006326c7981 */ /* 0x0000a2000c1e1100 */
[----:B------:R-:W-:Y:S01]  /*33da0*/  IADD3 R44, P1, PT, R45, UR12, RZ ;  /* 0x0000000c2d2c7c10 */ /* 0x000fe2000ff3e0ff */
[--C-:B------:R-:W-:Y:S01]  /*33db0*/  IMAD R49, R49, UR9, R0.reuse ;  /* 0x0000000931317c24 */ /* 0x100fe2000f8e0200 */
[----:B------:R-:W-:Y:S01]  /*33dc0*/  LEA.HI.X.SX32 R47, R161, UR13, 0x1, P0 ;  /* 0x0000000da12f7c11 */ /* 0x000fe200080f0eff */
[--C-:B-1----:R-:W-:Y:S01]  /*33dd0*/  IMAD R5, R105, UR9, R0.reuse ;  /* 0x0000000969057c24 */ /* 0x102fe2000f8e0200 */
[----:B------:R-:W-:Y:S01]  /*33de0*/  LEA.HI.X.SX32 R45, R45, UR13, 0x1, P1 ;  /* 0x0000000d2d2d7c11 */ /* 0x000fe200088f0eff */
[----:B0-----:R-:W-:Y:S01]  /*33df0*/  VIADD R51, R105, UR4 ;  /* 0x0000000469337c36 */ /* 0x001fe20008000000 */
[----:B------:R-:W-:Y:S01]  /*33e00*/  IADD3 R48, P0, PT, R49, UR12, RZ ;  /* 0x0000000c31307c10 */ /* 0x000fe2000ff1e0ff */
[----:B------:R0:W2:Y:S02]  /*33e10*/  LDG.E.U8 R107, desc[UR6][R46.64] ;  /* 0x000000062e6b7981 */ /* 0x0000a4000c1e1100 */
[----:B------:R-:W-:-:S02]  /*33e20*/  IMAD R50, R51, UR9, R0 ;  /* 0x0000000933327c24 */ /* 0x000fc4000f8e0200 */
[----:B------:R-:W-:Y:S01]  /*33e30*/  VIADD R51, R51, UR4 ;  /* 0x0000000433337c36 */ /* 0x000fe20008000000 */
[----:B------:R1:W2:Y:S01]  /*33e40*/  LDG.E.U8 R106, desc[UR6][R44.64] ;  /* 0x000000062c6a7981 */ /* 0x0002a2000c1e1100 */
[----:B------:R-:W-:Y:S02]  /*33e50*/  LEA.HI.X.SX32 R49, R49, UR13, 0x1, P0 ;  /* 0x0000000d31317c11 */ /* 0x000fe400080f0eff */
[----:B------:R-:W-:Y:S01]  /*33e60*/  IADD3 R4, P1, PT, R5, UR12, RZ ;  /* 0x0000000c05047c10 */ /* 0x000fe2000ff3e0ff */
[C---:B0-----:R-:W-:Y:S02]  /*33e70*/  VIADD R47, R51.reuse, UR4 ;  /* 0x00000004332f7c36 */ /* 0x041fe40008000000 */
[----:B------:R-:W2:Y:S01]  /*33e80*/  LDG.E.U8 R105, desc[UR6][R48.64] ;  /* 0x0000000630697981 */ /* 0x000ea2000c1e1100 */
[----:B------:R-:W-:Y:S01]  /*33e90*/  IMAD R51, R51, UR9, R0 ;  /* 0x0000000933337c24 */ /* 0x000fe2000f8e0200 */
[----:B-1----:R-:W-:Y:S02]  /*33ea0*/  IADD3 R44, P0, PT, R50, UR12, RZ ;  /* 0x0000000c322c7c10 */ /* 0x002fe4000ff1e0ff */
[----:B------:R-:W-:-:S02]  /*33eb0*/  LEA.HI.X.SX32 R5, R5, UR13, 0x1, P1 ;  /* 0x0000000d05057c11 */ /* 0x000fc400088f0eff */
[----:B------:R-:W-:Y:S01]  /*33ec0*/  LEA.HI.X.SX32 R45, R50, UR13, 0x1, P0 ;  /* 0x0000000d322d7c11 */ /* 0x000fe200080f0eff */
[----:B------:R-:W-:Y:S01]  /*33ed0*/  IMAD R50, R47, UR9, R0 ;  /* 0x000000092f327c24 */ /* 0x000fe2000f8e0200 */
[C---:B------:R-:W-:Y:S01]  /*33ee0*/  IADD3 R46, P0, PT, R51.reuse, UR12, RZ ;  /* 0x0000000c332e7c10 */ /* 0x040fe2000ff1e0ff */
[----:B------:R0:W2:Y:S03]  /*33ef0*/  LDG.E.U8 R104, desc[UR6][R4.64] ;  /* 0x0000000604687981 */ /* 0x0000a6000c1e1100 */
[----:B------:R-:W-:Y:S02]  /*33f00*/  LEA.HI.X.SX32 R47, R51, UR13, 0x1, P0 ;  /* 0x0000000d332f7c11 */ /* 0x000fe400080f0eff */
[----:B----4-:R-:W-:Y:S02]  /*33f10*/  IADD3 R156, PT, PT, R103, R156, R102 ;  /* 0x0000009c679c7210 */ /* 0x010fe40007ffe066 */
[----:B------:R1:W4:Y:S01]  /*33f20*/  LDG.E.U8 R103, desc[UR6][R44.64] ;  /* 0x000000062c677981 */ /* 0x000322000c1e1100 */
[----:B0-----:R-:W-:Y:S01]  /*33f30*/  IADD3 R4, P0, PT, R50, UR12, RZ ;  /* 0x0000000c32047c10 */ /* 0x001fe2000ff1e0ff */
[----:B------:R-:W-:-:S02]  /*33f40*/  VIADD R49, R101, UR4 ;  /* 0x0000000465317c36 */ /* 0x000fc40008000000 */
[----:B------:R-:W4:Y:S01]  /*33f50*/  LDG.E.U8 R102, desc[UR6][R46.64] ;  /* 0x000000062e667981 */ /* 0x000f22000c1e1100 */
[----:B------:R-:W-:-:S05]  /*33f60*/  LEA.HI.X.SX32 R5, R50, UR13, 0x1, P0 ;  /* 0x0000000d32057c11 */ /* 0x000fca00080f0eff */
[----:B------:R0:W4:Y:S01]  /*33f70*/  LDG.E.U8 R101, desc[UR6][R4.64] ;  /* 0x0000000604657981 */ /* 0x000122000c1e1100 */
[----:B------:R-:W-:Y:S02]  /*33f80*/  IMAD R50, R49, UR9, R0 ;  /* 0x0000000931327c24 */ /* 0x000fe4000f8e0200 */
[----:B------:R-:W-:-:S03]  /*33f90*/  VIADD R157, R157, UR4 ;  /* 0x000000049d9d7c36 */ /* 0x000fc60008000000 */
[C---:B-1----:R-:W-:Y:S01]  /*33fa0*/  IADD3 R44, P0, PT, R50.reuse, UR12, RZ ;  /* 0x0000000c322c7c10 */ /* 0x042fe2000ff1e0ff */
[C-C-:B------:R-:W-:Y:S02]  /*33fb0*/  IMAD R48, R157.reuse, UR9, R0.reuse ;  /* 0x000000099d307c24 */ /* 0x140fe4000f8e0200 */
[----:B------:R-:W-:Y:S01]  /*33fc0*/  VIADD R157, R157, UR4 ;  /* 0x000000049d9d7c36 */ /* 0x000fe20008000000 */
[----:B------:R-:W-:Y:S02]  /*33fd0*/  LEA.HI.X.SX32 R45, R50, UR13, 0x1, P0 ;  /* 0x0000000d322d7c11 */ /* 0x000fe400080f0eff */
[----:B------:R-:W-:Y:S01]  /*33fe0*/  IADD3 R82, PT, PT, R82, R156, R147 ;  /* 0x0000009c52527210 */ /* 0x000fe20007ffe093 */
[----:B0-----:R-:W-:Y:S01]  /*33ff0*/  IMAD R4, R157, UR9, R0 ;  /* 0x000000099d047c24 */ /* 0x001fe2000f8e0200 */
[C---:B------:R-:W-:Y:S01]  /*34000*/  IADD3 R50, P0, PT, R48.reuse, UR12, RZ ;  /* 0x0000000c30327c10 */ /* 0x040fe2000ff1e0ff */
[----:B------:R-:W-:Y:S01]  /*34010*/  VIADD R147, R49, UR4 ;  /* 0x0000000431937c36 */ /* 0x000fe20008000000 */
[----:B------:R0:W4:Y:S01]  /*34020*/  LDG.E.U8 R5, desc[UR6][R44.64] ;  /* 0x000000062c057981 */ /* 0x000122000c1e1100 */
[----:B------:R-:W-:Y:S01]  /*34030*/  VIADD R157, R157, UR4 ;  /* 0x000000049d9d7c36 */ /* 0x000fe20008000000 */
[----:B------:R-:W-:Y:S01]  /*34040*/  IADD3 R54, PT, PT, R83, R82, R54 ;  /* 0x0000005253367210 */ /* 0x000fe20007ffe036 */
[--C-:B------:R-:W-:Y:S01]  /*34050*/  IMAD R47, R147, UR9, R0.reuse ;  /* 0x00000009932f7c24 */ /* 0x100fe2000f8e0200 */
[----:B------:R-:W-:Y:S01]  /*34060*/  LEA.HI.X.SX32 R51, R48, UR13, 0x1, P0 ;  /* 0x0000000d30337c11 */ /* 0x000fe200080f0eff */
[C---:B------:R-:W-:Y:S01]  /*34070*/  IMAD R49, R157.reuse, UR9, R0 ;  /* 0x000000099d317c24 */ /* 0x040fe2000f8e0200 */
[----:B------:R-:W-:Y:S01]  /*34080*/  IADD3 R82, P0, PT, R4, UR12, RZ ;  /* 0x0000000c04527c10 */ /* 0x000fe2000ff1e0ff */
[----:B------:R-:W-:Y:S01]  /*34090*/  VIADD R157, R157, UR4 ;  /* 0x000000049d9d7c36 */ /* 0x000fe20008000000 */
[----:B------:R-:W-:-:S02]  /*340a0*/  IADD3 R156, PT, PT, R53, R54, R52 ;  /* 0x00000036359c7210 */ /* 0x000fc40007ffe034 */
[----:B------:R-:W-:Y:S01]  /*340b0*/  LEA.HI.X.SX32 R83, R4, UR13, 0x1, P0 ;  /* 0x0000000d04537c11 */ /* 0x000fe200080f0eff */
[----:B------:R-:W-:Y:S01]  /*340c0*/  IMAD R52, R157, UR9, R0 ;  /* 0x000000099d347c24 */ /* 0x000fe2000f8e0200 */
[----:B------:R-:W-:Y:S01]  /*340d0*/  IADD3 R46, P1, PT, R47, UR12, RZ ;  /* 0x0000000c2f2e7c10 */ /* 0x000fe2000ff3e0ff */
[----:B------:R-:W-:Y:S01]  /*340e0*/  VIADD R157, R157, UR4 ;  /* 0x000000049d9d7c36 */ /* 0x000fe20008000000 */
[----:B------:R-:W-:Y:S01]  /*340f0*/  IADD3 R48, P0, PT, R49, UR12, RZ ;  /* 0x0000000c31307c10 */ /* 0x000fe2000ff1e0ff */
[----:B------:R1:W4:Y:S01]  /*34100*/  LDG.E.U8 R54, desc[UR6][R50.64] ;  /* 0x0000000632367981 */ /* 0x000322000c1e1100 */
[----:B------:R-:W-:Y:S02]  /*34110*/  LEA.HI.X.SX32 R47, R47, UR13, 0x1, P1 ;  /* 0x0000000d2f2f7c11 */ /* 0x000fe400088f0eff */
[----:B------:R-:W-:Y:S01]  /*34120*/  LEA.HI.X.SX32 R49, R49, UR13, 0x1, P0 ;  /* 0x0000000d31317c11 */ /* 0x000fe200080f0eff */
[----:B------:R1:W4:Y:S01]  /*34130*/  LDG.E.U8 R53, desc[UR6][R82.64] ;  /* 0x0000000652357981 */ /* 0x000322000c1e1100 */
[----:B0-----:R-:W-:-:S02]  /*34140*/  IADD3 R44, P0, PT, R52, UR12, RZ ;  /* 0x0000000c342c7c10 */ /* 0x001fc4000ff1e0ff */
[----:B------:R-:W-:Y:S01]  /*34150*/  IADD3 R86, PT, PT, R86, R156, R87 ;  /* 0x0000009c56567210 */ /* 0x000fe20007ffe057 */
[----:B------:R0:W4:Y:S01]  /*34160*/  LDG.E.U8 R4, desc[UR6][R46.64] ;  /* 0x000000062e047981 */ /* 0x000122000c1e1100 */
[C-C-:B-1----:R-:W-:Y:S02]  /*34170*/  IMAD R50, R157.reuse, UR9, R0.reuse ;  /* 0x000000099d327c24 */ /* 0x142fe4000f8e0200 */
[----:B------:R-:W-:Y:S01]  /*34180*/  VIADD R157, R157, UR4 ;  /* 0x000000049d9d7c36 */ /* 0x000fe20008000000 */
[----:B------:R-:W-:Y:S02]  /*34190*/  LEA.HI.X.SX32 R45, R52, UR13, 0x1, P0 ;  /* 0x0000000d342d7c11 */ /* 0x000fe400080f0eff */
[----:B------:R1:W4:Y:S01]  /*341a0*/  LDG.E.U8 R52, desc[UR6][R48.64] ;  /* 0x0000000630347981 */ /* 0x000322000c1e1100 */
[C---:B------:R-:W-:Y:S01]  /*341b0*/  IMAD R83, R157.reuse, UR9, R0 ;  /* 0x000000099d537c24 */ /* 0x040fe2000f8e0200 */
[C---:B0-----:R-:W-:Y:S01]  /*341c0*/  IADD3 R46, P0, PT, R50.reuse, UR12, RZ ;  /* 0x0000000c322e7c10 */ /* 0x041fe2000ff1e0ff */
[----:B------:R-:W-:Y:S01]  /*341d0*/  VIADD R157, R157, UR4 ;  /* 0x000000049d9d7c36 */ /* 0x000fe20008000000 */
[----:B------:R-:W-:Y:S01]  /*341e0*/  IADD3 R82, PT, PT, R85, R86, R84 ;  /* 0x0000005655527210 */ /* 0x000fe20007ffe054 */
[----:B------:R0:W4:Y:S01]  /*341f0*/  LDG.E.U8 R51, desc[UR6][R44.64] ;  /* 0x000000062c337981 */ /* 0x000122000c1e1100 */
[----:B------:R-:W-:-:S02]  /*34200*/  LEA.HI.X.SX32 R47, R50, UR13, 0x1, P0 ;  /* 0x0000000d322f7c11 */ /* 0x000fc400080f0eff */
[----:B------:R-:W-:Y:S01]  /*34210*/  IADD3 R86, P0, PT, R83, UR12, RZ ;  /* 0x0000000c53567c10 */ /* 0x000fe2000ff1e0ff */
[C-C-:B-1----:R-:W-:Y:S02]  /*34220*/  IMAD R48, R157.reuse, UR9, R0.reuse ;  /* 0x000000099d307c24 */ /* 0x142fe4000f8e0200 */
[----:B------:R-:W-:Y:S01]  /*34230*/  VIADD R157, R157, UR4 ;  /* 0x000000049d9d7c36 */ /* 0x000fe20008000000 */
[----:B------:R-:W-:Y:S01]  /*34240*/  LEA.HI.X.SX32 R87, R83, UR13, 0x1, P0 ;  /* 0x0000000d53577c11 */ /* 0x000fe200080f0eff */
[----:B------:R1:W4:Y:S01]  /*34250*/  LDG.E.U8 R50, desc[UR6][R46.64] ;  /* 0x000000062e327981 */ /* 0x000322000c1e1100 */
[C---:B------:R-:W-:Y:S01]  /*34260*/  IADD3 R84, P0, PT, R48.reuse, UR12, RZ ;  /* 0x0000000c30547c10 */ /* 0x040fe2000ff1e0ff */
[C-C-:B0-----:R-:W-:Y:S02]  /*34270*/  IMAD R45, R157.reuse, UR9, R0.reuse ;  /* 0x000000099d2d7c24 */ /* 0x141fe4000f8e0200 */
[----:B------:R-:W-:Y:S01]  /*34280*/  VIADD R157, R157, UR4 ;  /* 0x000000049d9d7c36 */ /* 0x000fe20008000000 */
[----:B------:R-:W-:Y:S01]  /*34290*/  LEA.HI.X.SX32 R85, R48, UR13, 0x1, P0 ;  /* 0x0000000d30557c11 */ /* 0x000fe200080f0eff */
[----:B------:R-:W4:Y:S01]  /*342a0*/  LDG.E.U8 R49, desc[UR6][R86.64] ;  /* 0x0000000656317981 */ /* 0x000f22000c1e1100 */
[----:B------:R-:W-:Y:S01]  /*342b0*/  IADD3 R44, P0, PT, R45, UR12, RZ ;  /* 0x0000000c2d2c7c10 */ /* 0x000fe2000ff1e0ff */
[----:B------:R-:W-:-:S02]  /*342c0*/  IMAD R83, R157, UR9, R0 ;  /* 0x000000099d537c24 */ /* 0x000fc4000f8e0200 */
[----:B------:R-:W-:Y:S01]  /*342d0*/  VIADD R157, R157, UR4 ;  /* 0x000000049d9d7c36 */ /* 0x000fe20008000000 */
[----:B------:R-:W-:Y:S01]  /*342e0*/  LEA.HI.X.SX32 R45, R45, UR13, 0x1, P0 ;  /* 0x0000000d2d2d7c11 */ /* 0x000fe200080f0eff */
[----:B------:R0:W4:Y:S01]  /*342f0*/  LDG.E.U8 R48, desc[UR6][R84.64] ;  /* 0x0000000654307981 */ /* 0x000122000c1e1100 */
[----:B------:R-:W-:Y:S01]  /*34300*/  IADD3 R153, PT, PT, R154, R82, R153 ;  /* 0x000000529a997210 */ /* 0x000fe20007ffe099 */
[----:B-1----:R-:W-:Y:S01]  /*34310*/  IMAD R46, R157, UR9, R0 ;  /* 0x000000099d2e7c24 */ /* 0x002fe2000f8e0200 */
[----:B------:R-:W-:Y:S01]  /*34320*/  IADD3 R82, P0, PT, R83, UR12, RZ ;  /* 0x0000000c53527c10 */ /* 0x000fe2000ff1e0ff */
[----:B------:R-:W-:Y:S01]  /*34330*/  VIADD R157, R157, UR4 ;  /* 0x000000049d9d7c36 */ /* 0x000fe20008000000 */
[----:B------:R-:W-:Y:S01]  /*34340*/  IADD3 R153, PT, PT, R89, R153, R88 ;  /* 0x0000009959997210 */ /* 0x000fe20007ffe058 */
[----:B------:R-:W4:Y:S01]  /*34350*/  LDG.E.U8 R47, desc[UR6][R44.64] ;  /* 0x000000062c2f7981 */ /* 0x000f22000c1e1100 */
[----:B------:R-:W-:Y:S02]  /*34360*/  LEA.HI.X.SX32 R83, R83, UR13, 0x1, P0 ;  /* 0x0000000d53537c11 */ /* 0x000fe400080f0eff */
[----:B------:R-:W-:Y:S01]  /*34370*/  IADD3 R88, P0, PT, R46, UR12, RZ ;  /* 0x0000000c2e587c10 */ /* 0x000fe2000ff1e0ff */
[----:B0-----:R-:W-:-:S02]  /*34380*/  IMAD R85, R157, UR9, R0 ;  /* 0x000000099d557c24 */ /* 0x001fc4000f8e0200 */
[----:B------:R-:W-:Y:S01]  /*34390*/  VIADD R157, R157, UR4 ;  /* 0x000000049d9d7c36 */ /* 0x000fe20008000000 */
[----:B------:R-:W-:Y:S02]  /*343a0*/  LEA.HI.X.SX32 R89, R46, UR13, 0x1, P0 ;  /* 0x0000000d2e597c11 */ /* 0x000fe400080f0eff */
[----:B------:R-:W-:Y:S01]  /*343b0*/  IADD3 R84, P0, PT, R85, UR12, RZ ;  /* 0x0000000c55547c10 */ /* 0x000fe2000ff1e0ff */
[C-C-:B------:R-:W-:Y:S01]  /*343c0*/  IMAD R87, R157.reuse, UR9, R0.reuse ;  /* 0x000000099d577c24 */ /* 0x140fe2000f8e0200 */
[----:B------:R0:W4:Y:S01]  /*343d0*/  LDG.E.U8 R46, desc[UR6][R82.64] ;  /* 0x00000006522e7981 */ /* 0x000122000c1e1100 */
[----:B------:R-:W-:Y:S01]  /*343e0*/  VIADD R157, R157, UR4 ;  /* 0x000000049d9d7c36 */ /* 0x000fe20008000000 */
[----:B------:R-:W-:Y:S02]  /*343f0*/  LEA.HI.X.SX32 R85, R85, UR13, 0x1, P0 ;  /* 0x0000000d55557c11 */ /* 0x000fe400080f0eff */
[----:B------:R-:W-:Y:S01]  /*34400*/  IADD3 R86, P0, PT, R87, UR12, RZ ;  /* 0x0000000c57567c10 */ /* 0x000fe2000ff1e0ff */
[----:B------:R-:W-:Y:S01]  /*34410*/  IMAD R157, R157, UR9, R0 ;  /* 0x000000099d9d7c24 */ /* 0x000fe2000f8e0200 */
[----:B------:R1:W4:Y:S01]  /*34420*/  LDG.E.U8 R45, desc[UR6][R88.64] ;  /* 0x00000006582d7981 */ /* 0x000322000c1e1100 */
[----:B------:R-:W-:Y:S01]  /*34430*/  VIADD R147, R147, UR4 ;  /* 0x0000000493937c36 */ /* 0x000fe20008000000 */
[----:B------:R-:W-:-:S02]  /*34440*/  LEA.HI.X.SX32 R87, R87, UR13, 0x1, P0 ;  /* 0x0000000d57577c11 */ /* 0x000fc400080f0eff */
[----:B0-----:R-:W-:Y:S01]  /*34450*/  IADD3 R82, P0, PT, R157, UR12, RZ ;  /* 0x0000000c9d527c10 */ /* 0x001fe2000ff1e0ff */
[----:B------:R0:W4:Y:S01]  /*34460*/  LDG.E.U8 R44, desc[UR6][R84.64] ;  /* 0x00000006542c7981 */ /* 0x000122000c1e1100 */
[----:B------:R-:W-:Y:S01]  /*34470*/  IADD3 R154, PT, PT, R149, R153, R148 ;  /* 0x00000099959a7210 */ /* 0x000fe20007ffe094 */
[--C-:B------:R-:W-:Y:S01]  /*34480*/  IMAD R148, R147, UR9, R0.reuse ;  /* 0x0000000993947c24 */ /* 0x100fe2000f8e0200 */
[----:B------:R-:W-:Y:S01]  /*34490*/  LEA.HI.X.SX32 R83, R157, UR13, 0x1, P0 ;  /* 0x0000000d9d537c11 */ /* 0x000fe200080f0eff */
[----:B-1----:R-:W-:Y:S02]  /*344a0*/  VIADD R89, R147, UR4 ;  /* 0x0000000493597c36 */ /* 0x002fe40008000000 */
[----:B------:R1:W4:Y:S04]  /*344b0*/  LDG.E.U8 R147, desc[UR6][R86.64] ;  /* 0x0000000656937981 */ /* 0x000328000c1e1100 */
[----:B------:R1:W4:Y:S01]  /*344c0*/  LDG.E.U8 R149, desc[UR6][R82.64] ;  /* 0x0000000652957981 */ /* 0x000322000c1e1100 */
[----:B0-----:R-:W-:Y:S01]  /*344d0*/  IADD3 R84, P0, PT, R148, UR12, RZ ;  /* 0x0000000c94547c10 */ /* 0x001fe2000ff1e0ff */
[----:B------:R-:W-:-:S02]  /*344e0*/  IMAD R153, R89, UR9, R0 ;  /* 0x0000000959997c24 */ /* 0x000fc4000f8e0200 */
        /* <DEDUP_REMOVED lines=15> */
[----:B------:R-:W-:Y:S02]  /*345e0*/  LEA.HI.X.SX32 R83, R83, UR13, 0x1, P0 ;  /* 0x0000000d53537c11 */ /* 0x000fe400080f0eff */
[----:B------:R-:W-:Y:S01]  /*345f0*/  IADD3 R84, P0, PT, R85, UR12, RZ ;  /* 0x0000000c55547c10 */ /* 0x000fe2000ff1e0ff */
[----:B-1----:R-:W-:-:S02]  /*34600*/  IMAD R89, R157, UR9, R0 ;  /* 0x000000099d597c24 */ /* 0x002fc4000f8e0200 */
[----:B------:R-:W-:Y:S01]  /*34610*/  VIADD R157, R157, UR4 ;  /* 0x000000049d9d7c36 */ /* 0x000fe20008000000 */
[----:B------:R-:W-:-:S03]  /*34620*/  LEA.HI.X.SX32 R85, R85, UR13, 0x1, P0 ;  /* 0x0000000d55557c11 */ /* 0x000fc600080f0eff */
[C---:B------:R-:W-:Y:S02]  /*34630*/  IMAD R156, R157.reuse, UR9, R0 ;  /* 0x000000099d9c7c24 */ /* 0x040fe4000f8e0200 */
[----:B------:R-:W-:Y:S01]  /*34640*/  VIADD R157, R157, UR4 ;  /* 0x000000049d9d7c36 */ /* 0x000fe20008000000 */
[----:B------:R-:W-:Y:S02]  /*34650*/  IADD3 R152, PT, PT, R155, R154, R152 ;  /* 0x0000009a9b987210 */ /* 0x000fe40007ffe098 */
[----:B------:R-:W-:Y:S01]  /*34660*/  IADD3 R88, P0, PT, R89, UR12, RZ ;  /* 0x0000000c59587c10 */ /* 0x000fe2000ff1e0ff */
[----:B------:R0:W4:Y:S01]  /*34670*/  LDG.E.U8 R154, desc[UR6][R84.64] ;  /* 0x00000006549a7981 */ /* 0x000122000c1e1100 */
[----:B------:R-:W-:Y:S02]  /*34680*/  IADD3 R150, PT, PT, R151, R152, R150 ;  /* 0x0000009897967210 */ /* 0x000fe40007ffe096 */
[----:B------:R-:W-:Y:S01]  /*34690*/  LEA.HI.X.SX32 R89, R89, UR13, 0x1, P0 ;  /* 0x0000000d59597c11 */ /* 0x000fe200080f0eff */
[----:B------:R1:W4:Y:S01]  /*346a0*/  LDG.E.U8 R151, desc[UR6][R86.64] ;  /* 0x0000000656977981 */ /* 0x000322000c1e1100 */
[----:B------:R-:W-:-:S03]  /*346b0*/  IMAD R158, R157, UR9, R0 ;  /* 0x000000099d9e7c24 */ /* 0x000fc6000f8e0200 */
[----:B------:R1:W4:Y:S01]  /*346c0*/  LDG.E.U8 R155, desc[UR6][R88.64] ;  /* 0x00000006589b7981 */ /* 0x000322000c1e1100 */
[----:B0-----:R-:W-:-:S03]  /*346d0*/  VIADD R85, R157, UR4 ;  /* 0x000000049d557c36 */ /* 0x001fc60008000000 */
[----:B------:R0:W4:Y:S01]  /*346e0*/  LDG.E.U8 R152, desc[UR6][R82.64] ;  /* 0x0000000652987981 */ /* 0x000122000c1e1100 */
[C---:B------:R-:W-:Y:S01]  /*346f0*/  VIADD R159, R85.reuse, UR4 ;  /* 0x00000004559f7c36 */ /* 0x040fe20008000000 */
[C---:B-1----:R-:W-:Y:S01]  /*34700*/  IADD3 R86, P0, PT, R156.reuse, UR12, RZ ;  /* 0x0000000c9c567c10 */ /* 0x042fe2000ff1e0ff */
[--C-:B------:R-:W-:Y:S02]  /*34710*/  IMAD R85, R85, UR9, R0.reuse ;  /* 0x0000000955557c24 */ /* 0x100fe4000f8e0200 */
[C---:B------:R-:W-:Y:S01]  /*34720*/  VIADD R89, R159.reuse, UR4 ;  /* 0x000000049f597c36 */ /* 0x040fe20008000000 */
[----:B------:R-:W-:Y:S01]  /*34730*/  LEA.HI.X.SX32 R87, R156, UR13, 0x1, P0 ;  /* 0x0000000d9c577c11 */ /* 0x000fe200080f0eff */
[--C-:B------:R-:W-:Y:S01]  /*34740*/  IMAD R159, R159, UR9, R0.reuse ;  /* 0x000000099f9f7c24 */ /* 0x100fe2000f8e0200 */
[C---:B0-----:R-:W-:Y:S01]  /*34750*/  IADD3 R82, P0, PT, R158.reuse, UR12, RZ ;  /* 0x0000000c9e527c10 */ /* 0x041fe2000ff1e0ff */
[C---:B------:R-:W-:Y:S02]  /*34760*/  VIADD R161, R89.reuse, UR4 ;  /* 0x0000000459a17c36 */ /* 0x040fe40008000000 */
[----:B------:R0:W4:Y:S01]  /*34770*/  LDG.E.U8 R156, desc[UR6][R86.64] ;  /* 0x00000006569c7981 */ /* 0x000122000c1e1100 */
[--C-:B------:R-:W-:Y:S01]  /*34780*/  IMAD R89, R89, UR9, R0.reuse ;  /* 0x0000000959597c24 */ /* 0x100fe2000f8e0200 */
[----:B------:R-:W-:Y:S01]  /*34790*/  LEA.HI.X.SX32 R83, R158, UR13, 0x1, P0 ;  /* 0x0000000d9e537c11 */ /* 0x000fe200080f0eff */
[----:B------:R-:W-:Y:S01]  /*347a0*/  IMAD R161, R161, UR9, R0 ;  /* 0x00000009a1a17c24 */ /* 0x000fe2000f8e0200 */
[----:B------:R-:W-:-:S03]  /*347b0*/  IADD3 R84, P0, PT, R85, UR12, RZ ;  /* 0x0000000c55547c10 */ /* 0x000fc6000ff1e0ff */
[----:B------:R1:W4:Y:S01]  /*347c0*/  LDG.E.U8 R157, desc[UR6][R82.64] ;  /* 0x00000006529d7981 */ /* 0x000322000c1e1100 */
[----:B0-----:R-:W-:Y:S02]  /*347d0*/  IADD3 R86, P1, PT, R159, UR12, RZ ;  /* 0x0000000c9f567c10 */ /* 0x001fe4000ff3e0ff */
[----:B------:R-:W-:Y:S02]  /*347e0*/  LEA.HI.X.SX32 R85, R85, UR13, 0x1, P0 ;  /* 0x0000000d55557c11 */ /* 0x000fe400080f0eff */
[----:B------:R-:W-:Y:S02]  /*347f0*/  LEA.HI.X.SX32 R87, R159, UR13, 0x1, P1 ;  /* 0x0000000d9f577c11 */ /* 0x000fe400088f0eff */
[----:B------:R-:W-:Y:S01]  /*34800*/  IADD3 R88, P1, PT, R161, UR12, RZ ;  /* 0x0000000ca1587c10 */ /* 0x000fe2000ff3e0ff */
[----:B------:R-:W4:Y:S01]  /*34810*/  LDG.E.U8 R84, desc[UR6][R84.64] ;  /* 0x0000000654547981 */ /* 0x000f22000c1e1100 */
[----:B-1----:R-:W-:-:S03]  /*34820*/  IADD3 R82, P0, PT, R89, UR12, RZ ;  /* 0x0000000c59527c10 */ /* 0x002fc6000ff1e0ff */
[----:B------:R-:W4:Y:S01]  /*34830*/  LDG.E.U8 R87, desc[UR6][R86.64] ;  /* 0x0000000656577981 */ /* 0x000f22000c1e1100 */
[----:B------:R-:W-:Y:S02]  /*34840*/  LEA.HI.X.SX32 R83, R89, UR13, 0x1, P0 ;  /* 0x0000000d59537c11 */ /* 0x000fe400080f0eff */
[----:B------:R-:W-:-:S03]  /*34850*/  LEA.HI.X.SX32 R89, R161, UR13, 0x1, P1 ;  /* 0x0000000da1597c11 */ /* 0x000fc600088f0eff */
[----:B------:R-:W4:Y:S04]  /*34860*/  LDG.E.U8 R82, desc[UR6][R82.64] ;  /* 0x0000000652527981 */ /* 0x000f28000c1e1100 */
[----:B------:R-:W4:Y:S01]  /*34870*/  LDG.E.U8 R89, desc[UR6][R88.64] ;  /* 0x0000000658597981 */ /* 0x000f22000c1e1100 */
        /* <DEDUP_REMOVED lines=17> */
[----:B---3--:R-:W-:-:S04]  /*34990*/  IADD3 R2, PT, PT, R113, R2, R114 ;  /* 0x0000000271027210 */ /* 0x008fc80007ffe072 */
[----:B------:R-:W-:-:S04]  /*349a0*/  IADD3 R2, PT, PT, R111, R2, R112 ;  /* 0x000000026f027210 */ /* 0x000fc80007ffe070 */
[----:B--2---:R-:W-:-:S04]  /*349b0*/  IADD3 R2, PT, PT, R109, R2, R110 ;  /* 0x000000026d027210 */ /* 0x004fc80007ffe06e */
        /* <DEDUP_REMOVED lines=54> */
[----:B------:R-:W-:Y:S02]  /*34d20*/  IADD3 R82, PT, PT, R89, R2, R82 ;  /* 0x0000000259527210 */ /* 0x000fe40007ffe052 */
[----:B------:R-:W-:-:S03]  /*34d30*/  IADD3 R2, P0, PT, R11, UR14, RZ ;  /* 0x0000000e0b027c10 */ /* 0x000fc6000ff1e0ff */
[----:B------:R-:W-:-:S04]  /*34d40*/  IMAD.HI.U32 R82, R82, 0x326496c9, RZ ;  /* 0x326496c952527827 */ /* 0x000fc800078e00ff */
[----:B------:R-:W-:Y:S01]  /*34d50*/  IMAD.X R3, RZ, RZ, UR15, P0 ;  /* 0x0000000fff037e24 */ /* 0x000fe200080e06ff */
[----:B------:R-:W-:-:S05]  /*34d60*/  SHF.R.U32.HI R5, RZ, 0x9, R82 ;  /* 0x00000009ff057819 */ /* 0x000fca0000011652 */
[----:B------:R-:W-:Y:S01]  /*34d70*/  STG.E.U8 desc[UR6][R2.64], R5 ;  /* 0x0000000502007986 */ /* 0x000fe2000c101106 */
[----:B------:R-:W-:Y:S05]  /*34d80*/  EXIT ;  /* 0x000000000000794d */ /* 0x000fea0003800000 */
.L_x_0:
[----:B------:R-:W-:-:S00]  /*34d90*/  BRA `(.L_x_0) ;  /* 0xfffffffc00fc7947 */ /* 0x000fc0000383ffff */
[----:B------:R-:W-:-:S00]  /*34da0*/  NOP ;  /* 0x0000000000007918 */ /* 0x000fc00000000000 */
        /* <DEDUP_REMOVED lines=13> */
.L_x_1:


//--------------------- .nv.shared.reserved.0     --------------------------
	.section	.nv.shared.reserved.0,"aw",@nobits
	.weak		__nv_reservedSMEM_offset_0_alias
	.size		__nv_reservedSMEM_offset_0_alias, 0, 64
	.other		__nv_reservedSMEM_offset_0_alias,@"STO_CUDA_RESERVED_SHARED STV_DEFAULT"
__nv_reservedSMEM_offset_0_alias:
	.zero		0
	.zero		64


//--------------------- .nv.constant0.BoxBlur     --------------------------
	.section	.nv.constant0.BoxBlur,"a",@progbits
	.sectionflags	@""
	.align	4
.nv.constant0.BoxBlur:
	.zero		920


//--------------------- SYMBOLS --------------------------

	.type		.nv.reservedSmem.offset0,@object
	.size		.nv.reservedSmem.offset0,0x4
